	.target	sm_90a

	.elftype	@"ET_EXEC"


//--------------------- .note.nv.tkinfo           --------------------------
	.section	.note.nv.tkinfo,"",@"SHT_NOTE"
	.sectionflags	@"SHF_NOTE_NV_TKINFO"
	.tkinfo
        /*0018*/ 	.word	0x00000002
        /*0030*/ 	.string	""
        /*0030*/ 	.string	"ptxas"
        /*0030*/ 	.string	"Cuda compilation tools, release 13.0, V13.0.88"
        /*0030*/ 	.string	"Build cuda_13.0.r13.0/compiler.36424714_0"
        /*0030*/ 	.string	"-v  -suppress-debug-info  -lineinfo  -arch sm_90a "



//--------------------- .note.nv.cuinfo           --------------------------
	.section	.note.nv.cuinfo,"",@"SHT_NOTE"
	.sectionflags	@"SHF_NOTE_NV_CUINFO"
        /*0018*/ 	.short	0x0002
        /*001a*/ 	.short	0x005a
        /*001c*/ 	.short	0x0082
	.zero		2


//--------------------- .nv.info                  --------------------------
	.section	.nv.info,"",@"SHT_CUDA_INFO"
	.align	4


	//----- nvinfo : EIATTR_REGCOUNT
	.align		4
        /*0000*/ 	.byte	0x04, 0x2f
        /*0002*/ 	.short	(.L_1 - .L_0)
	.align		4
.L_0:
        /*0004*/ 	.word	index@(matmul_kernel)
        /*0008*/ 	.word	0x00000020


	//----- nvinfo : EIATTR_FRAME_SIZE
	.align		4
.L_1:
        /*000c*/ 	.byte	0x04, 0x11
        /*000e*/ 	.short	(.L_3 - .L_2)
	.align		4
.L_2:
        /*0010*/ 	.word	index@(matmul_kernel)
        /*0014*/ 	.word	0x000015d0


	//----- nvinfo : EIATTR_MIN_STACK_SIZE
	.align		4
.L_3:
        /*0018*/ 	.byte	0x04, 0x12
        /*001a*/ 	.short	(.L_5 - .L_4)
	.align		4
.L_4:
        /*001c*/ 	.word	index@(matmul_kernel)
        /*0020*/ 	.word	0x000015d0
.L_5:


//--------------------- .nv.compat                --------------------------
	.section	.nv.compat,"",@"SHT_CUDA_COMPAT_INFO"
	.align	4
        /*0000*/ 	.byte	0x02, 0x09, 0x01, 0x00, 0x02, 0x02, 0x02, 0x00, 0x02, 0x05, 0x05, 0x00, 0x03, 0x07, 0x01, 0x01
        /*0010*/ 	.byte	0x02, 0x03, 0x00, 0x00, 0x02, 0x06, 0x01, 0x00, 0x04, 0x0b, 0x08, 0x00, 0x00, 0x00, 0x00, 0x00
        /*0020*/ 	.byte	0x00, 0x00, 0x00, 0x00


//--------------------- .nv.info.matmul_kernel    --------------------------
	.section	.nv.info.matmul_kernel,"",@"SHT_CUDA_INFO"
	.sectionflags	@""
	.align	4


	//----- nvinfo : EIATTR_CUDA_API_VERSION
	.align		4
        /*0000*/ 	.byte	0x04, 0x37
        /*0002*/ 	.short	(.L_7 - .L_6)
.L_6:
        /*0004*/ 	.word	0x00000082


	//----- nvinfo : EIATTR_KPARAM_INFO
	.align		4
.L_7:
        /*0008*/ 	.byte	0x04, 0x17
        /*000a*/ 	.short	(.L_9 - .L_8)
.L_8:
        /*000c*/ 	.word	0x00000000
        /*0010*/ 	.short	0x000d
        /*0012*/ 	.short	0x0048
        /*0014*/ 	.byte	0x00, 0xf4, 0x21, 0x00


	//----- nvinfo : EIATTR_KPARAM_INFO
	.align		4
.L_9:
        /*0018*/ 	.byte	0x04, 0x17
        /*001a*/ 	.short	(.L_11 - .L_10)
.L_10:
        /*001c*/ 	.word	0x00000000
        /*0020*/ 	.short	0x000c
        /*0022*/ 	.short	0x0040
        /*0024*/ 	.byte	0x00, 0xf4, 0x21, 0x00


	//----- nvinfo : EIATTR_KPARAM_INFO
	.align		4
.L_11:
        /*0028*/ 	.byte	0x04, 0x17
        /*002a*/ 	.short	(.L_13 - .L_12)
.L_12:
        /*002c*/ 	.word	0x00000000
        /*0030*/ 	.short	0x000b
        /*0032*/ 	.short	0x0038
        /*0034*/ 	.byte	0x00, 0xf0, 0x11, 0x00


	//----- nvinfo : EIATTR_KPARAM_INFO
	.align		4
.L_13:
        /*0038*/ 	.byte	0x04, 0x17
        /*003a*/ 	.short	(.L_15 - .L_14)
.L_14:
        /*003c*/ 	.word	0x00000000
        /*0040*/ 	.short	0x000a
        /*0042*/ 	.short	0x0034
        /*0044*/ 	.byte	0x00, 0xf0, 0x11, 0x00


	//----- nvinfo : EIATTR_KPARAM_INFO
	.align		4
.L_15:
        /*0048*/ 	.byte	0x04, 0x17
        /*004a*/ 	.short	(.L_17 - .L_16)
.L_16:
        /*004c*/ 	.word	0x00000000
        /*0050*/ 	.short	0x0009
        /*0052*/ 	.short	0x0030
        /*0054*/ 	.byte	0x00, 0xf0, 0x11, 0x00


	//----- nvinfo : EIATTR_KPARAM_INFO
	.align		4
.L_17:
        /*0058*/ 	.byte	0x04, 0x17
        /*005a*/ 	.short	(.L_19 - .L_18)
.L_18:
        /*005c*/ 	.word	0x00000000
        /*0060*/ 	.short	0x0008
        /*0062*/ 	.short	0x002c
        /*0064*/ 	.byte	0x00, 0xf0, 0x11, 0x00


	//----- nvinfo : EIATTR_KPARAM_INFO
	.align		4
.L_19:
        /*0068*/ 	.byte	0x04, 0x17
        /*006a*/ 	.short	(.L_21 - .L_20)
.L_20:
        /*006c*/ 	.word	0x00000000
        /*0070*/ 	.short	0x0007
        /*0072*/ 	.short	0x0028
        /*0074*/ 	.byte	0x00, 0xf0, 0x11, 0x00


	//----- nvinfo : EIATTR_KPARAM_INFO
	.align		4
.L_21:
        /*0078*/ 	.byte	0x04, 0x17
        /*007a*/ 	.short	(.L_23 - .L_22)
.L_22:
        /*007c*/ 	.word	0x00000000
        /*0080*/ 	.short	0x0006
        /*0082*/ 	.short	0x0024
        /*0084*/ 	.byte	0x00, 0xf0, 0x11, 0x00


	//----- nvinfo : EIATTR_KPARAM_INFO
	.align		4
.L_23:
        /*0088*/ 	.byte	0x04, 0x17
        /*008a*/ 	.short	(.L_25 - .L_24)
.L_24:
        /*008c*/ 	.word	0x00000000
        /*0090*/ 	.short	0x0005
        /*0092*/ 	.short	0x0020
        /*0094*/ 	.byte	0x00, 0xf0, 0x11, 0x00


	//----- nvinfo : EIATTR_KPARAM_INFO
	.align		4
.L_25:
        /*0098*/ 	.byte	0x04, 0x17
        /*009a*/ 	.short	(.L_27 - .L_26)
.L_26:
        /*009c*/ 	.word	0x00000000
        /*00a0*/ 	.short	0x0004
        /*00a2*/ 	.short	0x001c
        /*00a4*/ 	.byte	0x00, 0xf0, 0x11, 0x00


	//----- nvinfo : EIATTR_KPARAM_INFO
	.align		4
.L_27:
        /*00a8*/ 	.byte	0x04, 0x17
        /*00aa*/ 	.short	(.L_29 - .L_28)
.L_28:
        /*00ac*/ 	.word	0x00000000
        /*00b0*/ 	.short	0x0003
        /*00b2*/ 	.short	0x0018
        /*00b4*/ 	.byte	0x00, 0xf0, 0x11, 0x00


	//----- nvinfo : EIATTR_KPARAM_INFO
	.align		4
.L_29:
        /*00b8*/ 	.byte	0x04, 0x17
        /*00ba*/ 	.short	(.L_31 - .L_30)
.L_30:
        /*00bc*/ 	.word	0x00000000
        /*00c0*/ 	.short	0x0002
        /*00c2*/ 	.short	0x0010
        /*00c4*/ 	.byte	0x00, 0xf4, 0x21, 0x00


	//----- nvinfo : EIATTR_KPARAM_INFO
	.align		4
.L_31:
        /*00c8*/ 	.byte	0x04, 0x17
        /*00ca*/ 	.short	(.L_33 - .L_32)
.L_32:
        /*00cc*/ 	.word	0x00000000
        /*00d0*/ 	.short	0x0001
        /*00d2*/ 	.short	0x0008
        /*00d4*/ 	.byte	0x00, 0xf4, 0x21, 0x00


	//----- nvinfo : EIATTR_KPARAM_INFO
	.align		4
.L_33:
        /*00d8*/ 	.byte	0x04, 0x17
        /*00da*/ 	.short	(.L_35 - .L_34)
.L_34:
        /*00dc*/ 	.word	0x00000000
        /*00e0*/ 	.short	0x0000
        /*00e2*/ 	.short	0x0000
        /*00e4*/ 	.byte	0x00, 0xf4, 0x21, 0x00


	//----- nvinfo : EIATTR_SPARSE_MMA_MASK
	.align		4
.L_35:
        /*00e8*/ 	.byte	0x03, 0x50
        /*00ea*/ 	.short	0x0000


	//----- nvinfo : EIATTR_MAXREG_COUNT
	.align		4
        /*00ec*/ 	.byte	0x03, 0x1b
        /*00ee*/ 	.short	0x00ff


	//----- nvinfo : EIATTR_NUM_BARRIERS
	.align		4
        /*00f0*/ 	.byte	0x02, 0x4c
        /*00f2*/ 	.byte	0x01
	.zero		1


	//----- nvinfo : EIATTR_ANNOTATIONS
	.align		4
        /*00f4*/ 	.byte	0x04, 0x55
        /*00f6*/ 	.short	(.L_37 - .L_36)


	//   ....[0]....
.L_36:
        /*00f8*/ 	.word	0x00000001
        /*00fc*/ 	.byte	0x70, 0x00, 0x00, 0x00, 0x01, 0x00, 0x00, 0x00, 0x20, 0x05, 0x00, 0x00, 0x01, 0x00, 0x00, 0x00
        /* <DEDUP_REMOVED lines=2644> */
        /*a64c*/ 	.byte	0x00, 0x7e, 0x02, 0x00, 0x01, 0x00, 0x00, 0x00, 0xb0, 0x8d, 0x02, 0x00


	//----- nvinfo : EIATTR_MERCURY_ISA_VERSION
	.align		4
.L_37:
        /*a658*/ 	.byte	0x03, 0x5f
        /*a65a*/ 	.short	0x0101


	//----- nvinfo : EIATTR_EXIT_INSTR_OFFSETS
	.align		4
        /*a65c*/ 	.byte	0x04, 0x1c
        /*a65e*/ 	.short	(.L_39 - .L_38)


	//   ....[0]....
.L_38:
        /*a660*/ 	.word	0x0002b070


	//   ....[1]....
        /*a664*/ 	.word	0x0002b090


	//----- nvinfo : EIATTR_REQNTID
	.align		4
.L_39:
        /*a668*/ 	.byte	0x04, 0x10
        /*a66a*/ 	.short	(.L_41 - .L_40)
.L_40:
        /*a66c*/ 	.word	0x00000040
        /*a670*/ 	.word	0x00000001
        /*a674*/ 	.word	0x00000001


	//----- nvinfo : EIATTR_CBANK_PARAM_SIZE
	.align		4
.L_41:
        /*a678*/ 	.byte	0x03, 0x19
        /*a67a*/ 	.short	0x0050


	//----- nvinfo : EIATTR_PARAM_CBANK
	.align		4
        /*a67c*/ 	.byte	0x04, 0x0a
        /*a67e*/ 	.short	(.L_43 - .L_42)
	.align		4
.L_42:
        /*a680*/ 	.word	index@(.nv.constant0.matmul_kernel)
        /*a684*/ 	.short	0x0210
        /*a686*/ 	.short	0x0050


	//----- nvinfo : EIATTR_SW_WAR
	.align		4
.L_43:
        /*a688*/ 	.byte	0x04, 0x36
        /*a68a*/ 	.short	(.L_45 - .L_44)
.L_44:
        /*a68c*/ 	.word	0x00000008
.L_45:


//--------------------- .nv.callgraph             --------------------------
	.section	.nv.callgraph,"",@"SHT_CUDA_CALLGRAPH"
	.align	4
	.sectionentsize	8
	.align		4
        /*0000*/ 	.word	0x00000000
	.align		4
        /*0004*/ 	.word	0xffffffff
	.align		4
        /*0008*/ 	.word	0x00000000
	.align		4
        /*000c*/ 	.word	0xfffffffe
	.align		4
        /*0010*/ 	.word	0x00000000
	.align		4
        /*0014*/ 	.word	0xfffffffd
	.align		4
        /*0018*/ 	.word	0x00000000
	.align		4
        /*001c*/ 	.word	0xfffffffc


//--------------------- .text.matmul_kernel       --------------------------
	.section	.text.matmul_kernel,"ax",@progbits
	.align	128
        .global         matmul_kernel
        .type           matmul_kernel,@function
        .size           matmul_kernel,(.L_x_4 - matmul_kernel)
        .other          matmul_kernel,@"STO_CUDA_ENTRY STV_DEFAULT"
matmul_kernel:
.text.matmul_kernel:
[----:B------:R-:W0:Y:S08]  /*0000*/  LDC R1, c[0x0][0x28] ;  /* 0x00000a00ff017b82 */ /* 0x000e300000000800 */
[----:B------:R-:W1:Y:S01]  /*0010*/  LDC.64 R4, c[0x0][0x228] ;  /* 0x00008a00ff047b82 */ /* 0x000e620000000a00 */
[----:B0-----:R-:W-:Y:S01]  /*0020*/  VIADD R1, R1, 0xffffea30 ;  /* 0xffffea3001017836 */ /* 0x001fe20000000000 */
[----:B------:R-:W0:Y:S01]  /*0030*/  S2R R14, SR_TID.X ;  /* 0x00000000000e7919 */ /* 0x000e220000002100 */
[----:B------:R-:W-:-:S05]  /*0040*/  UMOV UR4, 0x400 ;  /* 0x0000040000047882 */ /* 0x000fca0000000000 */
[----:B------:R-:W2:Y:S01]  /*0050*/  S2UR UR5, SR_CgaCtaId ;  /* 0x00000000000579c3 */ /* 0x000ea20000008800 */
[----:B-1----:R-:W-:Y:S01]  /*0060*/  VIADD R0, R5, 0x7f ;  /* 0x0000007f05007836 */ /* 0x002fe20000000000 */
[----:B------:R0:W-:Y:S04]  /*0070*/  STL [R1+0xbec], R5 ;  /* 0x000bec0501007387 */ /* 0x0001e80000100800 */
[----:B------:R-:W-:Y:S01]  /*0080*/  SHF.R.S32.HI R3, RZ, 0x1f, R0 ;  /* 0x0000001fff037819 */ /* 0x000fe20000011400 */
[----:B------:R-:W-:Y:S01]  /*0090*/  ULDC.64 UR6, c[0x0][0x208] ;  /* 0x0000820000067ab9 */ /* 0x000fe20000000a00 */
[----:B--2---:R-:W-:Y:S02]  /*00a0*/  ULEA UR4, UR5, UR4, 0x18 ;  /* 0x0000000405047291 */ /* 0x004fe4000f8ec03f */
[----:B------:R-:W-:-:S02]  /*00b0*/  LEA.HI R3, R3, R0, RZ, 0x7 ;  /* 0x0000000003037211 */ /* 0x000fc400078f38ff */
[----:B0-----:R-:W-:Y:S02]  /*00c0*/  LOP3.LUT R5, R14, 0x3f, RZ, 0xc0, !PT ;  /* 0x0000003f0e057812 */ /* 0x001fe400078ec0ff */
[----:B------:R-:W-:Y:S02]  /*00d0*/  SHF.R.S32.HI R0, RZ, 0x7, R3 ;  /* 0x00000007ff007819 */ /* 0x000fe40000011403 */
[----:B------:R-:W0:Y:S03]  /*00e0*/  S2R R3, SR_CTAID.X ;  /* 0x0000000000037919 */ /* 0x000e260000002500 */
[----:B------:R-:W-:-:S05]  /*00f0*/  IMAD.SHL.U32 R0, R0, 0x8, RZ ;  /* 0x0000000800007824 */ /* 0x000fca00078e00ff */
[-C--:B------:R-:W-:Y:S02]  /*0100*/  IABS R9, R0.reuse ;  /* 0x0000000000097213 */ /* 0x080fe40000000000 */
[----:B------:R-:W-:Y:S02]  /*0110*/  IABS R12, R0 ;  /* 0x00000000000c7213 */ /* 0x000fe40000000000 */
[----:B------:R-:W1:Y:S08]  /*0120*/  I2F.RP R2, R9 ;  /* 0x0000000900027306 */ /* 0x000e700000209400 */
[----:B-1----:R-:W1:Y:S01]  /*0130*/  MUFU.RCP R2, R2 ;  /* 0x0000000200027308 */ /* 0x002e620000001000 */
[----:B0-----:R-:W-:Y:S01]  /*0140*/  IABS R10, R3 ;  /* 0x00000003000a7213 */ /* 0x001fe20000000000 */
[----:B-1----:R-:W-:-:S02]  /*0150*/  VIADD R6, R2, 0xffffffe ;  /* 0x0ffffffe02067836 */ /* 0x002fc40000000000 */
[----:B------:R-:W-:-:S04]  /*0160*/  IMAD.MOV R2, RZ, RZ, -R12 ;  /* 0x000000ffff027224 */ /* 0x000fc800078e0a0c */
[----:B------:R0:W1:Y:S02]  /*0170*/  F2I.FTZ.U32.TRUNC.NTZ R7, R6 ;  /* 0x0000000600077305 */ /* 0x000064000021f000 */
[----:B0-----:R-:W-:Y:S02]  /*0180*/  IMAD.MOV.U32 R6, RZ, RZ, RZ ;  /* 0x000000ffff067224 */ /* 0x001fe400078e00ff */
[----:B-1----:R-:W-:-:S04]  /*0190*/  IMAD.MOV R8, RZ, RZ, -R7 ;  /* 0x000000ffff087224 */ /* 0x002fc800078e0a07 */
[----:B------:R-:W-:Y:S02]  /*01a0*/  IMAD R11, R8, R9, RZ ;  /* 0x00000009080b7224 */ /* 0x000fe400078e02ff */
[----:B------:R-:W-:Y:S02]  /*01b0*/  IMAD.MOV.U32 R8, RZ, RZ, R10 ;  /* 0x000000ffff087224 */ /* 0x000fe400078e000a */
[----:B------:R-:W-:-:S06]  /*01c0*/  IMAD.HI.U32 R7, R7, R11, R6 ;  /* 0x0000000b07077227 */ /* 0x000fcc00078e0006 */
[----:B------:R-:W-:-:S04]  /*01d0*/  IMAD.HI.U32 R7, R7, R8, RZ ;  /* 0x0000000807077227 */ /* 0x000fc800078e00ff */
[----:B------:R-:W-:-:S05]  /*01e0*/  IMAD R2, R7, R2, R8 ;  /* 0x0000000207027224 */ /* 0x000fca00078e0208 */
[----:B------:R-:W-:-:S13]  /*01f0*/  ISETP.GT.U32.AND P1, PT, R9, R2, PT ;  /* 0x000000020900720c */ /* 0x000fda0003f24070 */
[----:B------:R-:W-:Y:S02]  /*0200*/  @!P1 IMAD.IADD R2, R2, 0x1, -R9 ;  /* 0x0000000102029824 */ /* 0x000fe400078e0a09 */
[----:B------:R-:W-:Y:S01]  /*0210*/  @!P1 VIADD R7, R7, 0x1 ;  /* 0x0000000107079836 */ /* 0x000fe20000000000 */
[----:B------:R-:W-:Y:S02]  /*0220*/  ISETP.NE.AND P1, PT, R0, RZ, PT ;  /* 0x000000ff0000720c */ /* 0x000fe40003f25270 */
[----:B------:R-:W-:Y:S02]  /*0230*/  ISETP.GE.U32.AND P0, PT, R2, R9, PT ;  /* 0x000000090200720c */ /* 0x000fe40003f06070 */
[----:B------:R-:W-:-:S04]  /*0240*/  LOP3.LUT R2, R3, R0, RZ, 0x3c, !PT ;  /* 0x0000000003027212 */ /* 0x000fc800078e3cff */
[----:B------:R-:W-:Y:S01]  /*0250*/  ISETP.GE.AND P2, PT, R2, RZ, PT ;  /* 0x000000ff0200720c */ /* 0x000fe20003f46270 */
[----:B------:R-:W-:-:S06]  /*0260*/  VIADD R2, R4, 0x3f ;  /* 0x0000003f04027836 */ /* 0x000fcc0000000000 */
[----:B------:R-:W-:-:S04]  /*0270*/  @P0 VIADD R7, R7, 0x1 ;  /* 0x0000000107070836 */ /* 0x000fc80000000000 */
[----:B------:R-:W-:Y:S01]  /*0280*/  IMAD.MOV.U32 R6, RZ, RZ, R7 ;  /* 0x000000ffff067224 */ /* 0x000fe200078e0007 */
[----:B------:R-:W-:-:S03]  /*0290*/  SHF.R.S32.HI R7, RZ, 0x1f, R2 ;  /* 0x0000001fff077819 */ /* 0x000fc60000011402 */
[----:B------:R-:W-:Y:S01]  /*02a0*/  @!P2 IMAD.MOV R6, RZ, RZ, -R6 ;  /* 0x000000ffff06a224 */ /* 0x000fe200078e0a06 */
[----:B------:R-:W-:Y:S02]  /*02b0*/  @!P1 LOP3.LUT R6, RZ, R0, RZ, 0x33, !PT ;  /* 0x00000000ff069212 */ /* 0x000fe400078e33ff */
[----:B------:R-:W-:-:S03]  /*02c0*/  LEA.HI R7, R7, R2, RZ, 0x6 ;  /* 0x0000000207077211 */ /* 0x000fc600078f30ff */
[----:B------:R-:W-:Y:S02]  /*02d0*/  IMAD.SHL.U32 R2, R6, 0x8, RZ ;  /* 0x0000000806027824 */ /* 0x000fe400078e00ff */
[----:B------:R-:W-:-:S03]  /*02e0*/  IMAD.MOV R6, RZ, RZ, -R6 ;  /* 0x000000ffff067224 */ /* 0x000fc600078e0a06 */
[----:B------:R-:W-:Y:S01]  /*02f0*/  LEA.HI.SX32 R7, R7, -R2, 0x1a ;  /* 0x8000000207077211 */ /* 0x000fe200078fd2ff */
[----:B------:R-:W-:Y:S02]  /*0300*/  IMAD R15, R0, R6, R3 ;  /* 0x00000006000f7224 */ /* 0x000fe400078e0203 */
[----:B------:R-:W-:Y:S01]  /*0310*/  IMAD.MOV.U32 R6, RZ, RZ, RZ ;  /* 0x000000ffff067224 */ /* 0x000fe200078e00ff */
[----:B------:R-:W-:Y:S02]  /*0320*/  VIMNMX R8, R7, 0x8, PT ;  /* 0x0000000807087848 */ /* 0x000fe40003fe0100 */
[----:B------:R-:W-:Y:S02]  /*0330*/  IABS R13, R15 ;  /* 0x0000000f000d7213 */ /* 0x000fe40000000000 */
[----:B------:R-:W-:-:S04]  /*0340*/  IABS R11, R8 ;  /* 0x00000008000b7213 */ /* 0x000fc80000000000 */
[----:B------:R-:W0:Y:S08]  /*0350*/  I2F.RP R9, R11 ;  /* 0x0000000b00097306 */ /* 0x000e300000209400 */
[----:B0-----:R-:W0:Y:S02]  /*0360*/  MUFU.RCP R9, R9 ;  /* 0x0000000900097308 */ /* 0x001e240000001000 */
[----:B0-----:R-:W-:-:S06]  /*0370*/  VIADD R7, R9, 0xffffffe ;  /* 0x0ffffffe09077836 */ /* 0x001fcc0000000000 */
[----:B------:R-:W0:Y:S02]  /*0380*/  F2I.FTZ.U32.TRUNC.NTZ R7, R7 ;  /* 0x0000000700077305 */ /* 0x000e24000021f000 */
[----:B0-----:R-:W-:-:S04]  /*0390*/  IMAD.MOV R10, RZ, RZ, -R7 ;  /* 0x000000ffff0a7224 */ /* 0x001fc800078e0a07 */
[----:B------:R-:W-:-:S04]  /*03a0*/  IMAD.MOV.U32 R0, RZ, RZ, R10 ;  /* 0x000000ffff007224 */ /* 0x000fc800078e000a */
[----:B------:R-:W-:Y:S01]  /*03b0*/  IMAD R3, R0, R11, RZ ;  /* 0x0000000b00037224 */ /* 0x000fe200078e02ff */
[----:B------:R-:W-:-:S03]  /*03c0*/  IABS R0, R8 ;  /* 0x0000000800007213 */ /* 0x000fc60000000000 */
[----:B------:R-:W-:Y:S02]  /*03d0*/  IMAD.HI.U32 R6, R7, R3, R6 ;  /* 0x0000000307067227 */ /* 0x000fe400078e0006 */
[----:B------:R-:W0:Y:S02]  /*03e0*/  LDC R7, c[0x0][0x230] ;  /* 0x00008c00ff077b82 */ /* 0x000e240000000800 */
[----:B------:R-:W-:Y:S02]  /*03f0*/  IMAD.MOV R0, RZ, RZ, -R0 ;  /* 0x000000ffff007224 */ /* 0x000fe400078e0a00 */
[----:B------:R-:W-:-:S04]  /*0400*/  IMAD.HI.U32 R6, R6, R13, RZ ;  /* 0x0000000d06067227 */ /* 0x000fc800078e00ff */
[----:B------:R-:W-:-:S05]  /*0410*/  IMAD R0, R6, R0, R13 ;  /* 0x0000000006007224 */ /* 0x000fca00078e020d */
[----:B------:R-:W-:Y:S01]  /*0420*/  ISETP.GT.U32.AND P1, PT, R11, R0, PT ;  /* 0x000000000b00720c */ /* 0x000fe20003f24070 */
[----:B0-----:R-:W-:-:S12]  /*0430*/  VIADD R16, R7, 0x3f ;  /* 0x0000003f07107836 */ /* 0x001fd80000000000 */
[----:B------:R-:W-:Y:S02]  /*0440*/  @!P1 IMAD.IADD R0, R0, 0x1, -R11 ;  /* 0x0000000100009824 */ /* 0x000fe400078e0a0b */
[----:B------:R-:W-:Y:S01]  /*0450*/  @!P1 VIADD R6, R6, 0x1 ;  /* 0x0000000106069836 */ /* 0x000fe20000000000 */
[----:B------:R-:W-:Y:S02]  /*0460*/  ISETP.NE.AND P1, PT, R8, RZ, PT ;  /* 0x000000ff0800720c */ /* 0x000fe40003f25270 */
[----:B------:R-:W-:Y:S02]  /*0470*/  ISETP.GE.U32.AND P0, PT, R0, R11, PT ;  /* 0x0000000b0000720c */ /* 0x000fe40003f06070 */
[----:B------:R-:W-:-:S04]  /*0480*/  LOP3.LUT R0, R15, R8, RZ, 0x3c, !PT ;  /* 0x000000080f007212 */ /* 0x000fc800078e3cff */
[----:B------:R-:W-:-:S07]  /*0490*/  ISETP.GE.AND P2, PT, R0, RZ, PT ;  /* 0x000000ff0000720c */ /* 0x000fce0003f46270 */
[----:B------:R-:W-:Y:S01]  /*04a0*/  @P0 VIADD R6, R6, 0x1 ;  /* 0x0000000106060836 */ /* 0x000fe20000000000 */
[----:B------:R-:W-:-:S05]  /*04b0*/  ISETP.GT.AND P0, PT, R16, 0x3f, PT ;  /* 0x0000003f1000780c */ /* 0x000fca0003f04270 */
[----:B------:R-:W-:Y:S01]  /*04c0*/  @!P2 IMAD.MOV R6, RZ, RZ, -R6 ;  /* 0x000000ffff06a224 */ /* 0x000fe200078e0a06 */
[----:B------:R-:W-:-:S05]  /*04d0*/  @!P1 LOP3.LUT R6, RZ, R8, RZ, 0x33, !PT ;  /* 0x00000008ff069212 */ /* 0x000fca00078e33ff */
[----:B------:R-:W-:Y:S02]  /*04e0*/  IMAD.MOV R3, RZ, RZ, -R6 ;  /* 0x000000ffff037224 */ /* 0x000fe400078e0a06 */
[----:B------:R-:W-:Y:S02]  /*04f0*/  IMAD.SHL.U32 R18, R6, 0x80, RZ ;  /* 0x0000008006127824 */ /* 0x000fe400078e00ff */
[----:B------:R-:W-:Y:S02]  /*0500*/  IMAD R3, R8, R3, R15 ;  /* 0x0000000308037224 */ /* 0x000fe400078e020f */
[----:B------:R-:W-:Y:S01]  /*0510*/  VIADD R6, R18, 0x2 ;  /* 0x0000000212067836 */ /* 0x000fe20000000000 */
[----:B------:R-:W-:Y:S01]  /*0520*/  STL [R1+0x3c0], R18 ;  /* 0x0003c01201007387 */ /* 0x000fe20000100800 */
[----:B------:R-:W-:Y:S02]  /*0530*/  IMAD.IADD R0, R2, 0x1, R3 ;  /* 0x0000000102007824 */ /* 0x000fe400078e0203 */
[----:B------:R-:W-:-:S02]  /*0540*/  VIADD R2, R18, 0x1 ;  /* 0x0000000112027836 */ /* 0x000fc40000000000 */
[C---:B------:R-:W-:Y:S02]  /*0550*/  VIADD R3, R18.reuse, 0x3 ;  /* 0x0000000312037836 */ /* 0x040fe40000000000 */
[C---:B------:R-:W-:Y:S01]  /*0560*/  VIADD R7, R18.reuse, 0x3d ;  /* 0x0000003d12077836 */ /* 0x040fe20000000000 */
[----:B------:R0:W-:Y:S01]  /*0570*/  STL [R1+0x298], R2 ;  /* 0x0002980201007387 */ /* 0x0001e20000100800 */
[----:B------:R-:W-:Y:S02]  /*0580*/  VIADD R8, R18, 0x46 ;  /* 0x0000004612087836 */ /* 0x000fe40000000000 */
[----:B------:R-:W-:Y:S01]  /*0590*/  IMAD R0, R0, 0x40, R5 ;  /* 0x0000004000007824 */ /* 0x000fe200078e0205 */
[----:B------:R1:W-:Y:S01]  /*05a0*/  STL [R1+0x294], R6 ;  /* 0x0002940601007387 */ /* 0x0003e20000100800 */
[C---:B------:R-:W-:Y:S02]  /*05b0*/  VIADD R17, R18.reuse, 0x1a ;  /* 0x0000001a12117836 */ /* 0x040fe40000000000 */
[C---:B------:R-:W-:Y:S01]  /*05c0*/  VIADD R29, R18.reuse, 0x2a ;  /* 0x0000002a121d7836 */ /* 0x040fe20000000000 */
[----:B------:R2:W-:Y:S01]  /*05d0*/  STL [R1+0x290], R3 ;  /* 0x0002900301007387 */ /* 0x0005e20000100800 */
[----:B------:R-:W-:-:S02]  /*05e0*/  VIADD R16, R18, 0x41 ;  /* 0x0000004112107836 */ /* 0x000fc40000000000 */
[C---:B0-----:R-:W-:Y:S02]  /*05f0*/  VIADD R2, R18.reuse, 0x4 ;  /* 0x0000000412027836 */ /* 0x041fe40000000000 */
[C---:B------:R-:W-:Y:S02]  /*0600*/  VIADD R15, R18.reuse, 0x42 ;  /* 0x00000042120f7836 */ /* 0x040fe40000000000 */
[C---:B-1----:R-:W-:Y:S01]  /*0610*/  VIADD R6, R18.reuse, 0x5 ;  /* 0x0000000512067836 */ /* 0x042fe20000000000 */
[----:B------:R0:W-:Y:S01]  /*0620*/  STL [R1+0x28c], R2 ;  /* 0x00028c0201007387 */ /* 0x0001e20000100800 */
[C---:B------:R-:W-:Y:S02]  /*0630*/  VIADD R11, R18.reuse, 0x6e ;  /* 0x0000006e120b7836 */ /* 0x040fe40000000000 */
[C---:B--2---:R-:W-:Y:S01]  /*0640*/  VIADD R3, R18.reuse, 0x6 ;  /* 0x0000000612037836 */ /* 0x044fe20000000000 */
[----:B------:R1:W-:Y:S01]  /*0650*/  STL [R1+0x288], R6 ;  /* 0x0002880601007387 */ /* 0x0003e20000100800 */
[----:B------:R-:W-:-:S02]  /*0660*/  VIADD R9, R18, 0x6f ;  /* 0x0000006f12097836 */ /* 0x000fc40000000000 */
[C---:B------:R-:W-:Y:S01]  /*0670*/  VIADD R19, R18.reuse, 0x71 ;  /* 0x0000007112137836 */ /* 0x040fe20000000000 */
[----:B------:R2:W-:Y:S01]  /*0680*/  STL [R1+0x284], R3 ;  /* 0x0002840301007387 */ /* 0x0005e20000100800 */
[C---:B------:R-:W-:Y:S02]  /*0690*/  VIADD R10, R18.reuse, 0x72 ;  /* 0x00000072120a7836 */ /* 0x040fe40000000000 */
[C---:B0-----:R-:W-:Y:S02]  /*06a0*/  VIADD R2, R18.reuse, 0x7 ;  /* 0x0000000712027836 */ /* 0x041fe40000000000 */
[C---:B------:R-:W-:Y:S02]  /*06b0*/  VIADD R20, R18.reuse, 0x73 ;  /* 0x0000007312147836 */ /* 0x040fe40000000000 */
[C---:B-1----:R-:W-:Y:S01]  /*06c0*/  VIADD R6, R18.reuse, 0x8 ;  /* 0x0000000812067836 */ /* 0x042fe20000000000 */
[----:B------:R0:W-:Y:S01]  /*06d0*/  STL [R1+0x280], R2 ;  /* 0x0002800201007387 */ /* 0x0001e20000100800 */
[----:B------:R-:W-:-:S02]  /*06e0*/  VIADD R26, R18, 0x74 ;  /* 0x00000074121a7836 */ /* 0x000fc40000000000 */
[C---:B--2---:R-:W-:Y:S01]  /*06f0*/  VIADD R3, R18.reuse, 0x9 ;  /* 0x0000000912037836 */ /* 0x044fe20000000000 */
[----:B------:R1:W-:Y:S01]  /*0700*/  STL [R1+0x274], R6 ;  /* 0x0002740601007387 */ /* 0x0003e20000100800 */
[C---:B------:R-:W-:Y:S02]  /*0710*/  VIADD R28, R18.reuse, 0x75 ;  /* 0x00000075121c7836 */ /* 0x040fe40000000000 */
[C---:B------:R-:W-:Y:S01]  /*0720*/  VIADD R12, R18.reuse, 0x76 ;  /* 0x00000076120c7836 */ /* 0x040fe20000000000 */
[----:B------:R2:W-:Y:S01]  /*0730*/  STL [R1+0x27c], R3 ;  /* 0x00027c0301007387 */ /* 0x0005e20000100800 */
[C---:B------:R-:W-:Y:S02]  /*0740*/  VIADD R25, R18.reuse, 0x77 ;  /* 0x0000007712197836 */ /* 0x040fe40000000000 */
[C---:B0-----:R-:W-:Y:S02]  /*0750*/  VIADD R2, R18.reuse, 0xa ;  /* 0x0000000a12027836 */ /* 0x041fe40000000000 */
[----:B------:R-:W-:-:S02]  /*0760*/  VIADD R22, R18, 0x78 ;  /* 0x0000007812167836 */ /* 0x000fc40000000000 */
[C---:B-1----:R-:W-:Y:S01]  /*0770*/  VIADD R6, R18.reuse, 0xb ;  /* 0x0000000b12067836 */ /* 0x042fe20000000000 */
[----:B------:R0:W-:Y:S01]  /*0780*/  STL [R1+0x278], R2 ;  /* 0x0002780201007387 */ /* 0x0001e20000100800 */
[C---:B------:R-:W-:Y:S02]  /*0790*/  VIADD R13, R18.reuse, 0x79 ;  /* 0x00000079120d7836 */ /* 0x040fe40000000000 */
[C---:B--2---:R-:W-:Y:S01]  /*07a0*/  VIADD R3, R18.reuse, 0xc ;  /* 0x0000000c12037836 */ /* 0x044fe20000000000 */
        /* <DEDUP_REMOVED lines=9> */
[----:B--2---:R-:W-:-:S03]  /*0840*/  VIADD R3, R18, 0xf ;  /* 0x0000000f12037836 */ /* 0x004fc60000000000 */
[----:B------:R1:W-:Y:S04]  /*0850*/  STL [R1+0x264], R6 ;  /* 0x0002640601007387 */ /* 0x0003e80000100800 */
[----:B------:R2:W-:Y:S01]  /*0860*/  STL [R1+0x260], R3 ;  /* 0x0002600301007387 */ /* 0x0005e20000100800 */
[C---:B0-----:R-:W-:Y:S02]  /*0870*/  VIADD R2, R18.reuse, 0x10 ;  /* 0x0000001012027836 */ /* 0x041fe40000000000 */
[----:B-1----:R-:W-:-:S03]  /*0880*/  VIADD R6, R18, 0x11 ;  /* 0x0000001112067836 */ /* 0x002fc60000000000 */
        /* <DEDUP_REMOVED lines=81> */
[----:B------:R-:W-:Y:S01]  /*0da0*/  STL [R1+0xc4], R3 ;  /* 0x0000c40301007387 */ /* 0x000fe20000100800 */
[----:B0-----:R-:W-:-:S03]  /*0db0*/  VIADD R2, R18, 0x3c ;  /* 0x0000003c12027836 */ /* 0x001fc60000000000 */
[----:B------:R0:W-:Y:S01]  /*0dc0*/  STL [R1+0xbc], R7 ;  /* 0x0000bc0701007387 */ /* 0x0001e20000100800 */
[----:B-1----:R-:W-:-:S05]  /*0dd0*/  VIADD R6, R18, 0x3e ;  /* 0x0000003e12067836 */ /* 0x002fca0000000000 */
[----:B------:R1:W-:Y:S01]  /*0de0*/  STL [R1+0xb8], R6 ;  /* 0x0000b80601007387 */ /* 0x0003e20000100800 */
[----:B0-----:R-:W-:-:S03]  /*0df0*/  VIADD R7, R18, 0x3f ;  /* 0x0000003f12077836 */ /* 0x001fc60000000000 */
[----:B------:R-:W-:Y:S04]  /*0e00*/  STL [R1+0xc0], R2 ;  /* 0x0000c00201007387 */ /* 0x000fe80000100800 */
[----:B------:R0:W-:Y:S01]  /*0e10*/  STL [R1+0xb4], R7 ;  /* 0x0000b40701007387 */ /* 0x0001e20000100800 */
[----:B-1----:R-:W-:-:S05]  /*0e20*/  VIADD R6, R18, 0x40 ;  /* 0x0000004012067836 */ /* 0x002fca0000000000 */
[----:B------:R1:W-:Y:S01]  /*0e30*/  STL [R1+0xb0], R6 ;  /* 0x0000b00601007387 */ /* 0x0003e20000100800 */
[C---:B0-----:R-:W-:Y:S02]  /*0e40*/  VIADD R7, R18.reuse, 0x44 ;  /* 0x0000004412077836 */ /* 0x041fe40000000000 */
[----:B-1----:R-:W-:-:S05]  /*0e50*/  VIADD R6, R18, 0x43 ;  /* 0x0000004312067836 */ /* 0x002fca0000000000 */
[----:B------:R0:W-:Y:S04]  /*0e60*/  STL [R1+0xa4], R6 ;  /* 0x0000a40601007387 */ /* 0x0001e80000100800 */
[----:B------:R1:W-:Y:S01]  /*0e70*/  STL [R1+0xa0], R7 ;  /* 0x0000a00701007387 */ /* 0x0003e20000100800 */
[C---:B0-----:R-:W-:Y:S02]  /*0e80*/  VIADD R6, R18.reuse, 0x45 ;  /* 0x0000004512067836 */ /* 0x041fe40000000000 */
[----:B-1----:R-:W-:-:S03]  /*0e90*/  VIADD R7, R18, 0x47 ;  /* 0x0000004712077836 */ /* 0x002fc60000000000 */
[----:B------:R0:W-:Y:S04]  /*0ea0*/  STL [R1+0x9c], R6 ;  /* 0x00009c0601007387 */ /* 0x0001e80000100800 */
        /* <DEDUP_REMOVED lines=76> */
[----:B------:R0:W-:Y:S01]  /*1370*/  STL [R1], R6 ;  /* 0x0000000601007387 */ /* 0x0001e20000100800 */
[----:B--2---:R-:W-:-:S03]  /*1380*/  VIADD R7, R18, 0x7b ;  /* 0x0000007b12077836 */ /* 0x004fc60000000000 */
[----:B------:R1:W5:Y:S04]  /*1390*/  LDL.LU R5, [R1+0xbec] ;  /* 0x000bec0001057983 */ /* 0x0003680000300800 */
[----:B------:R1:W-:Y:S01]  /*13a0*/  STL [R1+0xbe8], R0 ;  /* 0x000be80001007387 */ /* 0x0003e20000100800 */
[C---:B0-----:R-:W-:Y:S02]  /*13b0*/  VIADD R6, R18.reuse, 0x70 ;  /* 0x0000007012067836 */ /* 0x041fe40000000000 */
[----:B------:R-:W-:Y:S01]  /*13c0*/  VIADD R18, R18, 0x7f ;  /* 0x0000007f12127836 */ /* 0x000fe20000000000 */
[----:B------:R-:W-:Y:S06]  /*13d0*/  @P0 BRA `(.L_x_0) ;  /* 0x00000008000c0947 */ /* 0x000fec0003800000 */
[----:B-1----:R-:W-:Y:S01]  /*13e0*/  IMAD.SHL.U32 R0, R14, 0x10, RZ ;  /* 0x000000100e007824 */ /* 0x002fe200078e00ff */
[----:B------:R1:W-:Y:S04]  /*13f0*/  STL [R1+0x200], RZ ;  /* 0x000200ff01007387 */ /* 0x0003e80000100800 */
[----:B------:R1:W-:Y:S04]  /*1400*/  STL [R1+0xbe4], R0 ;  /* 0x000be40001007387 */ /* 0x0003e80000100800 */
[----:B------:R1:W-:Y:S04]  /*1410*/  STL [R1+0x204], RZ ;  /* 0x000204ff01007387 */ /* 0x0003e80000100800 */
        /* <DEDUP_REMOVED lines=125> */
[----:B------:R1:W-:Y:S01]  /*1bf0*/  STL [R1+0xac], RZ ;  /* 0x0000acff01007387 */ /* 0x0003e20000100800 */
[----:B------:R-:W-:Y:S05]  /*1c00*/  BRA `(.L_x_1) ;  /* 0x0000023400dc7947 */ /* 0x000fea0003800000 */
.L_x_0:
[----:B-1----:R-:W2:Y:S01]  /*1c10*/  LDL R0, [R1+0x28] ;  /* 0x0000280001007983 */ /* 0x002ea20000100800 */
[----:B------:R-:W-:Y:S01]  /*1c20*/  IMAD.MOV.U32 R14, RZ, RZ, RZ ;  /* 0x000000ffff0e7224 */ /* 0x000fe200078e00ff */
[----:B------:R-:W-:Y:S01]  /*1c30*/  ISETP.GE.AND P2, PT, R18, RZ, PT ;  /* 0x000000ff1200720c */ /* 0x000fe20003f46270 */
[----:B------:R-:W-:Y:S01]  /*1c40*/  ULDC UR5, c[0x0][0x23c] ;  /* 0x00008f0000057ab9 */ /* 0x000fe20000000800 */
[----:B------:R0:W-:Y:S01]  /*1c50*/  STL [R1+0xd60], R28 ;  /* 0x000d601c01007387 */ /* 0x0001e20000100800 */
[----:B------:R-:W-:Y:S01]  /*1c60*/  ISETP.GE.AND P3, PT, R24, RZ, PT ;  /* 0x000000ff1800720c */ /* 0x000fe20003f66270 */
[----:B------:R-:W-:Y:S01]  /*1c70*/  ULDC.64 UR8, c[0x0][0x218] ;  /* 0x0000860000087ab9 */ /* 0x000fe20000000a00 */
[----:B------:R-:W-:Y:S01]  /*1c80*/  ULDC.64 UR10, c[0x0][0x210] ;  /* 0x00008400000a7ab9 */ /* 0x000fe20000000a00 */
[----:B0-----:R-:W3:Y:S04]  /*1c90*/  LDL R28, [R1+0xbe8] ;  /* 0x000be800011c7983 */ /* 0x001ee80000100800 */
[----:B------:R0:W-:Y:S04]  /*1ca0*/  STL [R1+0xd5c], R26 ;  /* 0x000d5c1a01007387 */ /* 0x0001e80000100800 */
[----:B0-----:R-:W4:Y:S04]  /*1cb0*/  LDL R26, [R1+0x3c0] ;  /* 0x0003c000011a7983 */ /* 0x001f280000100800 */
[----:B------:R-:W-:Y:S04]  /*1cc0*/  STL [R1+0xd58], R20 ;  /* 0x000d581401007387 */ /* 0x000fe80000100800 */
[----:B------:R-:W-:Y:S04]  /*1cd0*/  STL [R1+0xd54], R10 ;  /* 0x000d540a01007387 */ /* 0x000fe80000100800 */
[----:B------:R0:W-:Y:S04]  /*1ce0*/  STL [R1+0xd50], R19 ;  /* 0x000d501301007387 */ /* 0x0001e80000100800 */
[----:B------:R-:W-:Y:S04]  /*1cf0*/  STL [R1+0xd4c], R6 ;  /* 0x000d4c0601007387 */ /* 0x000fe80000100800 */
[----:B------:R-:W-:Y:S01]  /*1d00*/  STL [R1+0xd48], R9 ;  /* 0x000d480901007387 */ /* 0x000fe20000100800 */
[----:B0-----:R-:W-:Y:S01]  /*1d10*/  IMAD.MOV.U32 R19, RZ, RZ, R3 ;  /* 0x000000ffff137224 */ /* 0x001fe200078e0003 */
[----:B------:R-:W-:-:S02]  /*1d20*/  IABS R3, R4 ;  /* 0x0000000400037213 */ /* 0x000fc40000000000 */
[----:B------:R0:W-:Y:S04]  /*1d30*/  STL [R1+0xd44], R11 ;  /* 0x000d440b01007387 */ /* 0x0001e80000100800 */
[----:B0-----:R-:W4:Y:S01]  /*1d40*/  LDL R11, [R1+0xb8] ;  /* 0x0000b800010b7983 */ /* 0x001f220000100800 */
[----:B------:R-:W-:Y:S01]  /*1d50*/  IMAD.MOV.U32 R9, RZ, RZ, R2 ;  /* 0x000000ffff097224 */ /* 0x000fe200078e0002 */
[----:B-----5:R-:W-:Y:S01]  /*1d60*/  IABS R2, R5 ;  /* 0x0000000500027213 */ /* 0x020fe20000000000 */
[----:B------:R-:W-:Y:S01]  /*1d70*/  IMAD.MOV.U32 R10, RZ, RZ, R17 ;  /* 0x000000ffff0a7224 */ /* 0x000fe200078e0011 */
[----:B------:R-:W-:Y:S01]  /*1d80*/  STL [R1+0xd40], R8 ;  /* 0x000d400801007387 */ /* 0x000fe20000100800 */
[----:B------:R-:W-:Y:S01]  /*1d90*/  IMAD.MOV.U32 R20, RZ, RZ, R15 ;  /* 0x000000ffff147224 */ /* 0x000fe200078e000f */
[----:B------:R-:W0:Y:S01]  /*1da0*/  I2F.RP R17, R2 ;  /* 0x0000000200117306 */ /* 0x000e220000209400 */
[----:B------:R-:W-:Y:S01]  /*1db0*/  IMAD.MOV.U32 R6, RZ, RZ, R16 ;  /* 0x000000ffff067224 */ /* 0x000fe200078e0010 */
[----:B------:R1:W-:Y:S02]  /*1dc0*/  STL [R1+0xd0c], R5 ;  /* 0x000d0c0501007387 */ /* 0x0003e40000100800 */
[----:B-1----:R-:W-:-:S04]  /*1dd0*/  IMAD.MOV.U32 R5, RZ, RZ, R29 ;  /* 0x000000ffff057224 */ /* 0x002fc800078e001d */
[----:B0-----:R-:W0:Y:S02]  /*1de0*/  MUFU.RCP R17, R17 ;  /* 0x0000001100117308 */ /* 0x001e240000001000 */
[----:B0-----:R-:W-:-:S06]  /*1df0*/  VIADD R17, R17, 0xffffffe ;  /* 0x0ffffffe11117836 */ /* 0x001fcc0000000000 */
[----:B------:R-:W-:Y:S01]  /*1e00*/  F2I.FTZ.U32.TRUNC.NTZ R17, R17 ;  /* 0x0000001100117305 */ /* 0x000fe2000021f000 */
[----:B--2---:R-:W-:-:S07]  /*1e10*/  IMAD.MOV.U32 R8, RZ, RZ, R0 ;  /* 0x000000ffff087224 */ /* 0x004fce00078e0000 */
[----:B------:R-:W0:Y:S01]  /*1e20*/  I2F.RP R0, R3 ;  /* 0x0000000300007306 */ /* 0x000e220000209400 */
[----:B---3--:R-:W-:-:S07]  /*1e30*/  ISETP.GE.AND P1, PT, R28, RZ, PT ;  /* 0x000000ff1c00720c */ /* 0x008fce0003f26270 */
[----:B0-----:R-:W0:Y:S02]  /*1e40*/  MUFU.RCP R0, R0 ;  /* 0x0000000000007308 */ /* 0x001e240000001000 */
[----:B0-----:R-:W-:-:S06]  /*1e50*/  VIADD R0, R0, 0xffffffe ;  /* 0x0ffffffe00007836 */ /* 0x001fcc0000000000 */
[----:B------:R0:W1:Y:S02]  /*1e60*/  F2I.FTZ.U32.TRUNC.NTZ R15, R0 ;  /* 0x00000000000f7305 */ /* 0x000064000021f000 */
[----:B0-----:R-:W-:Y:S02]  /*1e70*/  IABS R0, R28 ;  /* 0x0000001c00007213 */ /* 0x001fe40000000000 */
[----:B------:R-:W2:Y:S01]  /*1e80*/  LDL.LU R28, [R1+0xd60] ;  /* 0x000d6000011c7983 */ /* 0x000ea20000300800 */
[----:B-1----:R-:W-:-:S04]  /*1e90*/  IMAD.MOV R16, RZ, RZ, -R15 ;  /* 0x000000ffff107224 */ /* 0x002fc800078e0a0f */
[----:B------:R-:W-:-:S04]  /*1ea0*/  IMAD R16, R16, R3, RZ ;  /* 0x0000000310107224 */ /* 0x000fc800078e02ff */
[----:B------:R-:W-:-:S04]  /*1eb0*/  IMAD.HI.U32 R16, R15, R16, R14 ;  /* 0x000000100f107227 */ /* 0x000fc800078e000e */
[----:B------:R-:W-:Y:S02]  /*1ec0*/  IMAD.MOV.U32 R14, RZ, RZ, R0 ;  /* 0x000000ffff0e7224 */ /* 0x000fe400078e0000 */
[----:B------:R-:W-:Y:S02]  /*1ed0*/  IMAD.MOV R0, RZ, RZ, -R17 ;  /* 0x000000ffff007224 */ /* 0x000fe400078e0a11 */
[----:B------:R-:W-:-:S04]  /*1ee0*/  IMAD.HI.U32 R15, R16, R14, RZ ;  /* 0x0000000e100f7227 */ /* 0x000fc800078e00ff */
[----:B------:R-:W-:Y:S02]  /*1ef0*/  IMAD.MOV R15, RZ, RZ, -R15 ;  /* 0x000000ffff0f7224 */ /* 0x000fe400078e0a0f */
[----:B------:R-:W-:Y:S02]  /*1f00*/  IMAD R0, R0, R2, RZ ;  /* 0x0000000200007224 */ /* 0x000fe400078e02ff */
[----:B------:R-:W-:Y:S01]  /*1f10*/  IMAD R14, R3, R15, R14 ;  /* 0x0000000f030e7224 */ /* 0x000fe200078e020e */
[----:B----4-:R-:W-:Y:S01]  /*1f20*/  IABS R15, R26 ;  /* 0x0000001a000f7213 */ /* 0x010fe20000000000 */
[----:B------:R-:W-:-:S03]  /*1f30*/  IMAD.MOV.U32 R16, RZ, RZ, RZ ;  /* 0x000000ffff107224 */ /* 0x000fc600078e00ff */
[----:B------:R-:W-:Y:S01]  /*1f40*/  ISETP.GT.U32.AND P0, PT, R3, R14, PT ;  /* 0x0000000e0300720c */ /* 0x000fe20003f04070 */
[----:B------:R-:W-:-:S04]  /*1f50*/  IMAD.HI.U32 R0, R17, R0, R16 ;  /* 0x0000000011007227 */ /* 0x000fc800078e0010 */
[----:B------:R-:W-:Y:S01]  /*1f60*/  IMAD.MOV.U32 R16, RZ, RZ, R15 ;  /* 0x000000ffff107224 */ /* 0x000fe200078e000f */
[----:B------:R-:W-:Y:S02]  /*1f70*/  IABS R15, R18 ;  /* 0x00000012000f7213 */ /* 0x000fe40000000000 */
[----:B------:R-:W-:Y:S01]  /*1f80*/  IABS R18, R24 ;  /* 0x0000001800127213 */ /* 0x000fe20000000000 */
[----:B------:R-:W-:-:S04]  /*1f90*/  IMAD.HI.U32 R17, R0, R16, RZ ;  /* 0x0000001000117227 */ /* 0x000fc800078e00ff */
[----:B------:R-:W-:Y:S02]  /*1fa0*/  @!P0 IMAD.IADD R14, R14, 0x1, -R3 ;  /* 0x000000010e0e8824 */ /* 0x000fe400078e0a03 */
[----:B------:R-:W-:Y:S02]  /*1fb0*/  IMAD.MOV R17, RZ, RZ, -R17 ;  /* 0x000000ffff117224 */ /* 0x000fe400078e0a11 */
[----:B------:R-:W-:Y:S01]  /*1fc0*/  IMAD.MOV.U32 R29, RZ, RZ, R15 ;  /* 0x000000ffff1d7224 */ /* 0x000fe200078e000f */
[----:B------:R-:W-:Y:S01]  /*1fd0*/  ISETP.GT.U32.AND P0, PT, R3, R14, PT ;  /* 0x0000000e0300720c */ /* 0x000fe20003f04070 */
[----:B------:R-:W-:Y:S01]  /*1fe0*/  IMAD R16, R2, R17, R16 ;  /* 0x0000001102107224 */ /* 0x000fe200078e0210 */
[----:B------:R-:W-:Y:S01]  /*1ff0*/  IABS R15, R23 ;  /* 0x00000017000f7213 */ /* 0x000fe20000000000 */
[----:B------:R-:W-:Y:S02]  /*2000*/  IMAD.MOV.U32 R24, RZ, RZ, R18 ;  /* 0x000000ffff187224 */ /* 0x000fe400078e0012 */
[----:B------:R-:W-:Y:S01]  /*2010*/  IMAD.HI.U32 R17, R0, R29, RZ ;  /* 0x0000001d00117227 */ /* 0x000fe200078e00ff */
[----:B------:R-:W-:-:S03]  /*2020*/  ISETP.GT.U32.AND P4, PT, R2, R16, PT ;  /* 0x000000100200720c */ /* 0x000fc60003f84070 */
[----:B------:R-:W-:-:S04]  /*2030*/  IMAD.HI.U32 R18, R0, R24, RZ ;  /* 0x0000001800127227 */ /* 0x000fc800078e00ff */
[----:B------:R-:W-:Y:S01]  /*2040*/  @!P0 IMAD.IADD R14, R14, 0x1, -R3 ;  /* 0x000000010e0e8824 */ /* 0x000fe200078e0a03 */
[----:B------:R-:W-:Y:S01]  /*2050*/  ISETP.NE.AND P0, PT, R4, RZ, PT ;  /* 0x000000ff0400720c */ /* 0x000fe20003f05270 */
[----:B------:R-:W-:Y:S02]  /*2060*/  IMAD.MOV R3, RZ, RZ, -R17 ;  /* 0x000000ffff037224 */ /* 0x000fe400078e0a11 */
[----:B------:R-:W-:Y:S02]  /*2070*/  IMAD.MOV R18, RZ, RZ, -R18 ;  /* 0x000000ffff127224 */ /* 0x000fe400078e0a12 */
[C---:B------:R-:W-:Y:S02]  /*2080*/  IMAD R3, R2.reuse, R3, R29 ;  /* 0x0000000302037224 */ /* 0x040fe400078e021d */
[----:B------:R-:W-:Y:S02]  /*2090*/  IMAD.MOV.U32 R29, RZ, RZ, R14 ;  /* 0x000000ffff1d7224 */ /* 0x000fe400078e000e */
[----:B------:R-:W-:-:S02]  /*20a0*/  IMAD R14, R2, R18, R24 ;  /* 0x00000012020e7224 */ /* 0x000fc400078e0218 */
[----:B------:R-:W-:-:S04]  /*20b0*/  IMAD.HI.U32 R17, R0, R15, RZ ;  /* 0x0000000f00117227 */ /* 0x000fc800078e00ff */
[----:B------:R-:W-:Y:S01]  /*20c0*/  @!P1 IMAD.MOV R29, RZ, RZ, -R29 ;  /* 0x000000ffff1d9224 */ /* 0x000fe200078e0a1d */
[----:B------:R-:W-:Y:S01]  /*20d0*/  @!P0 LOP3.LUT R29, RZ, R4, RZ, 0x33, !PT ;  /* 0x00000004ff1d8212 */ /* 0x000fe200078e33ff */
[----:B------:R-:W-:Y:S01]  /*20e0*/  @!P4 IMAD.IADD R16, R16, 0x1, -R2 ;  /* 0x000000011010c824 */ /* 0x000fe200078e0a02 */
[C---:B------:R-:W-:Y:S01]  /*20f0*/  ISETP.GT.U32.AND P0, PT, R2.reuse, R3, PT ;  /* 0x000000030200720c */ /* 0x040fe20003f04070 */
[----:B------:R-:W-:Y:S01]  /*2100*/  IMAD.MOV R17, RZ, RZ, -R17 ;  /* 0x000000ffff117224 */ /* 0x000fe200078e0a11 */
[C---:B------:R-:W-:Y:S02]  /*2110*/  ISETP.GT.U32.AND P5, PT, R2.reuse, R14, PT ;  /* 0x0000000e0200720c */ /* 0x040fe40003fa4070 */
[----:B------:R-:W-:Y:S02]  /*2120*/  IABS R18, R21 ;  /* 0x0000001500127213 */ /* 0x000fe40000000000 */
[C---:B------:R-:W-:Y:S01]  /*2130*/  ISETP.GT.U32.AND P6, PT, R2.reuse, R16, PT ;  /* 0x000000100200720c */ /* 0x040fe20003fc4070 */
[----:B------:R-:W-:Y:S01]  /*2140*/  IMAD R15, R2, R17, R15 ;  /* 0x00000011020f7224 */ /* 0x000fe200078e020f */
[----:B------:R-:W-:Y:S01]  /*2150*/  IABS R24, R7 ;  /* 0x0000000700187213 */ /* 0x000fe20000000000 */
[----:B------:R-:W-:Y:S01]  /*2160*/  IMAD.HI.U32 R17, R0, R18, RZ ;  /* 0x0000001200117227 */ /* 0x000fe200078e00ff */
[----:B------:R0:W-:Y:S01]  /*2170*/  STL [R1+0x1ec], R29 ;  /* 0x0001ec1d01007387 */ /* 0x0001e20000100800 */
[----:B------:R-:W-:-:S02]  /*2180*/  IABS R4, R27 ;  /* 0x0000001b00047213 */ /* 0x000fc40000000000 */
[----:B------:R-:W-:Y:S02]  /*2190*/  IMAD.MOV R17, RZ, RZ, -R17 ;  /* 0x000000ffff117224 */ /* 0x000fe400078e0a11 */
[----:B------:R-:W-:Y:S02]  /*21a0*/  @!P0 IMAD.IADD R3, R3, 0x1, -R2 ;  /* 0x0000000103038824 */ /* 0x000fe400078e0a02 */
[----:B0-----:R-:W-:Y:S01]  /*21b0*/  IMAD.HI.U32 R29, R0, R24, RZ ;  /* 0x00000018001d7227 */ /* 0x001fe200078e00ff */
[----:B------:R-:W-:-:S03]  /*21c0*/  ISETP.GE.AND P1, PT, R23, RZ, PT ;  /* 0x000000ff1700720c */ /* 0x000fc60003f26270 */
[----:B------:R-:W-:Y:S02]  /*21d0*/  IMAD.MOV R29, RZ, RZ, -R29 ;  /* 0x000000ffff1d7224 */ /* 0x000fe400078e0a1d */
[----:B------:R-:W-:Y:S02]  /*21e0*/  @!P5 IMAD.IADD R14, R14, 0x1, -R2 ;  /* 0x000000010e0ed824 */ /* 0x000fe400078e0a02 */
[----:B------:R-:W-:Y:S01]  /*21f0*/  IMAD R17, R2, R17, R18 ;  /* 0x0000001102117224 */ /* 0x000fe200078e0212 */
[----:B------:R-:W-:Y:S01]  /*2200*/  IABS R18, R13 ;  /* 0x0000000d00127213 */ /* 0x000fe20000000000 */
[----:B------:R-:W-:Y:S01]  /*2210*/  IMAD.HI.U32 R23, R0, R4, RZ ;  /* 0x0000000400177227 */ /* 0x000fe200078e00ff */
[----:B------:R-:W-:-:S03]  /*2220*/  ISETP.GE.AND P0, PT, R26, RZ, PT ;  /* 0x000000ff1a00720c */ /* 0x000fc60003f06270 */
[----:B------:R-:W-:Y:S01]  /*2230*/  @!P6 IMAD.IADD R16, R16, 0x1, -R2 ;  /* 0x000000011010e824 */ /* 0x000fe200078e0a02 */
[C---:B------:R-:W-:Y:S01]  /*2240*/  ISETP.GT.U32.AND P5, PT, R2.reuse, R3, PT ;  /* 0x000000030200720c */ /* 0x040fe20003fa4070 */
[C---:B------:R-:W-:Y:S01]  /*2250*/  IMAD R24, R2.reuse, R29, R24 ;  /* 0x0000001d02187224 */ /* 0x040fe200078e0218 */
[C---:B------:R-:W-:Y:S01]  /*2260*/  ISETP.GT.U32.AND P6, PT, R2.reuse, R14, PT ;  /* 0x0000000e0200720c */ /* 0x040fe20003fc4070 */
[----:B------:R-:W-:Y:S01]  /*2270*/  IMAD.MOV.U32 R29, RZ, RZ, R20 ;  /* 0x000000ffff1d7224 */ /* 0x000fe200078e0014 */
[----:B------:R-:W-:Y:S01]  /*2280*/  ISETP.GT.U32.AND P4, PT, R2, R15, PT ;  /* 0x0000000f0200720c */ /* 0x000fe20003f84070 */
[----:B------:R-:W-:Y:S01]  /*2290*/  IMAD.MOV.U32 R20, RZ, RZ, R16 ;  /* 0x000000ffff147224 */ /* 0x000fe200078e0010 */
[----:B------:R-:W3:Y:S01]  /*22a0*/  LDL.LU R26, [R1+0xd5c] ;  /* 0x000d5c00011a7983 */ /* 0x000ee20000300800 */
[----:B------:R-:W-:Y:S02]  /*22b0*/  IMAD.MOV R23, RZ, RZ, -R23 ;  /* 0x000000ffff177224 */ /* 0x000fe400078e0a17 */
[----:B------:R-:W-:-:S02]  /*22c0*/  IMAD.MOV.U32 R16, RZ, RZ, R18 ;  /* 0x000000ffff107224 */ /* 0x000fc400078e0012 */
[----:B------:R-:W-:Y:S02]  /*22d0*/  IMAD R18, R2, R23, R4 ;  /* 0x0000001702127224 */ /* 0x000fe400078e0204 */
[----:B------:R-:W-:-:S04]  /*22e0*/  IMAD.HI.U32 R23, R0, R16, RZ ;  /* 0x0000001000177227 */ /* 0x000fc800078e00ff */
[----:B------:R-:W-:Y:S02]  /*22f0*/  IMAD.MOV R23, RZ, RZ, -R23 ;  /* 0x000000ffff177224 */ /* 0x000fe400078e0a17 */
[----:B------:R-:W-:Y:S02]  /*2300*/  @!P0 IMAD.MOV R20, RZ, RZ, -R20 ;  /* 0x000000ffff148224 */ /* 0x000fe400078e0a14 */
[--C-:B------:R-:W-:Y:S02]  /*2310*/  @!P5 IMAD.IADD R3, R3, 0x1, -R2.reuse ;  /* 0x000000010303d824 */ /* 0x100fe400078e0a02 */
[----:B------:R-:W-:Y:S02]  /*2320*/  @!P6 IMAD.IADD R14, R14, 0x1, -R2 ;  /* 0x000000010e0ee824 */ /* 0x000fe400078e0a02 */
[----:B------:R-:W-:Y:S02]  /*2330*/  IMAD R16, R2, R23, R16 ;  /* 0x0000001702107224 */ /* 0x000fe400078e0210 */
[----:B------:R-:W-:Y:S01]  /*2340*/  IMAD.MOV.U32 R23, RZ, RZ, R6 ;  /* 0x000000ffff177224 */ /* 0x000fe200078e0006 */
[----:B------:R0:W-:Y:S01]  /*2350*/  STL [R1+0x1e8], R20 ;  /* 0x0001e81401007387 */ /* 0x0001e20000100800 */
[----:B------:R-:W-:-:S02]  /*2360*/  IMAD.MOV.U32 R6, RZ, RZ, R3 ;  /* 0x000000ffff067224 */ /* 0x000fc400078e0003 */
[----:B------:R-:W-:Y:S02]  /*2370*/  IMAD.MOV.U32 R3, RZ, RZ, R10 ;  /* 0x000000ffff037224 */ /* 0x000fe400078e000a */
[----:B------:R-:W-:Y:S01]  /*2380*/  IMAD.MOV.U32 R10, RZ, RZ, R14 ;  /* 0x000000ffff0a7224 */ /* 0x000fe200078e000e */
[----:B0-----:R-:W4:Y:S04]  /*2390*/  LDL.LU R20, [R1+0xd58] ;  /* 0x000d580001147983 */ /* 0x001f280000300800 */
[----:B------:R-:W3:Y:S01]  /*23a0*/  LDL.LU R14, [R1+0x230] ;  /* 0x00023000010e7983 */ /* 0x000ee20000300800 */
[----:B------:R-:W-:-:S05]  /*23b0*/  @!P4 IMAD.IADD R15, R15, 0x1, -R2 ;  /* 0x000000010f0fc824 */ /* 0x000fca00078e0a02 */
[----:B------:R-:W-:Y:S01]  /*23c0*/  ISETP.GT.U32.AND P4, PT, R2, R15, PT ;  /* 0x0000000f0200720c */ /* 0x000fe20003f84070 */
[----:B------:R-:W-:Y:S02]  /*23d0*/  @!P2 IMAD.MOV R6, RZ, RZ, -R6 ;  /* 0x000000ffff06a224 */ /* 0x000fe400078e0a06 */
[----:B------:R-:W-:-:S03]  /*23e0*/  @!P3 IMAD.MOV R10, RZ, RZ, -R10 ;  /* 0x000000ffff0ab224 */ /* 0x000fc600078e0a0a */
[----:B------:R0:W-:Y:S07]  /*23f0*/  STL [R1+0x1e0], R6 ;  /* 0x0001e00601007387 */ /* 0x0001ee0000100800 */
[----:B------:R-:W-:Y:S02]  /*2400*/  @!P4 IMAD.IADD R15, R15, 0x1, -R2 ;  /* 0x000000010f0fc824 */ /* 0x000fe400078e0a02 */
[----:B0-----:R-:W-:Y:S02]  /*2410*/  IMAD.MOV.U32 R6, RZ, RZ, R19 ;  /* 0x000000ffff067224 */ /* 0x001fe400078e0013 */
[----:B------:R-:W-:-:S02]  /*2420*/  IMAD.MOV.U32 R19, RZ, RZ, R15 ;  /* 0x000000ffff137224 */ /* 0x000fc400078e000f */
[----:B------:R-:W4:Y:S04]  /*2430*/  LDL.LU R15, [R1+0xf8] ;  /* 0x0000f800010f7983 */ /* 0x000f280000300800 */
[----:B------:R0:W-:Y:S04]  /*2440*/  STL [R1+0x1dc], R10 ;  /* 0x0001dc0a01007387 */ /* 0x0001e80000100800 */
[----:B0-----:R-:W4:Y:S01]  /*2450*/  LDL.LU R10, [R1+0xd54] ;  /* 0x000d5400010a7983 */ /* 0x001f220000300800 */
[C---:B------:R-:W-:Y:S02]  /*2460*/  ISETP.GT.U32.AND P0, PT, R2.reuse, R17, PT ;  /* 0x000000110200720c */ /* 0x040fe40003f04070 */
[----:B------:R-:W-:-:S02]  /*2470*/  ISETP.GT.U32.AND P5, PT, R2, R24, PT ;  /* 0x000000180200720c */ /* 0x000fc40003fa4070 */
[----:B------:R-:W-:Y:S02]  /*2480*/  ISETP.GT.U32.AND P6, PT, R2, R18, PT ;  /* 0x000000120200720c */ /* 0x000fe40003fc4070 */
[----:B------:R-:W-:Y:S02]  /*2490*/  IABS R4, R22 ;  /* 0x0000001600047213 */ /* 0x000fe40000000000 */
[----:B------:R-:W-:-:S05]  /*24a0*/  ISETP.GE.AND P4, PT, R21, RZ, PT ;  /* 0x000000ff1500720c */ /* 0x000fca0003f86270 */
[--C-:B------:R-:W-:Y:S02]  /*24b0*/  @!P0 IMAD.IADD R17, R17, 0x1, -R2.reuse ;  /* 0x0000000111118824 */ /* 0x100fe400078e0a02 */
[--C-:B------:R-:W-:Y:S02]  /*24c0*/  @!P5 IMAD.IADD R24, R24, 0x1, -R2.reuse ;  /* 0x000000011818d824 */ /* 0x100fe400078e0a02 */
[----:B------:R-:W-:Y:S01]  /*24d0*/  @!P6 IMAD.IADD R18, R18, 0x1, -R2 ;  /* 0x000000011212e824 */ /* 0x000fe200078e0a02 */
[----:B------:R-:W-:Y:S01]  /*24e0*/  ISETP.GT.U32.AND P5, PT, R2, R17, PT ;  /* 0x000000110200720c */ /* 0x000fe20003fa4070 */
[----:B------:R-:W-:Y:S01]  /*24f0*/  IMAD.HI.U32 R21, R0, R4, RZ ;  /* 0x0000000400157227 */ /* 0x000fe200078e00ff */
[----:B------:R-:W-:-:S03]  /*2500*/  ISETP.GT.U32.AND P6, PT, R2, R24, PT ;  /* 0x000000180200720c */ /* 0x000fc60003fc4070 */
[----:B------:R-:W-:Y:S01]  /*2510*/  @!P1 IMAD.MOV R19, RZ, RZ, -R19 ;  /* 0x000000ffff139224 */ /* 0x000fe200078e0a13 */
[C---:B------:R-:W-:Y:S01]  /*2520*/  ISETP.GT.U32.AND P1, PT, R2.reuse, R16, PT ;  /* 0x000000100200720c */ /* 0x040fe20003f24070 */
[----:B------:R-:W-:Y:S01]  /*2530*/  IMAD.MOV R21, RZ, RZ, -R21 ;  /* 0x000000ffff157224 */ /* 0x000fe200078e0a15 */
[C---:B------:R-:W-:Y:S02]  /*2540*/  ISETP.GT.U32.AND P2, PT, R2.reuse, R18, PT ;  /* 0x000000120200720c */ /* 0x040fe40003f44070 */
[----:B------:R-:W-:Y:S01]  /*2550*/  ISETP.GE.AND P0, PT, R7, RZ, PT ;  /* 0x000000ff0700720c */ /* 0x000fe20003f06270 */
[----:B------:R-:W-:Y:S01]  /*2560*/  IMAD R4, R2, R21, R4 ;  /* 0x0000001502047224 */ /* 0x000fe200078e0204 */
[----:B------:R-:W-:Y:S01]  /*2570*/  IABS R7, R25 ;  /* 0x0000001900077213 */ /* 0x000fe20000000000 */
[--C-:B------:R-:W-:Y:S01]  /*2580*/  @!P5 IMAD.IADD R17, R17, 0x1, -R2.reuse ;  /* 0x000000011111d824 */ /* 0x100fe200078e0a02 */
[----:B------:R-:W-:Y:S01]  /*2590*/  ISETP.GE.AND P5, PT, R13, RZ, PT ;  /* 0x000000ff0d00720c */ /* 0x000fe20003fa6270 */
[----:B------:R-:W-:Y:S01]  /*25a0*/  @!P6 IMAD.IADD R24, R24, 0x1, -R2 ;  /* 0x000000011818e824 */ /* 0x000fe200078e0a02 */
[----:B------:R-:W-:Y:S01]  /*25b0*/  ISETP.GT.U32.AND P6, PT, R2, R4, PT ;  /* 0x000000040200720c */ /* 0x000fe20003fc4070 */
[----:B------:R-:W-:Y:S01]  /*25c0*/  IMAD.HI.U32 R13, R0, R7, RZ ;  /* 0x00000007000d7227 */ /* 0x000fe200078e00ff */
[----:B------:R-:W-:-:S03]  /*25d0*/  ISETP.GE.AND P3, PT, R27, RZ, PT ;  /* 0x000000ff1b00720c */ /* 0x000fc60003f66270 */
[----:B------:R-:W-:Y:S01]  /*25e0*/  @!P1 IMAD.IADD R16, R16, 0x1, -R2 ;  /* 0x0000000110109824 */ /* 0x000fe200078e0a02 */
[----:B------:R-:W-:Y:S01]  /*25f0*/  ISETP.GE.AND P1, PT, R25, RZ, PT ;  /* 0x000000ff1900720c */ /* 0x000fe20003f26270 */
[----:B------:R-:W-:Y:S02]  /*2600*/  IMAD.MOV.U32 R25, RZ, RZ, R6 ;  /* 0x000000ffff197224 */ /* 0x000fe400078e0006 */
[----:B------:R-:W-:Y:S01]  /*2610*/  IMAD.MOV.U32 R27, RZ, RZ, R3 ;  /* 0x000000ffff1b7224 */ /* 0x000fe200078e0003 */
[----:B------:R-:W-:Y:S01]  /*2620*/  IABS R3, R12 ;  /* 0x0000000c00037213 */ /* 0x000fe20000000000 */
[----:B------:R-:W-:Y:S02]  /*2630*/  IMAD.MOV R13, RZ, RZ, -R13 ;  /* 0x000000ffff0d7224 */ /* 0x000fe400078e0a0d */
[----:B------:R-:W-:Y:S02]  /*2640*/  IMAD.MOV.U32 R6, RZ, RZ, R17 ;  /* 0x000000ffff067224 */ /* 0x000fe400078e0011 */
[----:B------:R-:W-:Y:S01]  /*2650*/  @!P2 IMAD.IADD R18, R18, 0x1, -R2 ;  /* 0x000000011212a824 */ /* 0x000fe200078e0a02 */
[----:B------:R-:W-:Y:S01]  /*2660*/  ISETP.GE.AND P2, PT, R22, RZ, PT ;  /* 0x000000ff1600720c */ /* 0x000fe20003f46270 */
[----:B------:R-:W-:-:S02]  /*2670*/  IMAD R7, R2, R13, R7 ;  /* 0x0000000d02077224 */ /* 0x000fc400078e0207 */
[----:B------:R-:W-:Y:S01]  /*2680*/  @!P4 IMAD.MOV R6, RZ, RZ, -R6 ;  /* 0x000000ffff06c224 */ /* 0x000fe200078e0a06 */
[----:B------:R-:W-:Y:S01]  /*2690*/  ISETP.GT.U32.AND P4, PT, R2, R16, PT ;  /* 0x000000100200720c */ /* 0x000fe20003f84070 */
[----:B------:R-:W-:-:S04]  /*26a0*/  IMAD.HI.U32 R13, R0, R3, RZ ;  /* 0x00000003000d7227 */ /* 0x000fc800078e00ff */
[----:B------:R-:W-:Y:S01]  /*26b0*/  @!P6 IMAD.IADD R4, R4, 0x1, -R2 ;  /* 0x000000010404e824 */ /* 0x000fe200078e0a02 */
[----:B------:R-:W-:Y:S01]  /*26c0*/  ISETP.GT.U32.AND P6, PT, R2, R7, PT ;  /* 0x000000070200720c */ /* 0x000fe20003fc4070 */
[----:B------:R-:W-:-:S04]  /*26d0*/  IMAD.MOV R13, RZ, RZ, -R13 ;  /* 0x000000ffff0d7224 */ /* 0x000fc800078e0a0d */
[----:B------:R-:W-:Y:S02]  /*26e0*/  IMAD R3, R2, R13, R3 ;  /* 0x0000000d02037224 */ /* 0x000fe400078e0203 */
[----:B------:R-:W-:-:S03]  /*26f0*/  @!P4 IMAD.IADD R16, R16, 0x1, -R2 ;  /* 0x000000011010c824 */ /* 0x000fc600078e0a02 */
[C---:B------:R-:W-:Y:S01]  /*2700*/  ISETP.GT.U32.AND P4, PT, R2.reuse, R3, PT ;  /* 0x000000030200720c */ /* 0x040fe20003f84070 */
[----:B------:R-:W-:Y:S01]  /*2710*/  @!P0 IMAD.MOV R24, RZ, RZ, -R24 ;  /* 0x000000ffff188224 */ /* 0x000fe200078e0a18 */
[----:B------:R-:W-:Y:S01]  /*2720*/  ISETP.GT.U32.AND P0, PT, R2, R4, PT ;  /* 0x000000040200720c */ /* 0x000fe20003f04070 */
[----:B------:R-:W-:Y:S01]  /*2730*/  @!P6 IMAD.IADD R7, R7, 0x1, -R2 ;  /* 0x000000010707e824 */ /* 0x000fe200078e0a02 */
[----:B------:R0:W-:Y:S01]  /*2740*/  STL [R1+0x1d8], R19 ;  /* 0x0001d81301007387 */ /* 0x0001e20000100800 */
[----:B------:R-:W-:-:S03]  /*2750*/  @!P3 IMAD.MOV R18, RZ, RZ, -R18 ;  /* 0x000000ffff12b224 */ /* 0x000fc600078e0a12 */
[----:B0-----:R-:W4:Y:S05]  /*2760*/  LDL.LU R19, [R1+0xd50] ;  /* 0x000d500001137983 */ /* 0x001f2a0000300800 */
[--C-:B------:R-:W-:Y:S01]  /*2770*/  @!P4 IMAD.IADD R3, R3, 0x1, -R2.reuse ;  /* 0x000000010303c824 */ /* 0x100fe200078e0a02 */
[----:B------:R0:W-:Y:S01]  /*2780*/  STL [R1+0x1cc], R6 ;  /* 0x0001cc0601007387 */ /* 0x0001e20000100800 */
[----:B------:R-:W-:Y:S01]  /*2790*/  @!P0 IMAD.IADD R4, R4, 0x1, -R2 ;  /* 0x0000000104048824 */ /* 0x000fe200078e0a02 */
[----:B------:R-:W-:Y:S02]  /*27a0*/  ISETP.GT.U32.AND P4, PT, R2, R7, PT ;  /* 0x000000070200720c */ /* 0x000fe40003f84070 */
[----:B0-----:R-:W4:Y:S04]  /*27b0*/  LDL.LU R6, [R1+0xd4c] ;  /* 0x000d4c0001067983 */ /* 0x001f280000300800 */
[----:B------:R-:W-:Y:S04]  /*27c0*/  STL [R1+0x1c8], R24 ;  /* 0x0001c81801007387 */ /* 0x000fe80000100800 */
[----:B------:R4:W-:Y:S01]  /*27d0*/  STL [R1+0x1c4], R18 ;  /* 0x0001c41201007387 */ /* 0x0009e20000100800 */
[----:B--2---:R-:W-:-:S02]  /*27e0*/  ISETP.GE.AND P0, PT, R28, RZ, PT ;  /* 0x000000ff1c00720c */ /* 0x004fc40003f06270 */
[----:B------:R-:W-:Y:S01]  /*27f0*/  ISETP.GE.AND P3, PT, R12, RZ, PT ;  /* 0x000000ff0c00720c */ /* 0x000fe20003f66270 */
[----:B------:R-:W-:Y:S02]  /*2800*/  @!P4 IMAD.IADD R7, R7, 0x1, -R2 ;  /* 0x000000010707c824 */ /* 0x000fe400078e0a02 */
[----:B---3--:R-:W-:Y:S01]  /*2810*/  IMAD.MOV.U32 R22, RZ, RZ, R14 ;  /* 0x000000ffff167224 */ /* 0x008fe200078e000e */
[----:B------:R-:W-:-:S05]  /*2820*/  IABS R14, R28 ;  /* 0x0000001c000e7213 */ /* 0x000fca0000000000 */
[----:B------:R-:W-:-:S04]  /*2830*/  IMAD.HI.U32 R17, R0, R14, RZ ;  /* 0x0000000e00117227 */ /* 0x000fc800078e00ff */
[----:B------:R-:W-:-:S04]  /*2840*/  IMAD.MOV R17, RZ, RZ, -R17 ;  /* 0x000000ffff117224 */ /* 0x000fc800078e0a11 */
[----:B------:R-:W-:-:S05]  /*2850*/  IMAD R14, R2, R17, R14 ;  /* 0x00000011020e7224 */ /* 0x000fca00078e020e */
[----:B------:R-:W-:Y:S02]  /*2860*/  ISETP.GT.U32.AND P6, PT, R2, R14, PT ;  /* 0x0000000e0200720c */ /* 0x000fe40003fc4070 */
[----:B----4-:R-:W-:Y:S01]  /*2870*/  IABS R18, R20 ;  /* 0x0000001400127213 */ /* 0x010fe20000000000 */
[----:B------:R-:W-:-:S04]  /*2880*/  IMAD.MOV.U32 R28, RZ, RZ, R16 ;  /* 0x000000ffff1c7224 */ /* 0x000fc800078e0010 */
[----:B------:R-:W-:-:S06]  /*2890*/  IMAD.HI.U32 R16, R0, R18, RZ ;  /* 0x0000001200107227 */ /* 0x000fcc00078e00ff */
[----:B------:R-:W-:Y:S01]  /*28a0*/  @!P6 IMAD.IADD R14, R14, 0x1, -R2 ;  /* 0x000000010e0ee824 */ /* 0x000fe200078e0a02 */
[----:B------:R-:W-:Y:S01]  /*28b0*/  ISETP.GT.U32.AND P6, PT, R2, R3, PT ;  /* 0x000000030200720c */ /* 0x000fe20003fc4070 */
[----:B------:R-:W-:Y:S02]  /*28c0*/  IMAD.MOV.U32 R21, RZ, RZ, R15 ;  /* 0x000000ffff157224 */ /* 0x000fe400078e000f */
[----:B------:R-:W-:Y:S01]  /*28d0*/  IMAD.MOV R16, RZ, RZ, -R16 ;  /* 0x000000ffff107224 */ /* 0x000fe200078e0a10 */
[----:B------:R-:W-:Y:S01]  /*28e0*/  IABS R12, R10 ;  /* 0x0000000a000c7213 */ /* 0x000fe20000000000 */
[----:B------:R-:W-:Y:S02]  /*28f0*/  IMAD.MOV.U32 R24, RZ, RZ, R21 ;  /* 0x000000ffff187224 */ /* 0x000fe400078e0015 */
[----:B------:R-:W-:Y:S02]  /*2900*/  @!P5 IMAD.MOV R28, RZ, RZ, -R28 ;  /* 0x000000ffff1cd224 */ /* 0x000fe400078e0a1c */
[----:B------:R-:W-:-:S04]  /*2910*/  IMAD.HI.U32 R21, R0, R12, RZ ;  /* 0x0000000c00157227 */ /* 0x000fc800078e00ff */
[C---:B------:R-:W-:Y:S01]  /*2920*/  IMAD R16, R2.reuse, R16, R18 ;  /* 0x0000001002107224 */ /* 0x040fe200078e0212 */
[----:B------:R0:W-:Y:S01]  /*2930*/  STL [R1+0x1bc], R28 ;  /* 0x0001bc1c01007387 */ /* 0x0001e20000100800 */
[----:B------:R-:W-:Y:S02]  /*2940*/  IMAD.MOV R21, RZ, RZ, -R21 ;  /* 0x000000ffff157224 */ /* 0x000fe400078e0a15 */
[----:B------:R-:W-:Y:S01]  /*2950*/  @!P6 IMAD.IADD R3, R3, 0x1, -R2 ;  /* 0x000000010303e824 */ /* 0x000fe200078e0a02 */
[C---:B------:R-:W-:Y:S01]  /*2960*/  ISETP.GT.U32.AND P6, PT, R2.reuse, R16, PT ;  /* 0x000000100200720c */ /* 0x040fe20003fc4070 */
[----:B------:R-:W-:Y:S02]  /*2970*/  IMAD R12, R2, R21, R12 ;  /* 0x00000015020c7224 */ /* 0x000fe400078e020c */
[----:B------:R-:W-:Y:S02]  /*2980*/  IMAD.MOV.U32 R21, RZ, RZ, R11 ;  /* 0x000000ffff157224 */ /* 0x000fe400078e000b */
[----:B0-----:R-:W-:-:S02]  /*2990*/  IMAD.MOV.U32 R28, RZ, RZ, R9 ;  /* 0x000000ffff1c7224 */ /* 0x001fc400078e0009 */
[----:B------:R-:W-:Y:S02]  /*29a0*/  IMAD.MOV.U32 R9, RZ, RZ, R4 ;  /* 0x000000ffff097224 */ /* 0x000fe400078e0004 */
[----:B------:R-:W-:Y:S01]  /*29b0*/  IMAD.MOV.U32 R11, RZ, RZ, R7 ;  /* 0x000000ffff0b7224 */ /* 0x000fe200078e0007 */
[----:B------:R-:W2:Y:S01]  /*29c0*/  LDL.LU R4, [R1+0xec] ;  /* 0x0000ec0001047983 */ /* 0x000ea20000300800 */
[----:B------:R-:W-:Y:S02]  /*29d0*/  @!P2 IMAD.MOV R9, RZ, RZ, -R9 ;  /* 0x000000ffff09a224 */ /* 0x000fe400078e0a09 */
[----:B------:R-:W-:-:S03]  /*29e0*/  @!P1 IMAD.MOV R11, RZ, RZ, -R11 ;  /* 0x000000ffff0b9224 */ /* 0x000fc600078e0a0b */
[----:B------:R0:W-:Y:S01]  /*29f0*/  STL [R1+0x1b8], R9 ;  /* 0x0001b80901007387 */ /* 0x0001e20000100800 */
[----:B------:R-:W-:Y:S01]  /*2a00*/  @!P6 IMAD.IADD R16, R16, 0x1, -R2 ;  /* 0x000000011010e824 */ /* 0x000fe200078e0a02 */
[----:B------:R-:W-:Y:S02]  /*2a10*/  ISETP.GE.AND P6, PT, R10, RZ, PT ;  /* 0x000000ff0a00720c */ /* 0x000fe40003fc6270 */
[----:B0-----:R-:W3:Y:S04]  /*2a20*/  LDL.LU R9, [R1+0xd48] ;  /* 0x000d480001097983 */ /* 0x001ee80000300800 */
[----:B------:R-:W4:Y:S04]  /*2a30*/  LDL.LU R7, [R1+0x100] ;  /* 0x0001000001077983 */ /* 0x000f280000300800 */
[----:B------:R0:W-:Y:S04]  /*2a40*/  STL [R1+0x1b0], R11 ;  /* 0x0001b00b01007387 */ /* 0x0001e80000100800 */
[----:B0-----:R-:W3:Y:S04]  /*2a50*/  LDL.LU R11, [R1+0xd44] ;  /* 0x000d4400010b7983 */ /* 0x001ee80000300800 */
[----:B------:R-:W4:Y:S01]  /*2a60*/  LDL.LU R10, [R1+0xbc] ;  /* 0x0000bc00010a7983 */ /* 0x000f220000300800 */
[----:B------:R-:W-:-:S05]  /*2a70*/  IABS R15, R26 ;  /* 0x0000001a000f7213 */ /* 0x000fca0000000000 */
[----:B------:R-:W-:-:S04]  /*2a80*/  IMAD.HI.U32 R13, R0, R15, RZ ;  /* 0x0000000f000d7227 */ /* 0x000fc800078e00ff */
[----:B------:R-:W-:-:S04]  /*2a90*/  IMAD.MOV R13, RZ, RZ, -R13 ;  /* 0x000000ffff0d7224 */ /* 0x000fc800078e0a0d */
[----:B------:R-:W-:-:S05]  /*2aa0*/  IMAD R17, R2, R13, R15 ;  /* 0x0000000d02117224 */ /* 0x000fca00078e020f */
[----:B------:R-:W-:Y:S02]  /*2ab0*/  ISETP.GT.U32.AND P2, PT, R2, R17, PT ;  /* 0x000000110200720c */ /* 0x000fe40003f44070 */
[----:B------:R-:W-:Y:S02]  /*2ac0*/  IABS R15, R19 ;  /* 0x00000013000f7213 */ /* 0x000fe40000000000 */
[----:B------:R-:W-:Y:S02]  /*2ad0*/  ISETP.GE.AND P4, PT, R26, RZ, PT ;  /* 0x000000ff1a00720c */ /* 0x000fe40003f86270 */
[----:B------:R-:W-:-:S07]  /*2ae0*/  ISETP.GT.U32.AND P5, PT, R2, R14, PT ;  /* 0x0000000e0200720c */ /* 0x000fce0003fa4070 */
[----:B------:R-:W-:-:S05]  /*2af0*/  @!P2 IMAD.IADD R17, R17, 0x1, -R2 ;  /* 0x000000011111a824 */ /* 0x000fca00078e0a02 */
[----:B------:R-:W-:Y:S01]  /*2b00*/  ISETP.GT.U32.AND P2, PT, R2, R17, PT ;  /* 0x000000110200720c */ /* 0x000fe20003f44070 */
[----:B------:R-:W-:-:S12]  /*2b10*/  @!P5 IMAD.IADD R14, R14, 0x1, -R2 ;  /* 0x000000010e0ed824 */ /* 0x000fd800078e0a02 */
[----:B------:R-:W-:Y:S02]  /*2b20*/  @!P2 IMAD.IADD R17, R17, 0x1, -R2 ;  /* 0x000000011111a824 */ /* 0x000fe400078e0a02 */
[----:B--2---:R-:W-:Y:S02]  /*2b30*/  IMAD.MOV.U32 R26, RZ, RZ, R4 ;  /* 0x000000ffff1a7224 */ /* 0x004fe400078e0004 */
[----:B------:R-:W-:-:S04]  /*2b40*/  IMAD.HI.U32 R4, R0, R15, RZ ;  /* 0x0000000f00047227 */ /* 0x000fc800078e00ff */
[----:B------:R-:W-:-:S04]  /*2b50*/  IMAD.MOV R4, RZ, RZ, -R4 ;  /* 0x000000ffff047224 */ /* 0x000fc800078e0a04 */
[----:B------:R-:W-:Y:S02]  /*2b60*/  IMAD R4, R2, R4, R15 ;  /* 0x0000000402047224 */ /* 0x000fe400078e020f */
[----:B----4-:R-:W-:Y:S02]  /*2b70*/  IMAD.MOV.U32 R15, RZ, RZ, R10 ;  /* 0x000000ffff0f7224 */ /* 0x010fe400078e000a */
[----:B------:R-:W-:Y:S02]  /*2b80*/  IMAD.MOV.U32 R10, RZ, RZ, R3 ;  /* 0x000000ffff0a7224 */ /* 0x000fe400078e0003 */
[----:B------:R-:W2:Y:S02]  /*2b90*/  LDL.LU R3, [R1+0x54] ;  /* 0x0000540001037983 */ /* 0x000ea40000300800 */
[----:B------:R-:W-:-:S05]  /*2ba0*/  @!P3 IMAD.MOV R10, RZ, RZ, -R10 ;  /* 0x000000ffff0ab224 */ /* 0x000fca00078e0a0a */
[----:B------:R0:W-:Y:S02]  /*2bb0*/  STL [R1+0x1ac], R10 ;  /* 0x0001ac0a01007387 */ /* 0x0001e40000100800 */
[----:B0-----:R-:W-:Y:S02]  /*2bc0*/  IMAD.MOV.U32 R10, RZ, RZ, R14 ;  /* 0x000000ffff0a7224 */ /* 0x001fe400078e000e */
[----:B------:R-:W-:Y:S02]  /*2bd0*/  IMAD.MOV.U32 R14, RZ, RZ, R8 ;  /* 0x000000ffff0e7224 */ /* 0x000fe400078e0008 */
[----:B------:R-:W-:Y:S02]  /*2be0*/  @!P0 IMAD.MOV R10, RZ, RZ, -R10 ;  /* 0x000000ffff0a8224 */ /* 0x000fe400078e0a0a */
[----:B------:R-:W-:Y:S02]  /*2bf0*/  IMAD.MOV.U32 R8, RZ, RZ, R17 ;  /* 0x000000ffff087224 */ /* 0x000fe400078e0011 */
[----:B------:R-:W4:Y:S04]  /*2c00*/  LDL.LU R17, [R1+0x14] ;  /* 0x0000140001117983 */ /* 0x000f280000300800 */
[----:B------:R0:W-:Y:S04]  /*2c10*/  STL [R1+0x1a8], R10 ;  /* 0x0001a80a01007387 */ /* 0x0001e80000100800 */
[----:B0-----:R-:W4:Y:S01]  /*2c20*/  LDL R10, [R1] ;  /* 0x00000000010a7983 */ /* 0x001f220000100800 */
[----:B------:R-:W-:-:S02]  /*2c30*/  ISETP.GT.U32.AND P5, PT, R2, R12, PT ;  /* 0x0000000c0200720c */ /* 0x000fc40003fa4070 */
[----:B------:R-:W-:Y:S02]  /*2c40*/  IABS R13, R6 ;  /* 0x00000006000d7213 */ /* 0x000fe40000000000 */
[----:B------:R-:W-:-:S03]  /*2c50*/  ISETP.GE.AND P1, PT, R20, RZ, PT ;  /* 0x000000ff1400720c */ /* 0x000fc60003f26270 */
[----:B------:R-:W-:Y:S01]  /*2c60*/  IMAD.HI.U32 R18, R0, R13, RZ ;  /* 0x0000000d00127227 */ /* 0x000fe200078e00ff */
[----:B------:R-:W-:-:S03]  /*2c70*/  ISETP.GT.U32.AND P3, PT, R2, R16, PT ;  /* 0x000000100200720c */ /* 0x000fc60003f64070 */
[----:B------:R-:W-:Y:S01]  /*2c80*/  IMAD.MOV.U32 R20, RZ, RZ, R7 ;  /* 0x000000ffff147224 */ /* 0x000fe200078e0007 */
[----:B---3--:R-:W-:Y:S01]  /*2c90*/  IABS R7, R9 ;  /* 0x0000000900077213 */ /* 0x008fe20000000000 */
[----:B------:R-:W-:Y:S02]  /*2ca0*/  IMAD.MOV R18, RZ, RZ, -R18 ;  /* 0x000000ffff127224 */ /* 0x000fe400078e0a12 */
[----:B------:R-:W-:Y:S01]  /*2cb0*/  @!P5 IMAD.IADD R12, R12, 0x1, -R2 ;  /* 0x000000010c0cd824 */ /* 0x000fe200078e0a02 */
[C---:B------:R-:W-:Y:S01]  /*2cc0*/  ISETP.GT.U32.AND P2, PT, R2.reuse, R4, PT ;  /* 0x000000040200720c */ /* 0x040fe20003f44070 */
[----:B------:R-:W-:-:S03]  /*2cd0*/  IMAD R13, R2, R18, R13 ;  /* 0x00000012020d7224 */ /* 0x000fc600078e020d */
[----:B------:R-:W-:Y:S01]  /*2ce0*/  ISETP.GT.U32.AND P5, PT, R2, R12, PT ;  /* 0x0000000c0200720c */ /* 0x000fe20003fa4070 */
[----:B------:R-:W-:Y:S01]  /*2cf0*/  @!P3 IMAD.IADD R16, R16, 0x1, -R2 ;  /* 0x000000011010b824 */ /* 0x000fe200078e0a02 */
[----:B------:R-:W-:Y:S02]  /*2d00*/  ISETP.GE.AND P0, PT, R19, RZ, PT ;  /* 0x000000ff1300720c */ /* 0x000fe40003f06270 */
[----:B------:R-:W3:Y:S01]  /*2d10*/  LDL.LU R19, [R1+0x18] ;  /* 0x0000180001137983 */ /* 0x000ee20000300800 */
[----:B------:R-:W-:-:S03]  /*2d20*/  @!P4 IMAD.MOV R8, RZ, RZ, -R8 ;  /* 0x000000ffff08c224 */ /* 0x000fc600078e0a08 */
[----:B------:R-:W-:Y:S01]  /*2d30*/  STL [R1+0xd3c], R11 ;  /* 0x000d3c0b01007387 */ /* 0x000fe20000100800 */
[----:B------:R-:W-:Y:S01]  /*2d40*/  @!P2 IMAD.IADD R4, R4, 0x1, -R2 ;  /* 0x000000010404a824 */ /* 0x000fe200078e0a02 */
[----:B------:R-:W-:-:S03]  /*2d50*/  ISETP.GE.AND P2, PT, R9, RZ, PT ;  /* 0x000000ff0900720c */ /* 0x000fc60003f46270 */
[----:B------:R-:W-:Y:S01]  /*2d60*/  @!P5 IMAD.IADD R12, R12, 0x1, -R2 ;  /* 0x000000010c0cd824 */ /* 0x000fe200078e0a02 */
[----:B------:R0:W-:Y:S03]  /*2d70*/  STL [R1+0x1a4], R8 ;  /* 0x0001a40801007387 */ /* 0x0001e60000100800 */
[----:B------:R-:W-:Y:S01]  /*2d80*/  @!P6 IMAD.MOV R12, RZ, RZ, -R12 ;  /* 0x000000ffff0ce224 */ /* 0x000fe200078e0a0c */
[----:B0-----:R-:W3:Y:S01]  /*2d90*/  LDL.LU R8, [R1+0xd40] ;  /* 0x000d400001087983 */ /* 0x001ee20000300800 */
[----:B--2---:R-:W-:Y:S02]  /*2da0*/  IMAD.MOV.U32 R18, RZ, RZ, R3 ;  /* 0x000000ffff127224 */ /* 0x004fe400078e0003 */
[----:B------:R-:W-:-:S04]  /*2db0*/  IMAD.HI.U32 R3, R0, R7, RZ ;  /* 0x0000000700037227 */ /* 0x000fc800078e00ff */
[----:B------:R-:W-:-:S04]  /*2dc0*/  IMAD.MOV R3, RZ, RZ, -R3 ;  /* 0x000000ffff037224 */ /* 0x000fc800078e0a03 */
[----:B------:R-:W-:Y:S01]  /*2dd0*/  IMAD R3, R2, R3, R7 ;  /* 0x0000000302037224 */ /* 0x000fe200078e0207 */
[----:B------:R-:W-:Y:S01]  /*2de0*/  IABS R7, R11 ;  /* 0x0000000b00077213 */ /* 0x000fe20000000000 */
[----:B------:R-:W-:Y:S02]  /*2df0*/  IMAD.MOV.U32 R11, RZ, RZ, R16 ;  /* 0x000000ffff0b7224 */ /* 0x000fe400078e0010 */
[----:B------:R-:W2:Y:S02]  /*2e00*/  LDL.LU R16, [R1+0x10] ;  /* 0x0000100001107983 */ /* 0x000ea40000300800 */
[----:B------:R-:W-:-:S05]  /*2e10*/  @!P1 IMAD.MOV R11, RZ, RZ, -R11 ;  /* 0x000000ffff0b9224 */ /* 0x000fca00078e0a0b */
[----:B------:R0:W-:Y:S04]  /*2e20*/  STL [R1+0x118], R11 ;  /* 0x0001180b01007387 */ /* 0x0001e80000100800 */
[----:B0-----:R-:W2:Y:S01]  /*2e30*/  LDL.LU R11, [R1+0xd3c] ;  /* 0x000d3c00010b7983 */ /* 0x001ea20000300800 */
[----:B----4-:R-:W-:Y:S01]  /*2e40*/  IABS R9, R10 ;  /* 0x0000000a00097213 */ /* 0x010fe20000000000 */
[----:B------:R-:W-:-:S04]  /*2e50*/  IMAD.HI.U32 R10, R0, R7, RZ ;  /* 0x00000007000a7227 */ /* 0x000fc800078e00ff */
[----:B------:R-:W-:Y:S01]  /*2e60*/  IMAD.MOV R10, RZ, RZ, -R10 ;  /* 0x000000ffff0a7224 */ /* 0x000fe200078e0a0a */
[----:B------:R0:W-:Y:S03]  /*2e70*/  STL [R1+0x11c], R12 ;  /* 0x00011c0c01007387 */ /* 0x0001e60000100800 */
[C---:B------:R-:W-:Y:S02]  /*2e80*/  IMAD R7, R2.reuse, R10, R7 ;  /* 0x0000000a02077224 */ /* 0x040fe400078e0207 */
[----:B------:R-:W4:Y:S01]  /*2e90*/  LDL.LU R10, [R1] ;  /* 0x00000000010a7983 */ /* 0x000f220000300800 */
[C---:B------:R-:W-:Y:S02]  /*2ea0*/  ISETP.GT.U32.AND P3, PT, R2.reuse, R3, PT ;  /* 0x000000030200720c */ /* 0x040fe40003f64070 */
[----:B------:R-:W-:-:S11]  /*2eb0*/  ISETP.GT.U32.AND P4, PT, R2, R13, PT ;  /* 0x0000000d0200720c */ /* 0x000fd60003f84070 */
[----:B------:R-:W-:-:S05]  /*2ec0*/  @!P3 IMAD.IADD R3, R3, 0x1, -R2 ;  /* 0x000000010303b824 */ /* 0x000fca00078e0a02 */
[----:B------:R-:W-:Y:S01]  /*2ed0*/  ISETP.GT.U32.AND P1, PT, R2, R3, PT ;  /* 0x000000030200720c */ /* 0x000fe20003f24070 */
[----:B0-----:R-:W-:Y:S01]  /*2ee0*/  IMAD.HI.U32 R12, R0, R9, RZ ;  /* 0x00000009000c7227 */ /* 0x001fe200078e00ff */
[----:B------:R-:W-:-:S03]  /*2ef0*/  ISETP.GE.AND P5, PT, R6, RZ, PT ;  /* 0x000000ff0600720c */ /* 0x000fc60003fa6270 */
[----:B------:R-:W-:Y:S01]  /*2f00*/  @!P4 IMAD.IADD R13, R13, 0x1, -R2 ;  /* 0x000000010d0dc824 */ /* 0x000fe200078e0a02 */
[----:B------:R-:W-:Y:S01]  /*2f10*/  ISETP.GT.U32.AND P4, PT, R2, R4, PT ;  /* 0x000000040200720c */ /* 0x000fe20003f84070 */
[----:B------:R-:W-:Y:S01]  /*2f20*/  IMAD.MOV R12, RZ, RZ, -R12 ;  /* 0x000000ffff0c7224 */ /* 0x000fe200078e0a0c */
[----:B---3--:R-:W-:-:S05]  /*2f30*/  IABS R6, R8 ;  /* 0x0000000800067213 */ /* 0x008fca0000000000 */
[----:B------:R-:W-:-:S06]  /*2f40*/  @!P1 IMAD.IADD R3, R3, 0x1, -R2 ;  /* 0x0000000103039824 */ /* 0x000fcc00078e0a02 */
[----:B------:R-:W-:Y:S01]  /*2f50*/  @!P4 IMAD.IADD R4, R4, 0x1, -R2 ;  /* 0x000000010404c824 */ /* 0x000fe200078e0a02 */
[----:B------:R-:W-:Y:S02]  /*2f60*/  ISETP.GE.AND P4, PT, R8, RZ, PT ;  /* 0x000000ff0800720c */ /* 0x000fe40003f86270 */
[----:B------:R-:W3:Y:S01]  /*2f70*/  LDL R8, [R1+0xc] ;  /* 0x00000c0001087983 */ /* 0x000ee20000100800 */
[----:B--2---:R-:W-:Y:S01]  /*2f80*/  ISETP.GE.AND P6, PT, R11, RZ, PT ;  /* 0x000000ff0b00720c */ /* 0x004fe20003fc6270 */
[----:B------:R-:W-:-:S04]  /*2f90*/  IMAD.HI.U32 R11, R0, R6, RZ ;  /* 0x00000006000b7227 */ /* 0x000fc800078e00ff */
[----:B------:R-:W-:-:S04]  /*2fa0*/  IMAD.MOV R11, RZ, RZ, -R11 ;  /* 0x000000ffff0b7224 */ /* 0x000fc800078e0a0b */
[----:B------:R-:W-:Y:S02]  /*2fb0*/  IMAD R6, R2, R11, R6 ;  /* 0x0000000b02067224 */ /* 0x000fe400078e0206 */
[----:B------:R-:W2:Y:S01]  /*2fc0*/  LDL R11, [R1+0x8] ;  /* 0x00000800010b7983 */ /* 0x000ea20000100800 */
[----:B----4-:R-:W-:Y:S01]  /*2fd0*/  ISETP.GE.AND P1, PT, R10, RZ, PT ;  /* 0x000000ff0a00720c */ /* 0x010fe20003f26270 */
[C---:B------:R-:W-:Y:S02]  /*2fe0*/  IMAD R10, R2.reuse, R12, R9 ;  /* 0x0000000c020a7224 */ /* 0x040fe400078e0209 */
[----:B------:R-:W4:Y:S01]  /*2ff0*/  LDL R9, [R1+0x4] ;  /* 0x0000040001097983 */ /* 0x000f220000100800 */
[----:B------:R-:W-:-:S03]  /*3000*/  ISETP.GT.U32.AND P3, PT, R2, R13, PT ;  /* 0x0000000d0200720c */ /* 0x000fc60003f64070 */
[----:B------:R0:W-:Y:S02]  /*3010*/  STL [R1+0xd38], R10 ;  /* 0x000d380a01007387 */ /* 0x0001e40000100800 */
[----:B0-----:R-:W-:-:S08]  /*3020*/  IMAD.MOV.U32 R10, RZ, RZ, R4 ;  /* 0x000000ffff0a7224 */ /* 0x001fd000078e0004 */
[----:B------:R-:W-:Y:S02]  /*3030*/  @!P3 IMAD.IADD R13, R13, 0x1, -R2 ;  /* 0x000000010d0db824 */ /* 0x000fe400078e0a02 */
[----:B------:R-:W-:Y:S01]  /*3040*/  @!P0 IMAD.MOV R10, RZ, RZ, -R10 ;  /* 0x000000ffff0a8224 */ /* 0x000fe200078e0a0a */
[----:B------:R0:W-:Y:S01]  /*3050*/  STL [R1+0xd34], R15 ;  /* 0x000d340f01007387 */ /* 0x0001e20000100800 */
[----:B------:R-:W-:-:S03]  /*3060*/  ISETP.GT.U32.AND P3, PT, R2, R7, PT ;  /* 0x000000070200720c */ /* 0x000fc60003f64070 */
[----:B------:R1:W-:Y:S01]  /*3070*/  STL [R1+0x120], R10 ;  /* 0x0001200a01007387 */ /* 0x0003e20000100800 */
[----:B0-----:R-:W-:Y:S02]  /*3080*/  IMAD.MOV.U32 R15, RZ, RZ, R17 ;  /* 0x000000ffff0f7224 */ /* 0x001fe400078e0011 */
[----:B-1----:R-:W-:Y:S02]  /*3090*/  IMAD.MOV.U32 R10, RZ, RZ, R13 ;  /* 0x000000ffff0a7224 */ /* 0x002fe400078e000d */
[----:B------:R-:W-:Y:S02]  /*30a0*/  IMAD.MOV.U32 R13, RZ, RZ, R15 ;  /* 0x000000ffff0d7224 */ /* 0x000fe400078e000f */
[----:B------:R-:W-:Y:S02]  /*30b0*/  @!P5 IMAD.MOV R10, RZ, RZ, -R10 ;  /* 0x000000ffff0ad224 */ /* 0x000fe400078e0a0a */
[----:B------:R-:W-:Y:S02]  /*30c0*/  IMAD.MOV.U32 R15, RZ, RZ, R3 ;  /* 0x000000ffff0f7224 */ /* 0x000fe400078e0003 */
[----:B------:R-:W3:Y:S04]  /*30d0*/  LDL.LU R3, [R1+0x4] ;  /* 0x0000040001037983 */ /* 0x000ee80000300800 */
[----:B------:R0:W-:Y:S01]  /*30e0*/  STL [R1+0x124], R10 ;  /* 0x0001240a01007387 */ /* 0x0001e20000100800 */
[----:B------:R-:W-:-:S03]  /*30f0*/  @!P3 IMAD.IADD R7, R7, 0x1, -R2 ;  /* 0x000000010707b824 */ /* 0x000fc600078e0a02 */
[----:B0-----:R-:W3:Y:S02]  /*3100*/  LDL.LU R10, [R1+0xd38] ;  /* 0x000d3800010a7983 */ /* 0x001ee40000300800 */
[----:B------:R-:W-:Y:S01]  /*3110*/  ISETP.GT.U32.AND P3, PT, R2, R7, PT ;  /* 0x000000070200720c */ /* 0x000fe20003f64070 */
[----:B------:R-:W-:Y:S02]  /*3120*/  IMAD.MOV.U32 R17, RZ, RZ, R14 ;  /* 0x000000ffff117224 */ /* 0x000fe400078e000e */
[----:B------:R-:W-:-:S10]  /*3130*/  @!P2 IMAD.MOV R15, RZ, RZ, -R15 ;  /* 0x000000ffff0fa224 */ /* 0x000fd400078e0a0f */
[----:B------:R-:W-:Y:S01]  /*3140*/  @!P3 IMAD.IADD R7, R7, 0x1, -R2 ;  /* 0x000000010707b824 */ /* 0x000fe200078e0a02 */
[----:B------:R0:W-:Y:S03]  /*3150*/  STL [R1+0x128], R15 ;  /* 0x0001280f01007387 */ /* 0x0001e60000100800 */
[----:B------:R-:W-:Y:S01]  /*3160*/  @!P6 IMAD.MOV R7, RZ, RZ, -R7 ;  /* 0x000000ffff07e224 */ /* 0x000fe200078e0a07 */
[----:B0-----:R-:W3:Y:S04]  /*3170*/  LDL.LU R15, [R1+0xd34] ;  /* 0x000d3400010f7983 */ /* 0x001ee80000300800 */
[----:B------:R0:W-:Y:S01]  /*3180*/  STL [R1+0x12c], R7 ;  /* 0x00012c0701007387 */ /* 0x0001e20000100800 */
[----:B--2---:R-:W-:-:S02]  /*3190*/  IABS R11, R11 ;  /* 0x0000000b000b7213 */ /* 0x004fc40000000000 */
[----:B----4-:R-:W-:Y:S02]  /*31a0*/  IABS R12, R9 ;  /* 0x00000009000c7213 */ /* 0x010fe40000000000 */
[----:B---3--:R-:W-:-:S03]  /*31b0*/  IABS R9, R8 ;  /* 0x0000000800097213 */ /* 0x008fc60000000000 */
[----:B------:R-:W-:Y:S01]  /*31c0*/  IMAD.HI.U32 R4, R0, R12, RZ ;  /* 0x0000000c00047227 */ /* 0x000fe200078e00ff */
[----:B------:R-:W-:-:S03]  /*31d0*/  IABS R8, R16 ;  /* 0x0000001000087213 */ /* 0x000fc60000000000 */
[----:B------:R-:W-:Y:S02]  /*31e0*/  IMAD.MOV R4, RZ, RZ, -R4 ;  /* 0x000000ffff047224 */ /* 0x000fe400078e0a04 */
[----:B------:R-:W-:-:S04]  /*31f0*/  IMAD.HI.U32 R14, R0, R11, RZ ;  /* 0x0000000b000e7227 */ /* 0x000fc800078e00ff */
[----:B------:R-:W-:Y:S02]  /*3200*/  IMAD R4, R2, R4, R12 ;  /* 0x0000000402047224 */ /* 0x000fe400078e020c */
[----:B------:R-:W-:-:S04]  /*3210*/  IMAD.HI.U32 R12, R0, R8, RZ ;  /* 0x00000008000c7227 */ /* 0x000fc800078e00ff */
[----:B------:R-:W-:Y:S02]  /*3220*/  IMAD.MOV R14, RZ, RZ, -R14 ;  /* 0x000000ffff0e7224 */ /* 0x000fe400078e0a0e */
[----:B------:R-:W-:Y:S02]  /*3230*/  IMAD.MOV R12, RZ, RZ, -R12 ;  /* 0x000000ffff0c7224 */ /* 0x000fe400078e0a0c */
[C---:B------:R-:W-:Y:S02]  /*3240*/  IMAD R11, R2.reuse, R14, R11 ;  /* 0x0000000e020b7224 */ /* 0x040fe400078e020b */
[----:B------:R-:W-:Y:S02]  /*3250*/  IMAD.MOV.U32 R14, RZ, RZ, R13 ;  /* 0x000000ffff0e7224 */ /* 0x000fe400078e000d */
[----:B------:R-:W2:Y:S01]  /*3260*/  LDL.LU R13, [R1+0xc] ;  /* 0x00000c00010d7983 */ /* 0x000ea20000300800 */
[----:B------:R-:W-:-:S03]  /*3270*/  IMAD R8, R2, R12, R8 ;  /* 0x0000000c02087224 */ /* 0x000fc600078e0208 */
[----:B------:R-:W3:Y:S01]  /*3280*/  LDL.LU R12, [R1+0x8] ;  /* 0x00000800010c7983 */ /* 0x000ee20000300800 */
[C---:B------:R-:W-:Y:S02]  /*3290*/  ISETP.GT.U32.AND P0, PT, R2.reuse, R6, PT ;  /* 0x000000060200720c */ /* 0x040fe40003f04070 */
[----:B------:R-:W-:-:S11]  /*32a0*/  ISETP.GT.U32.AND P3, PT, R2, R4, PT ;  /* 0x000000040200720c */ /* 0x000fd60003f64070 */
[----:B------:R-:W-:Y:S01]  /*32b0*/  @!P0 IMAD.IADD R6, R6, 0x1, -R2 ;  /* 0x0000000106068824 */ /* 0x000fe200078e0a02 */
[----:B------:R-:W-:-:S04]  /*32c0*/  ISETP.GT.U32.AND P5, PT, R2, R10, PT ;  /* 0x0000000a0200720c */ /* 0x000fc80003fa4070 */
[----:B------:R-:W-:Y:S02]  /*32d0*/  ISETP.GT.U32.AND P0, PT, R2, R6, PT ;  /* 0x000000060200720c */ /* 0x000fe40003f04070 */
[----:B------:R-:W-:Y:S01]  /*32e0*/  ISETP.GE.AND P2, PT, R3, RZ, PT ;  /* 0x000000ff0300720c */ /* 0x000fe20003f46270 */
[----:B------:R-:W-:Y:S01]  /*32f0*/  IMAD.HI.U32 R3, R0, R9, RZ ;  /* 0x0000000900037227 */ /* 0x000fe200078e00ff */
[----:B------:R-:W-:-:S05]  /*3300*/  ISETP.GT.U32.AND P6, PT, R2, R11, PT ;  /* 0x0000000b0200720c */ /* 0x000fca0003fc4070 */
[----:B------:R-:W-:Y:S02]  /*3310*/  @!P5 IMAD.IADD R10, R10, 0x1, -R2 ;  /* 0x000000010a0ad824 */ /* 0x000fe400078e0a02 */
[----:B------:R-:W-:-:S03]  /*3320*/  IMAD.MOV R3, RZ, RZ, -R3 ;  /* 0x000000ffff037224 */ /* 0x000fc600078e0a03 */
[----:B------:R-:W-:Y:S01]  /*3330*/  ISETP.GT.U32.AND P5, PT, R2, R10, PT ;  /* 0x0000000a0200720c */ /* 0x000fe20003fa4070 */
[--C-:B------:R-:W-:Y:S02]  /*3340*/  @!P3 IMAD.IADD R4, R4, 0x1, -R2.reuse ;  /* 0x000000010404b824 */ /* 0x100fe400078e0a02 */
[----:B------:R-:W-:Y:S02]  /*3350*/  IMAD R3, R2, R3, R9 ;  /* 0x0000000302037224 */ /* 0x000fe400078e0209 */
[----:B------:R-:W-:Y:S01]  /*3360*/  @!P0 IMAD.IADD R6, R6, 0x1, -R2 ;  /* 0x0000000106068824 */ /* 0x000fe200078e0a02 */
[C---:B------:R-:W-:Y:S02]  /*3370*/  ISETP.GT.U32.AND P3, PT, R2.reuse, R4, PT ;  /* 0x000000040200720c */ /* 0x040fe40003f64070 */
[----:B------:R-:W-:Y:S01]  /*3380*/  ISETP.GT.U32.AND P0, PT, R2, R3, PT ;  /* 0x000000030200720c */ /* 0x000fe20003f04070 */
[----:B------:R-:W-:Y:S01]  /*3390*/  @!P4 IMAD.MOV R6, RZ, RZ, -R6 ;  /* 0x000000ffff06c224 */ /* 0x000fe200078e0a06 */
[----:B0-----:R-:W-:-:S02]  /*33a0*/  IABS R7, R14 ;  /* 0x0000000e00077213 */ /* 0x001fc40000000000 */
[----:B------:R-:W-:Y:S01]  /*33b0*/  IABS R9, R19 ;  /* 0x0000001300097213 */ /* 0x000fe20000000000 */
[--C-:B------:R-:W-:Y:S01]  /*33c0*/  @!P5 IMAD.IADD R10, R10, 0x1, -R2.reuse ;  /* 0x000000010a0ad824 */ /* 0x100fe200078e0a02 */
[----:B------:R0:W-:Y:S01]  /*33d0*/  STL [R1+0x130], R6 ;  /* 0x0001300601007387 */ /* 0x0001e20000100800 */
[----:B------:R-:W-:-:S03]  /*33e0*/  @!P6 IMAD.IADD R11, R11, 0x1, -R2 ;  /* 0x000000010b0be824 */ /* 0x000fc600078e0a02 */
[----:B------:R1:W-:Y:S01]  /*33f0*/  STL [R1+0xd30], R0 ;  /* 0x000d300001007387 */ /* 0x0003e20000100800 */
[----:B------:R-:W-:Y:S02]  /*3400*/  @!P3 IMAD.IADD R4, R4, 0x1, -R2 ;  /* 0x000000010404b824 */ /* 0x000fe400078e0a02 */
[----:B0-----:R-:W-:-:S04]  /*3410*/  IMAD.HI.U32 R6, R0, R7, RZ ;  /* 0x0000000700067227 */ /* 0x001fc800078e00ff */
[----:B------:R-:W-:Y:S02]  /*3420*/  IMAD.MOV R6, RZ, RZ, -R6 ;  /* 0x000000ffff067224 */ /* 0x000fe400078e0a06 */
[----:B------:R-:W-:Y:S01]  /*3430*/  @!P0 IMAD.IADD R3, R3, 0x1, -R2 ;  /* 0x0000000103038824 */ /* 0x000fe200078e0a02 */
[----:B------:R-:W-:Y:S01]  /*3440*/  ISETP.GE.AND P0, PT, R16, RZ, PT ;  /* 0x000000ff1000720c */ /* 0x000fe20003f06270 */
[----:B------:R-:W-:Y:S02]  /*3450*/  IMAD R6, R2, R6, R7 ;  /* 0x0000000602067224 */ /* 0x000fe400078e0207 */
[----:B------:R-:W-:Y:S01]  /*3460*/  IMAD.MOV.U32 R7, RZ, RZ, R14 ;  /* 0x000000ffff077224 */ /* 0x000fe200078e000e */
[----:B---3--:R-:W-:Y:S01]  /*3470*/  ISETP.GE.AND P6, PT, R12, RZ, PT ;  /* 0x000000ff0c00720c */ /* 0x008fe20003fc6270 */
[----:B------:R-:W-:-:S04]  /*3480*/  IMAD.HI.U32 R12, R0, R9, RZ ;  /* 0x00000009000c7227 */ /* 0x000fc800078e00ff */
[----:B-1----:R-:W-:Y:S01]  /*3490*/  IMAD.MOV.U32 R0, RZ, RZ, R10 ;  /* 0x000000ffff007224 */ /* 0x002fe200078e000a */
[----:B--2---:R-:W-:Y:S02]  /*34a0*/  ISETP.GE.AND P3, PT, R13, RZ, PT ;  /* 0x000000ff0d00720c */ /* 0x004fe40003f66270 */
[----:B------:R-:W2:Y:S01]  /*34b0*/  LDL.LU R13, [R1+0x1c] ;  /* 0x00001c00010d7983 */ /* 0x000ea20000300800 */
[----:B------:R-:W-:-:S03]  /*34c0*/  @!P1 IMAD.MOV R0, RZ, RZ, -R0 ;  /* 0x000000ffff009224 */ /* 0x000fc600078e0a00 */
[----:B------:R-:W3:Y:S01]  /*34d0*/  LDL.LU R16, [R1+0x20] ;  /* 0x0000200001107983 */ /* 0x000ee20000300800 */
[----:B------:R-:W-:-:S03]  /*34e0*/  IMAD.MOV.U32 R10, RZ, RZ, R19 ;  /* 0x000000ffff0a7224 */ /* 0x000fc600078e0013 */
[----:B------:R0:W-:Y:S04]  /*34f0*/  STL [R1+0x134], R0 ;  /* 0x0001340001007387 */ /* 0x0001e80000100800 */
[----:B------:R-:W4:Y:S04]  /*3500*/  LDL.LU R14, [R1+0x50] ;  /* 0x00005000010e7983 */ /* 0x000f280000300800 */
[----:B------:R-:W4:Y:S01]  /*3510*/  LDL.LU R19, [R1+0x24] ;  /* 0x0000240001137983 */ /* 0x000f220000300800 */
[C---:B------:R-:W-:Y:S01]  /*3520*/  ISETP.GT.U32.AND P4, PT, R2.reuse, R11, PT ;  /* 0x0000000b0200720c */ /* 0x040fe20003f84070 */
[----:B------:R-:W-:Y:S01]  /*3530*/  IMAD.MOV R12, RZ, RZ, -R12 ;  /* 0x000000ffff0c7224 */ /* 0x000fe200078e0a0c */
[----:B------:R-:W-:-:S03]  /*3540*/  ISETP.GT.U32.AND P5, PT, R2, R8, PT ;  /* 0x000000080200720c */ /* 0x000fc60003fa4070 */
[----:B------:R-:W-:-:S08]  /*3550*/  IMAD R9, R2, R12, R9 ;  /* 0x0000000c02097224 */ /* 0x000fd000078e0209 */
[----:B------:R-:W-:Y:S01]  /*3560*/  @!P4 IMAD.IADD R11, R11, 0x1, -R2 ;  /* 0x000000010b0bc824 */ /* 0x000fe200078e0a02 */
[----:B------:R-:W-:-:S03]  /*3570*/  ISETP.GT.U32.AND P4, PT, R2, R6, PT ;  /* 0x000000060200720c */ /* 0x000fc60003f84070 */
[----:B------:R-:W-:-:S04]  /*3580*/  IMAD.MOV.U32 R12, RZ, RZ, R11 ;  /* 0x000000ffff0c7224 */ /* 0x000fc800078e000b */
[----:B------:R-:W-:Y:S01]  /*3590*/  @!P6 IMAD.MOV R12, RZ, RZ, -R12 ;  /* 0x000000ffff0ce224 */ /* 0x000fe200078e0a0c */
[----:B------:R-:W-:Y:S01]  /*35a0*/  ISETP.GT.U32.AND P6, PT, R2, R9, PT ;  /* 0x000000090200720c */ /* 0x000fe20003fc4070 */
[----:B------:R-:W-:Y:S01]  /*35b0*/  @!P5 IMAD.IADD R8, R8, 0x1, -R2 ;  /* 0x000000010808d824 */ /* 0x000fe200078e0a02 */
[----:B------:R-:W-:Y:S01]  /*35c0*/  ISETP.GT.U32.AND P1, PT, R2, R3, PT ;  /* 0x000000030200720c */ /* 0x000fe20003f24070 */
[----:B0-----:R-:W-:-:S03]  /*35d0*/  IMAD.MOV.U32 R0, RZ, RZ, R4 ;  /* 0x000000ffff007224 */ /* 0x001fc600078e0004 */
[----:B------:R-:W-:Y:S01]  /*35e0*/  ISETP.GT.U32.AND P5, PT, R2, R8, PT ;  /* 0x000000080200720c */ /* 0x000fe20003fa4070 */
[----:B------:R-:W-:Y:S02]  /*35f0*/  @!P4 IMAD.IADD R6, R6, 0x1, -R2 ;  /* 0x000000010606c824 */ /* 0x000fe400078e0a02 */
[----:B------:R-:W-:-:S04]  /*3600*/  @!P2 IMAD.MOV R0, RZ, RZ, -R0 ;  /* 0x000000ffff00a224 */ /* 0x000fc800078e0a00 */
[--C-:B------:R-:W-:Y:S01]  /*3610*/  @!P6 IMAD.IADD R9, R9, 0x1, -R2.reuse ;  /* 0x000000010909e824 */ /* 0x100fe200078e0a02 */
[----:B------:R-:W-:Y:S01]  /*3620*/  ISETP.GT.U32.AND P6, PT, R2, R6, PT ;  /* 0x000000060200720c */ /* 0x000fe20003fc4070 */
[----:B------:R0:W-:Y:S01]  /*3630*/  STL [R1+0x138], R0 ;  /* 0x0001380001007387 */ /* 0x0001e20000100800 */
[--C-:B------:R-:W-:Y:S01]  /*3640*/  @!P1 IMAD.IADD R3, R3, 0x1, -R2.reuse ;  /* 0x0000000103039824 */ /* 0x100fe200078e0a02 */
[----:B------:R-:W-:Y:S02]  /*3650*/  ISETP.GE.AND P2, PT, R7, RZ, PT ;  /* 0x000000ff0700720c */ /* 0x000fe40003f46270 */
[----:B------:R-:W-:Y:S01]  /*3660*/  @!P5 IMAD.IADD R8, R8, 0x1, -R2 ;  /* 0x000000010808d824 */ /* 0x000fe200078e0a02 */
[----:B0-----:R-:W4:Y:S01]  /*3670*/  LDL.LU R0, [R1+0xd30] ;  /* 0x000d300001007983 */ /* 0x001f220000300800 */
[----:B------:R-:W-:Y:S02]  /*3680*/  @!P3 IMAD.MOV R3, RZ, RZ, -R3 ;  /* 0x000000ffff03b224 */ /* 0x000fe400078e0a03 */
[----:B------:R-:W-:Y:S01]  /*3690*/  @!P0 IMAD.MOV R8, RZ, RZ, -R8 ;  /* 0x000000ffff088224 */ /* 0x000fe200078e0a08 */
[----:B------:R-:W-:Y:S03]  /*36a0*/  STL [R1+0x13c], R12 ;  /* 0x00013c0c01007387 */ /* 0x000fe60000100800 */
[----:B------:R-:W-:Y:S01]  /*36b0*/  @!P6 IMAD.IADD R6, R6, 0x1, -R2 ;  /* 0x000000010606e824 */ /* 0x000fe200078e0a02 */
[----:B--2---:R-:W-:-:S02]  /*36c0*/  IABS R4, R13 ;  /* 0x0000000d00047213 */ /* 0x004fc40000000000 */
[----:B------:R-:W-:Y:S01]  /*36d0*/  ISETP.GE.AND P5, PT, R13, RZ, PT ;  /* 0x000000ff0d00720c */ /* 0x000fe20003fa6270 */
[----:B------:R-:W-:Y:S01]  /*36e0*/  IMAD.MOV.U32 R13, RZ, RZ, R17 ;  /* 0x000000ffff0d7224 */ /* 0x000fe200078e0011 */
[----:B---3--:R-:W-:Y:S01]  /*36f0*/  IABS R7, R16 ;  /* 0x0000001000077213 */ /* 0x008fe20000000000 */
[----:B------:R-:W2:Y:S01]  /*3700*/  LDL R17, [R1+0x30] ;  /* 0x0000300001117983 */ /* 0x000ea20000100800 */
[----:B------:R-:W-:-:S03]  /*3710*/  ISETP.GE.AND P4, PT, R16, RZ, PT ;  /* 0x000000ff1000720c */ /* 0x000fc60003f86270 */
[----:B------:R-:W3:Y:S04]  /*3720*/  LDL R16, [R1+0x2c] ;  /* 0x00002c0001107983 */ /* 0x000ee80000100800 */
[----:B------:R-:W-:Y:S04]  /*3730*/  STL [R1+0x140], R3 ;  /* 0x0001400301007387 */ /* 0x000fe80000100800 */
[----:B------:R0:W-:Y:S04]  /*3740*/  STL [R1+0x144], R8 ;  /* 0x0001440801007387 */ /* 0x0001e80000100800 */
[----:B----4-:R1:W-:Y:S01]  /*3750*/  STL [R1+0xd2c], R19 ;  /* 0x000d2c1301007387 */ /* 0x0103e20000100800 */
[----:B0-----:R-:W-:Y:S01]  /*3760*/  IABS R8, R19 ;  /* 0x0000001300087213 */ /* 0x001fe20000000000 */
[----:B-1----:R-:W-:-:S02]  /*3770*/  IMAD.MOV.U32 R19, RZ, RZ, R6 ;  /* 0x000000ffff137224 */ /* 0x002fc400078e0006 */
[----:B------:R-:W4:Y:S02]  /*3780*/  LDL.LU R6, [R1+0x40] ;  /* 0x0000400001067983 */ /* 0x000f240000300800 */
[----:B------:R-:W-:-:S05]  /*3790*/  @!P2 IMAD.MOV R19, RZ, RZ, -R19 ;  /* 0x000000ffff13a224 */ /* 0x000fca00078e0a13 */
[----:B------:R0:W-:Y:S04]  /*37a0*/  STL [R1+0x14c], R19 ;  /* 0x00014c1301007387 */ /* 0x0001e80000100800 */
[----:B0-----:R-:W4:Y:S01]  /*37b0*/  LDL.LU R19, [R1+0xd2c] ;  /* 0x000d2c0001137983 */ /* 0x001f220000300800 */
[----:B------:R-:W-:Y:S01]  /*37c0*/  ISETP.GE.AND P1, PT, R10, RZ, PT ;  /* 0x000000ff0a00720c */ /* 0x000fe20003f26270 */
[----:B------:R-:W-:Y:S01]  /*37d0*/  IMAD.MOV.U32 R10, RZ, RZ, R7 ;  /* 0x000000ffff0a7224 */ /* 0x000fe200078e0007 */
[----:B------:R-:W-:Y:S02]  /*37e0*/  ISETP.GT.U32.AND P3, PT, R2, R9, PT ;  /* 0x000000090200720c */ /* 0x000fe40003f64070 */
[----:B------:R-:W-:Y:S01]  /*37f0*/  IABS R11, R14 ;  /* 0x0000000e000b7213 */ /* 0x000fe20000000000 */
[----:B------:R-:W-:-:S04]  /*3800*/  IMAD.HI.U32 R7, R0, R4, RZ ;  /* 0x0000000400077227 */ /* 0x000fc800078e00ff */
[----:B------:R-:W-:-:S04]  /*3810*/  IMAD.HI.U32 R12, R0, R10, RZ ;  /* 0x0000000a000c7227 */ /* 0x000fc800078e00ff */
[----:B------:R-:W-:Y:S02]  /*3820*/  IMAD.MOV R7, RZ, RZ, -R7 ;  /* 0x000000ffff077224 */ /* 0x000fe400078e0a07 */
[----:B------:R-:W-:Y:S02]  /*3830*/  IMAD.MOV R12, RZ, RZ, -R12 ;  /* 0x000000ffff0c7224 */ /* 0x000fe400078e0a0c */
[C---:B------:R-:W-:Y:S02]  /*3840*/  IMAD R3, R2.reuse, R7, R4 ;  /* 0x0000000702037224 */ /* 0x040fe400078e0204 */
[----:B------:R-:W-:Y:S01]  /*3850*/  IMAD R4, R2, R12, R10 ;  /* 0x0000000c02047224 */ /* 0x000fe200078e020a */
[----:B------:R-:W-:Y:S01]  /*3860*/  IABS R10, R13 ;  /* 0x0000000d000a7213 */ /* 0x000fe20000000000 */
[----:B------:R-:W-:Y:S01]  /*3870*/  @!P3 IMAD.IADD R9, R9, 0x1, -R2 ;  /* 0x000000010909b824 */ /* 0x000fe200078e0a02 */
[----:B------:R-:W-:Y:S01]  /*3880*/  ISETP.GE.AND P0, PT, R14, RZ, PT ;  /* 0x000000ff0e00720c */ /* 0x000fe20003f06270 */
[----:B------:R-:W-:-:S02]  /*3890*/  IMAD.MOV.U32 R7, RZ, RZ, R11 ;  /* 0x000000ffff077224 */ /* 0x000fc400078e000b */
[----:B------:R-:W-:-:S04]  /*38a0*/  IMAD.HI.U32 R14, R0, R10, RZ ;  /* 0x0000000a000e7227 */ /* 0x000fc800078e00ff */
[----:B------:R-:W-:Y:S02]  /*38b0*/  @!P1 IMAD.MOV R9, RZ, RZ, -R9 ;  /* 0x000000ffff099224 */ /* 0x000fe400078e0a09 */
[----:B------:R-:W-:-:S03]  /*38c0*/  IMAD.MOV R14, RZ, RZ, -R14 ;  /* 0x000000ffff0e7224 */ /* 0x000fc600078e0a0e */
[----:B------:R0:W-:Y:S01]  /*38d0*/  STL [R1+0x150], R9 ;  /* 0x0001500901007387 */ /* 0x0001e20000100800 */
[----:B------:R-:W-:-:S03]  /*38e0*/  IMAD R10, R2, R14, R10 ;  /* 0x0000000e020a7224 */ /* 0x000fc600078e020a */
[----:B0-----:R-:W4:Y:S01]  /*38f0*/  LDL R9, [R1+0x38] ;  /* 0x0000380001097983 */ /* 0x001f220000100800 */
[----:B--2---:R-:W-:Y:S02]  /*3900*/  IABS R12, R17 ;  /* 0x00000011000c7213 */ /* 0x004fe40000000000 */
[----:B---3--:R-:W-:-:S03]  /*3910*/  IABS R11, R16 ;  /* 0x00000010000b7213 */ /* 0x008fc60000000000 */
[----:B------:R-:W-:-:S04]  /*3920*/  IMAD.HI.U32 R16, R0, R12, RZ ;  /* 0x0000000c00107227 */ /* 0x000fc800078e00ff */
[----:B------:R-:W-:-:S04]  /*3930*/  IMAD.MOV R16, RZ, RZ, -R16 ;  /* 0x000000ffff107224 */ /* 0x000fc800078e0a10 */
[C---:B------:R-:W-:Y:S01]  /*3940*/  IMAD R12, R2.reuse, R16, R12 ;  /* 0x00000010020c7224 */ /* 0x040fe200078e020c */
[----:B----4-:R-:W-:Y:S02]  /*3950*/  ISETP.GE.AND P1, PT, R19, RZ, PT ;  /* 0x000000ff1300720c */ /* 0x010fe40003f26270 */
[----:B------:R-:W2:Y:S04]  /*3960*/  LDL.LU R19, [R1+0x3c] ;  /* 0x00003c0001137983 */ /* 0x000ea80000300800 */
[----:B------:R-:W3:Y:S04]  /*3970*/  LDL.LU R14, [R1+0x34] ;  /* 0x00003400010e7983 */ /* 0x000ee80000300800 */
[----:B------:R-:W4:Y:S01]  /*3980*/  LDL.LU R16, [R1+0x2c] ;  /* 0x00002c0001107983 */ /* 0x000f220000300800 */
[----:B------:R-:W-:-:S02]  /*3990*/  ISETP.GT.U32.AND P6, PT, R2, R3, PT ;  /* 0x000000030200720c */ /* 0x000fc40003fc4070 */
[----:B------:R-:W-:-:S11]  /*39a0*/  ISETP.GT.U32.AND P3, PT, R2, R4, PT ;  /* 0x000000040200720c */ /* 0x000fd60003f64070 */
[--C-:B------:R-:W-:Y:S02]  /*39b0*/  @!P6 IMAD.IADD R3, R3, 0x1, -R2.reuse ;  /* 0x000000010303e824 */ /* 0x100fe400078e0a02 */
[----:B------:R-:W-:-:S03]  /*39c0*/  @!P3 IMAD.IADD R4, R4, 0x1, -R2 ;  /* 0x000000010404b824 */ /* 0x000fc600078e0a02 */
[----:B------:R-:W-:Y:S01]  /*39d0*/  ISETP.GT.U32.AND P3, PT, R2, R3, PT ;  /* 0x000000030200720c */ /* 0x000fe20003f64070 */
[----:B------:R-:W-:Y:S02]  /*39e0*/  IMAD.MOV.U32 R17, RZ, RZ, R18 ;  /* 0x000000ffff117224 */ /* 0x000fe400078e0012 */
[----:B------:R-:W-:Y:S02]  /*39f0*/  IMAD.MOV.U32 R18, RZ, RZ, R15 ;  /* 0x000000ffff127224 */ /* 0x000fe400078e000f */
[----:B------:R-:W-:-:S04]  /*3a00*/  IMAD.HI.U32 R15, R0, R11, RZ ;  /* 0x0000000b000f7227 */ /* 0x000fc800078e00ff */
[----:B------:R-:W-:-:S04]  /*3a10*/  IMAD.HI.U32 R13, R0, R7, RZ ;  /* 0x00000007000d7227 */ /* 0x000fc800078e00ff */
[----:B------:R-:W-:Y:S02]  /*3a20*/  IMAD.MOV R15, RZ, RZ, -R15 ;  /* 0x000000ffff0f7224 */ /* 0x000fe400078e0a0f */
[----:B------:R-:W-:Y:S02]  /*3a30*/  @!P3 IMAD.IADD R3, R3, 0x1, -R2 ;  /* 0x000000010303b824 */ /* 0x000fe400078e0a02 */
[----:B------:R-:W-:Y:S02]  /*3a40*/  IMAD.MOV R13, RZ, RZ, -R13 ;  /* 0x000000ffff0d7224 */ /* 0x000fe400078e0a0d */
[C---:B------:R-:W-:Y:S02]  /*3a50*/  IMAD R11, R2.reuse, R15, R11 ;  /* 0x0000000f020b7224 */ /* 0x040fe400078e020b */
[----:B------:R-:W-:Y:S02]  /*3a60*/  IMAD.MOV.U32 R15, RZ, RZ, R3 ;  /* 0x000000ffff0f7224 */ /* 0x000fe400078e0003 */
[----:B------:R-:W-:Y:S01]  /*3a70*/  IMAD R7, R2, R13, R7 ;  /* 0x0000000d02077224 */ /* 0x000fe200078e0207 */
[----:B------:R-:W2:Y:S01]  /*3a80*/  LDL.LU R3, [R1+0x28] ;  /* 0x0000280001037983 */ /* 0x000ea20000300800 */
[----:B------:R-:W-:Y:S01]  /*3a90*/  IMAD.HI.U32 R13, R0, R8, RZ ;  /* 0x00000008000d7227 */ /* 0x000fe200078e00ff */
[----:B------:R-:W-:-:S03]  /*3aa0*/  ISETP.GT.U32.AND P2, PT, R2, R4, PT ;  /* 0x000000040200720c */ /* 0x000fc60003f44070 */
[----:B------:R-:W-:-:S04]  /*3ab0*/  IMAD.MOV R13, RZ, RZ, -R13 ;  /* 0x000000ffff0d7224 */ /* 0x000fc800078e0a0d */
[----:B------:R-:W-:-:S05]  /*3ac0*/  IMAD R8, R2, R13, R8 ;  /* 0x0000000d02087224 */ /* 0x000fca00078e0208 */
[----:B------:R-:W-:Y:S01]  /*3ad0*/  ISETP.GT.U32.AND P3, PT, R2, R8, PT ;  /* 0x000000080200720c */ /* 0x000fe20003f64070 */
[----:B------:R-:W-:Y:S02]  /*3ae0*/  @!P2 IMAD.IADD R4, R4, 0x1, -R2 ;  /* 0x000000010404a824 */ /* 0x000fe400078e0a02 */
[----:B------:R-:W-:Y:S02]  /*3af0*/  @!P5 IMAD.MOV R15, RZ, RZ, -R15 ;  /* 0x000000ffff0fd224 */ /* 0x000fe400078e0a0f */
[----:B------:R-:W-:Y:S02]  /*3b00*/  IMAD.MOV.U32 R13, RZ, RZ, R6 ;  /* 0x000000ffff0d7224 */ /* 0x000fe400078e0006 */
[----:B------:R-:W-:Y:S01]  /*3b10*/  @!P4 IMAD.MOV R4, RZ, RZ, -R4 ;  /* 0x000000ffff04c224 */ /* 0x000fe200078e0a04 */
[----:B------:R0:W-:Y:S05]  /*3b20*/  STL [R1+0x154], R15 ;  /* 0x0001540f01007387 */ /* 0x0001ea0000100800 */
[----:B------:R-:W-:Y:S01]  /*3b30*/  @!P3 IMAD.IADD R8, R8, 0x1, -R2 ;  /* 0x000000010808b824 */ /* 0x000fe200078e0a02 */
[----:B0-----:R-:W2:Y:S04]  /*3b40*/  LDL.LU R15, [R1+0x44] ;  /* 0x00004400010f7983 */ /* 0x001ea80000300800 */
[----:B------:R-:W-:Y:S01]  /*3b50*/  STL [R1+0x15c], R4 ;  /* 0x00015c0401007387 */ /* 0x000fe20000100800 */
[----:B----4-:R-:W-:Y:S01]  /*3b60*/  ISETP.GE.AND P3, PT, R16, RZ, PT ;  /* 0x000000ff1000720c */ /* 0x010fe20003f66270 */
[----:B------:R-:W-:-:S02]  /*3b70*/  IMAD.MOV.U32 R16, RZ, RZ, R13 ;  /* 0x000000ffff107224 */ /* 0x000fc400078e000d */
[----:B------:R-:W4:Y:S04]  /*3b80*/  LDL.LU R13, [R1+0x30] ;  /* 0x00003000010d7983 */ /* 0x000f280000300800 */
[----:B------:R0:W-:Y:S04]  /*3b90*/  STL [R1+0xd28], R23 ;  /* 0x000d281701007387 */ /* 0x0001e80000100800 */
[----:B0-----:R-:W4:Y:S01]  /*3ba0*/  LDL.LU R23, [R1+0x38] ;  /* 0x0000380001177983 */ /* 0x001f220000300800 */
[C---:B------:R-:W-:Y:S02]  /*3bb0*/  ISETP.GT.U32.AND P6, PT, R2.reuse, R7, PT ;  /* 0x000000070200720c */ /* 0x040fe40003fc4070 */
[----:B------:R-:W-:-:S11]  /*3bc0*/  ISETP.GT.U32.AND P2, PT, R2, R10, PT ;  /* 0x0000000a0200720c */ /* 0x000fd60003f44070 */
[----:B------:R-:W-:-:S05]  /*3bd0*/  @!P6 IMAD.IADD R7, R7, 0x1, -R2 ;  /* 0x000000010707e824 */ /* 0x000fca00078e0a02 */
[C---:B------:R-:W-:Y:S02]  /*3be0*/  ISETP.GT.U32.AND P6, PT, R2.reuse, R7, PT ;  /* 0x000000070200720c */ /* 0x040fe40003fc4070 */
[----:B---3--:R-:W-:Y:S02]  /*3bf0*/  IABS R6, R14 ;  /* 0x0000000e00067213 */ /* 0x008fe40000000000 */
[----:B------:R-:W-:Y:S02]  /*3c00*/  ISETP.GT.U32.AND P5, PT, R2, R11, PT ;  /* 0x0000000b0200720c */ /* 0x000fe40003fa4070 */
[----:B------:R-:W-:Y:S02]  /*3c10*/  IABS R4, R9 ;  /* 0x0000000900047213 */ /* 0x000fe40000000000 */
[----:B--2---:R-:W-:Y:S01]  /*3c20*/  ISETP.GE.AND P4, PT, R3, RZ, PT ;  /* 0x000000ff0300720c */ /* 0x004fe20003f86270 */
[----:B------:R-:W-:-:S04]  /*3c30*/  IMAD.HI.U32 R3, R0, R6, RZ ;  /* 0x0000000600037227 */ /* 0x000fc800078e00ff */
[--C-:B------:R-:W-:Y:S02]  /*3c40*/  @!P6 IMAD.IADD R7, R7, 0x1, -R2.reuse ;  /* 0x000000010707e824 */ /* 0x100fe400078e0a02 */
[----:B------:R-:W-:Y:S02]  /*3c50*/  IMAD.MOV R9, RZ, RZ, -R3 ;  /* 0x000000ffff097224 */ /* 0x000fe400078e0a03 */
[----:B------:R-:W-:Y:S02]  /*3c60*/  @!P2 IMAD.IADD R10, R10, 0x1, -R2 ;  /* 0x000000010a0aa824 */ /* 0x000fe400078e0a02 */
[----:B------:R-:W-:Y:S02]  /*3c70*/  IMAD.MOV.U32 R3, RZ, RZ, R4 ;  /* 0x000000ffff037224 */ /* 0x000fe400078e0004 */
[----:B------:R-:W-:Y:S01]  /*3c80*/  IMAD.MOV.U32 R4, RZ, RZ, R7 ;  /* 0x000000ffff047224 */ /* 0x000fe200078e0007 */
[C---:B------:R-:W-:Y:S01]  /*3c90*/  ISETP.GT.U32.AND P6, PT, R2.reuse, R12, PT ;  /* 0x0000000c0200720c */ /* 0x040fe20003fc4070 */
[----:B------:R-:W-:Y:S01]  /*3ca0*/  @!P5 IMAD.IADD R11, R11, 0x1, -R2 ;  /* 0x000000010b0bd824 */ /* 0x000fe200078e0a02 */
[C---:B------:R-:W-:Y:S01]  /*3cb0*/  ISETP.GT.U32.AND P5, PT, R2.reuse, R10, PT ;  /* 0x0000000a0200720c */ /* 0x040fe20003fa4070 */
[----:B------:R-:W-:Y:S01]  /*3cc0*/  @!P0 IMAD.MOV R4, RZ, RZ, -R4 ;  /* 0x000000ffff048224 */ /* 0x000fe200078e0a04 */
[----:B------:R-:W-:-:S04]  /*3cd0*/  ISETP.GT.U32.AND P2, PT, R2, R8, PT ;  /* 0x000000080200720c */ /* 0x000fc80003f44070 */
[----:B------:R0:W-:Y:S01]  /*3ce0*/  STL [R1+0x164], R4 ;  /* 0x0001640401007387 */ /* 0x0001e20000100800 */
[----:B------:R-:W-:Y:S01]  /*3cf0*/  IMAD R6, R2, R9, R6 ;  /* 0x0000000902067224 */ /* 0x000fe200078e0206 */
[----:B0-----:R-:W-:-:S03]  /*3d00*/  IABS R4, R19 ;  /* 0x0000001300047213 */ /* 0x001fc60000000000 */
[--C-:B------:R-:W-:Y:S01]  /*3d10*/  @!P6 IMAD.IADD R12, R12, 0x1, -R2.reuse ;  /* 0x000000010c0ce824 */ /* 0x100fe200078e0a02 */
[----:B------:R-:W-:Y:S01]  /*3d20*/  ISETP.GT.U32.AND P6, PT, R2, R11, PT ;  /* 0x0000000b0200720c */ /* 0x000fe20003fc4070 */
[----:B------:R-:W-:Y:S02]  /*3d30*/  @!P5 IMAD.IADD R10, R10, 0x1, -R2 ;  /* 0x000000010a0ad824 */ /* 0x000fe400078e0a02 */
[----:B------:R-:W-:Y:S01]  /*3d40*/  IMAD.HI.U32 R9, R0, R4, RZ ;  /* 0x0000000400097227 */ /* 0x000fe200078e00ff */
[----:B------:R-:W-:-:S03]  /*3d50*/  ISETP.GT.U32.AND P5, PT, R2, R6, PT ;  /* 0x000000060200720c */ /* 0x000fc60003fa4070 */
[----:B------:R-:W-:Y:S02]  /*3d60*/  IMAD.MOV R9, RZ, RZ, -R9 ;  /* 0x000000ffff097224 */ /* 0x000fe400078e0a09 */
[----:B------:R-:W-:Y:S02]  /*3d70*/  @!P2 IMAD.IADD R8, R8, 0x1, -R2 ;  /* 0x000000010808a824 */ /* 0x000fe400078e0a02 */
[----:B------:R-:W-:Y:S02]  /*3d80*/  IMAD R4, R2, R9, R4 ;  /* 0x0000000902047224 */ /* 0x000fe400078e0204 */
[----:B------:R-:W-:Y:S02]  /*3d90*/  IMAD.MOV.U32 R9, RZ, RZ, R16 ;  /* 0x000000ffff097224 */ /* 0x000fe400078e0010 */
[--C-:B------:R-:W-:Y:S02]  /*3da0*/  @!P6 IMAD.IADD R11, R11, 0x1, -R2.reuse ;  /* 0x000000010b0be824 */ /* 0x100fe400078e0a02 */
[----:B------:R-:W-:-:S02]  /*3db0*/  @!P5 IMAD.IADD R6, R6, 0x1, -R2 ;  /* 0x000000010606d824 */ /* 0x000fc400078e0a02 */
[----:B------:R-:W-:Y:S02]  /*3dc0*/  @!P4 IMAD.MOV R10, RZ, RZ, -R10 ;  /* 0x000000ffff0ac224 */ /* 0x000fe400078e0a0a */
[----:B------:R-:W-:Y:S01]  /*3dd0*/  @!P3 IMAD.MOV R11, RZ, RZ, -R11 ;  /* 0x000000ffff0bb224 */ /* 0x000fe200078e0a0b */
[----:B------:R-:W-:Y:S02]  /*3de0*/  ISETP.GE.AND P3, PT, R19, RZ, PT ;  /* 0x000000ff1300720c */ /* 0x000fe40003f66270 */
[----:B----4-:R-:W-:Y:S02]  /*3df0*/  ISETP.GE.AND P2, PT, R13, RZ, PT ;  /* 0x000000ff0d00720c */ /* 0x010fe40003f46270 */
[----:B------:R-:W-:Y:S01]  /*3e00*/  IABS R13, R16 ;  /* 0x00000010000d7213 */ /* 0x000fe20000000000 */
[----:B------:R-:W-:-:S04]  /*3e10*/  IMAD.MOV.U32 R16, RZ, RZ, R8 ;  /* 0x000000ffff107224 */ /* 0x000fc800078e0008 */
[----:B------:R-:W-:Y:S01]  /*3e20*/  @!P1 IMAD.MOV R16, RZ, RZ, -R16 ;  /* 0x000000ffff109224 */ /* 0x000fe200078e0a10 */
[----:B------:R-:W-:Y:S02]  /*3e30*/  ISETP.GE.AND P5, PT, R23, RZ, PT ;  /* 0x000000ff1700720c */ /* 0x000fe40003fa6270 */
[----:B------:R-:W2:Y:S04]  /*3e40*/  LDL.LU R23, [R1+0xd28] ;  /* 0x000d280001177983 */ /* 0x000ea80000300800 */
[----:B------:R0:W-:Y:S04]  /*3e50*/  STL [R1+0x178], R16 ;  /* 0x0001781001007387 */ /* 0x0001e80000100800 */
[----:B0-----:R-:W3:Y:S04]  /*3e60*/  LDL.LU R16, [R1+0x7c] ;  /* 0x00007c0001107983 */ /* 0x001ee80000300800 */
[----:B------:R0:W-:Y:S04]  /*3e70*/  STL [R1+0x17c], R10 ;  /* 0x00017c0a01007387 */ /* 0x0001e80000100800 */
[----:B------:R-:W4:Y:S01]  /*3e80*/  LDL.LU R19, [R1+0x80] ;  /* 0x0000800001137983 */ /* 0x000f220000300800 */
[----:B------:R-:W-:-:S04]  /*3e90*/  IMAD.HI.U32 R7, R0, R3, RZ ;  /* 0x0000000300077227 */ /* 0x000fc800078e00ff */
[----:B------:R-:W-:-:S04]  /*3ea0*/  IMAD.MOV R7, RZ, RZ, -R7 ;  /* 0x000000ffff077224 */ /* 0x000fc800078e0a07 */
[----:B------:R-:W-:-:S05]  /*3eb0*/  IMAD R3, R2, R7, R3 ;  /* 0x0000000702037224 */ /* 0x000fca00078e0203 */
[C---:B------:R-:W-:Y:S02]  /*3ec0*/  ISETP.GT.U32.AND P6, PT, R2.reuse, R3, PT ;  /* 0x000000030200720c */ /* 0x040fe40003fc4070 */
[C---:B------:R-:W-:Y:S02]  /*3ed0*/  ISETP.GT.U32.AND P0, PT, R2.reuse, R12, PT ;  /* 0x0000000c0200720c */ /* 0x040fe40003f04070 */
[----:B------:R-:W-:-:S09]  /*3ee0*/  ISETP.GT.U32.AND P1, PT, R2, R6, PT ;  /* 0x000000060200720c */ /* 0x000fd20003f24070 */
[----:B------:R-:W-:-:S05]  /*3ef0*/  @!P6 IMAD.IADD R3, R3, 0x1, -R2 ;  /* 0x000000010303e824 */ /* 0x000fca00078e0a02 */
[----:B------:R-:W-:Y:S01]  /*3f00*/  ISETP.GT.U32.AND P6, PT, R2, R3, PT ;  /* 0x000000030200720c */ /* 0x000fe20003fc4070 */
[--C-:B------:R-:W-:Y:S01]  /*3f10*/  @!P0 IMAD.IADD R12, R12, 0x1, -R2.reuse ;  /* 0x000000010c0c8824 */ /* 0x100fe200078e0a02 */
[----:B------:R-:W-:Y:S01]  /*3f20*/  ISETP.GE.AND P0, PT, R14, RZ, PT ;  /* 0x000000ff0e00720c */ /* 0x000fe20003f06270 */
[----:B------:R-:W-:Y:S02]  /*3f30*/  @!P1 IMAD.IADD R6, R6, 0x1, -R2 ;  /* 0x0000000106069824 */ /* 0x000fe400078e0a02 */
[----:B------:R-:W-:Y:S01]  /*3f40*/  @!P2 IMAD.MOV R12, RZ, RZ, -R12 ;  /* 0x000000ffff0ca224 */ /* 0x000fe200078e0a0c */
[----:B------:R-:W-:-:S07]  /*3f50*/  ISETP.GE.AND P2, PT, R9, RZ, PT ;  /* 0x000000ff0900720c */ /* 0x000fce0003f46270 */
[----:B------:R-:W-:-:S04]  /*3f60*/  @!P6 IMAD.IADD R3, R3, 0x1, -R2 ;  /* 0x000000010303e824 */ /* 0x000fc800078e0a02 */
[----:B------:R-:W-:Y:S02]  /*3f70*/  IMAD.MOV.U32 R9, RZ, RZ, R3 ;  /* 0x000000ffff097224 */ /* 0x000fe400078e0003 */
[----:B------:R-:W-:Y:S01]  /*3f80*/  @!P0 IMAD.MOV R6, RZ, RZ, -R6 ;  /* 0x000000ffff068224 */ /* 0x000fe200078e0a06 */
[----:B------:R-:W-:Y:S01]  /*3f90*/  STL [R1+0x180], R11 ;  /* 0x0001800b01007387 */ /* 0x000fe20000100800 */
[----:B------:R-:W-:Y:S01]  /*3fa0*/  @!P5 IMAD.MOV R9, RZ, RZ, -R9 ;  /* 0x000000ffff09d224 */ /* 0x000fe200078e0a09 */
[----:B------:R-:W-:Y:S02]  /*3fb0*/  IABS R7, R15 ;  /* 0x0000000f00077213 */ /* 0x000fe40000000000 */
[----:B------:R-:W-:Y:S01]  /*3fc0*/  STL [R1+0x188], R12 ;  /* 0x0001880c01007387 */ /* 0x000fe20000100800 */
[----:B------:R-:W-:-:S03]  /*3fd0*/  ISETP.GE.AND P1, PT, R15, RZ, PT ;  /* 0x000000ff0f00720c */ /* 0x000fc60003f26270 */
[----:B------:R-:W2:Y:S04]  /*3fe0*/  LDL R15, [R1+0x4c] ;  /* 0x00004c00010f7983 */ /* 0x000ea80000100800 */
[----:B------:R-:W-:Y:S04]  /*3ff0*/  STL [R1+0x190], R6 ;  /* 0x0001900601007387 */ /* 0x000fe80000100800 */
[----:B------:R-:W-:Y:S01]  /*4000*/  STL [R1+0x198], R9 ;  /* 0x0001980901007387 */ /* 0x000fe20000100800 */
[----:B----4-:R-:W-:Y:S02]  /*4010*/  ISETP.GE.AND P5, PT, R19, RZ, PT ;  /* 0x000000ff1300720c */ /* 0x010fe40003fa6270 */
[----:B0-----:R-:W-:-:S02]  /*4020*/  IABS R10, R19 ;  /* 0x00000013000a7213 */ /* 0x001fc40000000000 */
[----:B------:R-:W4:Y:S01]  /*4030*/  LDL.LU R19, [R1+0x60] ;  /* 0x0000600001137983 */ /* 0x000f220000300800 */
[----:B------:R-:W-:Y:S01]  /*4040*/  ISETP.GT.U32.AND P4, PT, R2, R4, PT ;  /* 0x000000040200720c */ /* 0x000fe20003f84070 */
[----:B------:R-:W-:-:S04]  /*4050*/  IMAD.HI.U32 R8, R0, R7, RZ ;  /* 0x0000000700087227 */ /* 0x000fc800078e00ff */
[----:B------:R-:W-:-:S08]  /*4060*/  IMAD.MOV R8, RZ, RZ, -R8 ;  /* 0x000000ffff087224 */ /* 0x000fd000078e0a08 */
[----:B------:R-:W-:Y:S01]  /*4070*/  @!P4 IMAD.IADD R4, R4, 0x1, -R2 ;  /* 0x000000010404c824 */ /* 0x000fe200078e0a02 */
[----:B----4-:R0:W-:Y:S04]  /*4080*/  STL [R1+0xd24], R19 ;  /* 0x000d241301007387 */ /* 0x0101e80000100800 */
[----:B0-----:R-:W4:Y:S01]  /*4090*/  LDL.LU R19, [R1+0x48] ;  /* 0x0000480001137983 */ /* 0x001f220000300800 */
[C---:B------:R-:W-:Y:S01]  /*40a0*/  ISETP.GT.U32.AND P4, PT, R2.reuse, R4, PT ;  /* 0x000000040200720c */ /* 0x040fe20003f84070 */
[----:B------:R-:W-:Y:S01]  /*40b0*/  IMAD R7, R2, R8, R7 ;  /* 0x0000000802077224 */ /* 0x000fe200078e0207 */
[----:B---3--:R-:W-:-:S05]  /*40c0*/  IABS R8, R16 ;  /* 0x0000001000087213 */ /* 0x008fca0000000000 */
[----:B------:R-:W-:-:S04]  /*40d0*/  IMAD.HI.U32 R11, R0, R8, RZ ;  /* 0x00000008000b7227 */ /* 0x000fc800078e00ff */
[----:B------:R-:W-:Y:S02]  /*40e0*/  IMAD.MOV R11, RZ, RZ, -R11 ;  /* 0x000000ffff0b7224 */ /* 0x000fe400078e0a0b */
[----:B------:R-:W-:Y:S01]  /*40f0*/  @!P4 IMAD.IADD R4, R4, 0x1, -R2 ;  /* 0x000000010404c824 */ /* 0x000fe200078e0a02 */
[C---:B------:R-:W-:Y:S01]  /*4100*/  ISETP.GT.U32.AND P4, PT, R2.reuse, R7, PT ;  /* 0x000000070200720c */ /* 0x040fe20003f84070 */
[----:B------:R-:W-:Y:S01]  /*4110*/  IMAD R8, R2, R11, R8 ;  /* 0x0000000b02087224 */ /* 0x000fe200078e0208 */
[----:B------:R-:W-:Y:S02]  /*4120*/  ISETP.GE.AND P0, PT, R16, RZ, PT ;  /* 0x000000ff1000720c */ /* 0x000fe40003f06270 */
[----:B------:R-:W3:Y:S09]  /*4130*/  LDL R16, [R1+0x64] ;  /* 0x0000640001107983 */ /* 0x000ef20000100800 */
[----:B------:R-:W-:-:S02]  /*4140*/  @!P4 IMAD.IADD R7, R7, 0x1, -R2 ;  /* 0x000000010707c824 */ /* 0x000fc400078e0a02 */
[----:B------:R-:W-:Y:S01]  /*4150*/  IMAD.HI.U32 R14, R0, R13, RZ ;  /* 0x0000000d000e7227 */ /* 0x000fe200078e00ff */
[----:B----4-:R-:W-:-:S05]  /*4160*/  IABS R3, R19 ;  /* 0x0000001300037213 */ /* 0x010fca0000000000 */
[----:B------:R-:W-:-:S04]  /*4170*/  IMAD.HI.U32 R11, R0, R3, RZ ;  /* 0x00000003000b7227 */ /* 0x000fc800078e00ff */
[----:B------:R-:W-:Y:S01]  /*4180*/  IMAD.MOV R11, RZ, RZ, -R11 ;  /* 0x000000ffff0b7224 */ /* 0x000fe200078e0a0b */
[----:B------:R-:W-:Y:S02]  /*4190*/  ISETP.GE.AND P4, PT, R19, RZ, PT ;  /* 0x000000ff1300720c */ /* 0x000fe40003f86270 */
[----:B------:R-:W4:Y:S01]  /*41a0*/  LDL.LU R19, [R1+0xd24] ;  /* 0x000d240001137983 */ /* 0x000f220000300800 */
[----:B------:R-:W-:-:S03]  /*41b0*/  IMAD R3, R2, R11, R3 ;  /* 0x0000000b02037224 */ /* 0x000fc600078e0203 */
[----:B------:R-:W3:Y:S01]  /*41c0*/  LDL R11, [R1+0x58] ;  /* 0x00005800010b7983 */ /* 0x000ee20000100800 */
[----:B------:R-:W-:-:S04]  /*41d0*/  IMAD.MOV R14, RZ, RZ, -R14 ;  /* 0x000000ffff0e7224 */ /* 0x000fc800078e0a0e */
[----:B------:R-:W-:-:S05]  /*41e0*/  IMAD R13, R2, R14, R13 ;  /* 0x0000000e020d7224 */ /* 0x000fca00078e020d */
[----:B------:R-:W-:Y:S01]  /*41f0*/  ISETP.GT.U32.AND P6, PT, R2, R13, PT ;  /* 0x0000000d0200720c */ /* 0x000fe20003fc4070 */
[----:B------:R-:W-:-:S04]  /*4200*/  IMAD.HI.U32 R12, R0, R10, RZ ;  /* 0x0000000a000c7227 */ /* 0x000fc800078e00ff */
[----:B------:R-:W-:-:S08]  /*4210*/  IMAD.MOV R12, RZ, RZ, -R12 ;  /* 0x000000ffff0c7224 */ /* 0x000fd000078e0a0c */
[----:B------:R-:W-:-:S05]  /*4220*/  @!P6 IMAD.IADD R13, R13, 0x1, -R2 ;  /* 0x000000010d0de824 */ /* 0x000fca00078e0a02 */
[C---:B------:R-:W-:Y:S01]  /*4230*/  ISETP.GT.U32.AND P6, PT, R2.reuse, R13, PT ;  /* 0x0000000d0200720c */ /* 0x040fe20003fc4070 */
[----:B------:R-:W-:Y:S01]  /*4240*/  IMAD R10, R2, R12, R10 ;  /* 0x0000000c020a7224 */ /* 0x000fe200078e020a */
[----:B--2---:R-:W-:Y:S01]  /*4250*/  IABS R6, R15 ;  /* 0x0000000f00067213 */ /* 0x004fe20000000000 */
[----:B------:R-:W2:Y:S04]  /*4260*/  LDL R12, [R1+0x5c] ;  /* 0x00005c00010c7983 */ /* 0x000ea80000100800 */
[----:B------:R-:W-:-:S04]  /*4270*/  IMAD.HI.U32 R15, R0, R6, RZ ;  /* 0x00000006000f7227 */ /* 0x000fc800078e00ff */
[----:B------:R-:W-:Y:S02]  /*4280*/  IMAD.MOV R15, RZ, RZ, -R15 ;  /* 0x000000ffff0f7224 */ /* 0x000fe400078e0a0f */
[----:B------:R-:W-:Y:S02]  /*4290*/  @!P6 IMAD.IADD R13, R13, 0x1, -R2 ;  /* 0x000000010d0de824 */ /* 0x000fe400078e0a02 */
[----:B------:R-:W-:Y:S02]  /*42a0*/  @!P3 IMAD.MOV R4, RZ, RZ, -R4 ;  /* 0x000000ffff04b224 */ /* 0x000fe400078e0a04 */
[----:B------:R-:W-:Y:S02]  /*42b0*/  @!P2 IMAD.MOV R13, RZ, RZ, -R13 ;  /* 0x000000ffff0da224 */ /* 0x000fe400078e0a0d */
[----:B------:R-:W-:Y:S01]  /*42c0*/  IMAD R6, R2, R15, R6 ;  /* 0x0000000f02067224 */ /* 0x000fe200078e0206 */
[----:B------:R-:W-:Y:S01]  /*42d0*/  STL [R1+0x19c], R4 ;  /* 0x00019c0401007387 */ /* 0x000fe20000100800 */
[----:B------:R-:W-:-:S03]  /*42e0*/  IABS R9, R17 ;  /* 0x0000001100097213 */ /* 0x000fc60000000000 */
[----:B----4-:R0:W-:Y:S01]  /*42f0*/  STL [R1+0xd18], R19 ;  /* 0x000d181301007387 */ /* 0x0101e20000100800 */
[----:B---3--:R-:W-:-:S03]  /*4300*/  IABS R15, R11 ;  /* 0x0000000b000f7213 */ /* 0x008fc60000000000 */
[----:B------:R1:W-:Y:S01]  /*4310*/  STL [R1+0x1a0], R13 ;  /* 0x0001a00d01007387 */ /* 0x0003e20000100800 */
[----:B------:R-:W-:Y:S01]  /*4320*/  IABS R11, R19 ;  /* 0x00000013000b7213 */ /* 0x000fe20000000000 */
[----:B0-----:R-:W-:Y:S02]  /*4330*/  IMAD.MOV.U32 R19, RZ, RZ, R17 ;  /* 0x000000ffff137224 */ /* 0x001fe400078e0011 */
[----:B------:R-:W3:Y:S01]  /*4340*/  LDL.LU R17, [R1+0x68] ;  /* 0x0000680001117983 */ /* 0x000ee20000300800 */
[----:B------:R-:W-:Y:S01]  /*4350*/  ISETP.GT.U32.AND P6, PT, R2, R8, PT ;  /* 0x000000080200720c */ /* 0x000fe20003fc4070 */
[----:B------:R-:W-:-:S04]  /*4360*/  IMAD.HI.U32 R14, R0, R9, RZ ;  /* 0x00000009000e7227 */ /* 0x000fc800078e00ff */
[----:B------:R-:W-:-:S08]  /*4370*/  IMAD.MOV R14, RZ, RZ, -R14 ;  /* 0x000000ffff0e7224 */ /* 0x000fd000078e0a0e */
[----:B------:R-:W-:Y:S01]  /*4380*/  @!P6 IMAD.IADD R8, R8, 0x1, -R2 ;  /* 0x000000010808e824 */ /* 0x000fe200078e0a02 */
[----:B------:R-:W-:-:S04]  /*4390*/  ISETP.GT.U32.AND P6, PT, R2, R7, PT ;  /* 0x000000070200720c */ /* 0x000fc80003fc4070 */
[C---:B------:R-:W-:Y:S02]  /*43a0*/  ISETP.GT.U32.AND P3, PT, R2.reuse, R8, PT ;  /* 0x000000080200720c */ /* 0x040fe40003f64070 */
[----:B--2---:R-:W-:Y:S01]  /*43b0*/  IABS R4, R12 ;  /* 0x0000000c00047213 */ /* 0x004fe20000000000 */
[----:B------:R-:W-:Y:S02]  /*43c0*/  IMAD R9, R2, R14, R9 ;  /* 0x0000000e02097224 */ /* 0x000fe400078e0209 */
[----:B-1----:R-:W-:-:S04]  /*43d0*/  IMAD.HI.U32 R13, R0, R11, RZ ;  /* 0x0000000b000d7227 */ /* 0x002fc800078e00ff */
[----:B------:R-:W-:-:S04]  /*43e0*/  IMAD.HI.U32 R14, R0, R4, RZ ;  /* 0x00000004000e7227 */ /* 0x000fc800078e00ff */
[----:B------:R-:W-:Y:S02]  /*43f0*/  @!P6 IMAD.IADD R7, R7, 0x1, -R2 ;  /* 0x000000010707e824 */ /* 0x000fe400078e0a02 */
[----:B------:R-:W-:Y:S02]  /*4400*/  IMAD.MOV R14, RZ, RZ, -R14 ;  /* 0x000000ffff0e7224 */ /* 0x000fe400078e0a0e */
[----:B------:R-:W-:Y:S02]  /*4410*/  @!P3 IMAD.IADD R8, R8, 0x1, -R2 ;  /* 0x000000010808b824 */ /* 0x000fe400078e0a02 */
[----:B------:R-:W-:Y:S02]  /*4420*/  IMAD.MOV R13, RZ, RZ, -R13 ;  /* 0x000000ffff0d7224 */ /* 0x000fe400078e0a0d */
[----:B------:R-:W-:Y:S02]  /*4430*/  @!P1 IMAD.MOV R7, RZ, RZ, -R7 ;  /* 0x000000ffff079224 */ /* 0x000fe400078e0a07 */
[----:B------:R-:W-:-:S02]  /*4440*/  IMAD R4, R2, R14, R4 ;  /* 0x0000000e02047224 */ /* 0x000fc400078e0204 */
[----:B------:R-:W-:Y:S01]  /*4450*/  @!P0 IMAD.MOV R8, RZ, RZ, -R8 ;  /* 0x000000ffff088224 */ /* 0x000fe200078e0a08 */
[----:B------:R-:W2:Y:S01]  /*4460*/  LDL.LU R14, [R1+0x4c] ;  /* 0x00004c00010e7983 */ /* 0x000ea20000300800 */
[----:B------:R-:W-:-:S03]  /*4470*/  IMAD R11, R2, R13, R11 ;  /* 0x0000000d020b7224 */ /* 0x000fc600078e020b */
[----:B------:R-:W4:Y:S04]  /*4480*/  LDL R13, [R1+0x6c] ;  /* 0x00006c00010d7983 */ /* 0x000f280000100800 */
[----:B------:R0:W-:Y:S04]  /*4490*/  STL [R1+0x194], R7 ;  /* 0x0001940701007387 */ /* 0x0001e80000100800 */
[----:B---3--:R1:W-:Y:S01]  /*44a0*/  STL [R1+0xd1c], R17 ;  /* 0x000d1c1101007387 */ /* 0x0083e20000100800 */
[----:B0-----:R-:W-:-:S03]  /*44b0*/  IABS R7, R17 ;  /* 0x0000001100077213 */ /* 0x001fc60000000000 */
[----:B------:R-:W-:Y:S04]  /*44c0*/  STL [R1+0x18c], R8 ;  /* 0x00018c0801007387 */ /* 0x000fe80000100800 */
[----:B-1----:R-:W3:Y:S01]  /*44d0*/  LDL.LU R17, [R1+0x58] ;  /* 0x0000580001117983 */ /* 0x002ee20000300800 */
[----:B------:R-:W-:Y:S01]  /*44e0*/  IABS R12, R16 ;  /* 0x00000010000c7213 */ /* 0x000fe20000000000 */
[----:B------:R-:W-:Y:S01]  /*44f0*/  IMAD.HI.U32 R16, R0, R15, RZ ;  /* 0x0000000f00107227 */ /* 0x000fe200078e00ff */
[----:B------:R-:W-:-:S03]  /*4500*/  ISETP.GT.U32.AND P6, PT, R2, R3, PT ;  /* 0x000000030200720c */ /* 0x000fc60003fc4070 */
[----:B------:R-:W-:-:S04]  /*4510*/  IMAD.MOV R16, RZ, RZ, -R16 ;  /* 0x000000ffff107224 */ /* 0x000fc800078e0a10 */
[----:B------:R-:W-:-:S06]  /*4520*/  IMAD R15, R2, R16, R15 ;  /* 0x00000010020f7224 */ /* 0x000fcc00078e020f */
[----:B------:R-:W-:Y:S01]  /*4530*/  @!P6 IMAD.IADD R3, R3, 0x1, -R2 ;  /* 0x000000010303e824 */ /* 0x000fe200078e0a02 */
[----:B------:R-:W-:Y:S01]  /*4540*/  ISETP.GT.U32.AND P6, PT, R2, R15, PT ;  /* 0x0000000f0200720c */ /* 0x000fe20003fc4070 */
[----:B------:R-:W-:-:S12]  /*4550*/  IMAD.HI.U32 R16, R0, R12, RZ ;  /* 0x0000000c00107227 */ /* 0x000fd800078e00ff */
[----:B------:R-:W-:-:S05]  /*4560*/  @!P6 IMAD.IADD R15, R15, 0x1, -R2 ;  /* 0x000000010f0fe824 */ /* 0x000fca00078e0a02 */
[----:B------:R-:W-:Y:S01]  /*4570*/  ISETP.GT.U32.AND P0, PT, R2, R15, PT ;  /* 0x0000000f0200720c */ /* 0x000fe20003f04070 */
[----:B------:R-:W-:-:S04]  /*4580*/  IMAD.MOV R16, RZ, RZ, -R16 ;  /* 0x000000ffff107224 */ /* 0x000fc800078e0a10 */
[----:B------:R-:W-:-:S08]  /*4590*/  IMAD R12, R2, R16, R12 ;  /* 0x00000010020c7224 */ /* 0x000fd000078e020c */
[----:B------:R-:W-:Y:S01]  /*45a0*/  @!P0 IMAD.IADD R15, R15, 0x1, -R2 ;  /* 0x000000010f0f8824 */ /* 0x000fe200078e0a02 */
[----:B---3--:R0:W-:Y:S04]  /*45b0*/  STL [R1+0xd20], R17 ;  /* 0x000d201101007387 */ /* 0x0081e80000100800 */
[----:B------:R-:W3:Y:S01]  /*45c0*/  LDL.LU R16, [R1+0x5c] ;  /* 0x00005c0001107983 */ /* 0x000ee20000300800 */
[----:B0-----:R-:W-:-:S03]  /*45d0*/  IMAD.MOV.U32 R17, RZ, RZ, R19 ;  /* 0x000000ffff117224 */ /* 0x001fc600078e0013 */
[----:B------:R-:W2:Y:S02]  /*45e0*/  LDL.LU R19, [R1+0x70] ;  /* 0x0000700001137983 */ /* 0x000ea40000300800 */
[----:B------:R-:W-:Y:S02]  /*45f0*/  ISETP.GE.AND P0, PT, R17, RZ, PT ;  /* 0x000000ff1100720c */ /* 0x000fe40003f06270 */
[----:B------:R-:W2:Y:S01]  /*4600*/  LDL.LU R17, [R1+0xd20] ;  /* 0x000d200001117983 */ /* 0x000ea20000300800 */
[C---:B------:R-:W-:Y:S02]  /*4610*/  ISETP.GT.U32.AND P2, PT, R2.reuse, R10, PT ;  /* 0x0000000a0200720c */ /* 0x040fe40003f44070 */
[C---:B------:R-:W-:Y:S02]  /*4620*/  ISETP.GT.U32.AND P3, PT, R2.reuse, R6, PT ;  /* 0x000000060200720c */ /* 0x040fe40003f64070 */
[----:B------:R-:W-:-:S09]  /*4630*/  ISETP.GT.U32.AND P1, PT, R2, R3, PT ;  /* 0x000000030200720c */ /* 0x000fd20003f24070 */
[--C-:B------:R-:W-:Y:S02]  /*4640*/  @!P2 IMAD.IADD R10, R10, 0x1, -R2.reuse ;  /* 0x000000010a0aa824 */ /* 0x100fe400078e0a02 */
[----:B------:R-:W-:-:S03]  /*4650*/  @!P3 IMAD.IADD R6, R6, 0x1, -R2 ;  /* 0x000000010606b824 */ /* 0x000fc600078e0a02 */
[C---:B------:R-:W-:Y:S01]  /*4660*/  ISETP.GT.U32.AND P3, PT, R2.reuse, R10, PT ;  /* 0x0000000a0200720c */ /* 0x040fe20003f64070 */
[----:B------:R-:W-:Y:S01]  /*4670*/  @!P1 IMAD.IADD R3, R3, 0x1, -R2 ;  /* 0x0000000103039824 */ /* 0x000fe200078e0a02 */
[----:B------:R-:W-:Y:S02]  /*4680*/  ISETP.GT.U32.AND P1, PT, R2, R11, PT ;  /* 0x0000000b0200720c */ /* 0x000fe40003f24070 */
[----:B----4-:R-:W-:Y:S01]  /*4690*/  IABS R8, R13 ;  /* 0x0000000d00087213 */ /* 0x010fe20000000000 */
[----:B------:R-:W-:-:S08]  /*46a0*/  IMAD.HI.U32 R13, R0, R7, RZ ;  /* 0x00000007000d7227 */ /* 0x000fd000078e00ff */
[--C-:B------:R-:W-:Y:S01]  /*46b0*/  @!P3 IMAD.IADD R10, R10, 0x1, -R2.reuse ;  /* 0x000000010a0ab824 */ /* 0x100fe200078e0a02 */
[C---:B------:R-:W-:Y:S01]  /*46c0*/  ISETP.GT.U32.AND P3, PT, R2.reuse, R4, PT ;  /* 0x000000040200720c */ /* 0x040fe20003f64070 */
[----:B------:R-:W-:Y:S02]  /*46d0*/  IMAD.MOV R13, RZ, RZ, -R13 ;  /* 0x000000ffff0d7224 */ /* 0x000fe400078e0a0d */
[----:B------:R-:W-:Y:S02]  /*46e0*/  @!P1 IMAD.IADD R11, R11, 0x1, -R2 ;  /* 0x000000010b0b9824 */ /* 0x000fe400078e0a02 */
[----:B------:R-:W-:-:S08]  /*46f0*/  IMAD R7, R2, R13, R7 ;  /* 0x0000000d02077224 */ /* 0x000fd000078e0207 */
[----:B------:R-:W-:Y:S01]  /*4700*/  @!P3 IMAD.IADD R4, R4, 0x1, -R2 ;  /* 0x000000010404b824 */ /* 0x000fe200078e0a02 */
[----:B---3--:R-:W-:Y:S02]  /*4710*/  ISETP.GE.AND P1, PT, R16, RZ, PT ;  /* 0x000000ff1000720c */ /* 0x008fe40003f26270 */
[----:B--2---:R-:W-:Y:S01]  /*4720*/  IABS R16, R19 ;  /* 0x0000001300107213 */ /* 0x004fe20000000000 */
[----:B------:R-:W-:Y:S01]  /*4730*/  IMAD.MOV.U32 R13, RZ, RZ, R19 ;  /* 0x000000ffff0d7224 */ /* 0x000fe200078e0013 */
[----:B------:R-:W-:Y:S02]  /*4740*/  ISETP.GE.AND P3, PT, R17, RZ, PT ;  /* 0x000000ff1100720c */ /* 0x000fe40003f66270 */
[----:B------:R-:W2:Y:S04]  /*4750*/  LDL.LU R17, [R1+0xd1c] ;  /* 0x000d1c0001117983 */ /* 0x000ea80000300800 */
[----:B------:R-:W3:Y:S01]  /*4760*/  LDL.LU R19, [R1+0xd18] ;  /* 0x000d180001137983 */ /* 0x000ee20000300800 */
[----:B------:R-:W-:-:S13]  /*4770*/  ISETP.GT.U32.AND P2, PT, R2, R9, PT ;  /* 0x000000090200720c */ /* 0x000fda0003f44070 */
[----:B------:R-:W-:Y:S01]  /*4780*/  @!P2 IMAD.IADD R9, R9, 0x1, -R2 ;  /* 0x000000010909a824 */ /* 0x000fe200078e0a02 */
[----:B------:R-:W-:-:S04]  /*4790*/  ISETP.GT.U32.AND P2, PT, R2, R6, PT ;  /* 0x000000060200720c */ /* 0x000fc80003f44070 */
[----:B------:R-:W-:-:S09]  /*47a0*/  ISETP.GT.U32.AND P6, PT, R2, R9, PT ;  /* 0x000000090200720c */ /* 0x000fd20003fc4070 */
[----:B------:R-:W-:Y:S01]  /*47b0*/  @!P2 IMAD.IADD R6, R6, 0x1, -R2 ;  /* 0x000000010606a824 */ /* 0x000fe200078e0a02 */
[----:B------:R-:W-:Y:S01]  /*47c0*/  ISETP.GE.AND P2, PT, R14, RZ, PT ;  /* 0x000000ff0e00720c */ /* 0x000fe20003f46270 */
[----:B------:R-:W-:-:S04]  /*47d0*/  IMAD.HI.U32 R14, R0, R8, RZ ;  /* 0x00000008000e7227 */ /* 0x000fc800078e00ff */
[----:B------:R-:W-:Y:S02]  /*47e0*/  IMAD.MOV R14, RZ, RZ, -R14 ;  /* 0x000000ffff0e7224 */ /* 0x000fe400078e0a0e */
[----:B------:R-:W-:Y:S02]  /*47f0*/  @!P5 IMAD.MOV R10, RZ, RZ, -R10 ;  /* 0x000000ffff0ad224 */ /* 0x000fe400078e0a0a */
[----:B------:R-:W-:Y:S02]  /*4800*/  IMAD R8, R2, R14, R8 ;  /* 0x0000000e02087224 */ /* 0x000fe400078e0208 */
[----:B------:R-:W-:Y:S02]  /*4810*/  IMAD.MOV.U32 R14, RZ, RZ, R13 ;  /* 0x000000ffff0e7224 */ /* 0x000fe400078e000d */
[----:B------:R-:W-:Y:S01]  /*4820*/  @!P4 IMAD.MOV R3, RZ, RZ, -R3 ;  /* 0x000000ffff03c224 */ /* 0x000fe200078e0a03 */
[----:B------:R-:W4:Y:S01]  /*4830*/  LDL.LU R13, [R1+0x64] ;  /* 0x00006400010d7983 */ /* 0x000f220000300800 */
[----:B------:R-:W-:-:S02]  /*4840*/  @!P2 IMAD.MOV R6, RZ, RZ, -R6 ;  /* 0x000000ffff06a224 */ /* 0x000fc400078e0a06 */
[----:B------:R-:W-:Y:S01]  /*4850*/  @!P6 IMAD.IADD R9, R9, 0x1, -R2 ;  /* 0x000000010909e824 */ /* 0x000fe200078e0a02 */
[----:B------:R-:W-:Y:S04]  /*4860*/  STL [R1+0x184], R10 ;  /* 0x0001840a01007387 */ /* 0x000fe80000100800 */
[----:B------:R0:W-:Y:S04]  /*4870*/  STL [R1+0x174], R3 ;  /* 0x0001740301007387 */ /* 0x0001e80000100800 */
[----:B------:R1:W-:Y:S01]  /*4880*/  STL [R1+0x170], R6 ;  /* 0x0001700601007387 */ /* 0x0003e20000100800 */
[----:B0-----:R-:W-:-:S02]  /*4890*/  IMAD.MOV.U32 R3, RZ, RZ, R9 ;  /* 0x000000ffff037224 */ /* 0x001fc400078e0009 */
[----:B------:R-:W-:Y:S01]  /*48a0*/  IMAD.MOV.U32 R9, RZ, RZ, R15 ;  /* 0x000000ffff097224 */ /* 0x000fe200078e000f */
[----:B-1----:R-:W4:Y:S01]  /*48b0*/  LDL.LU R6, [R1+0x6c] ;  /* 0x00006c0001067983 */ /* 0x002f220000300800 */
[----:B------:R-:W-:Y:S02]  /*48c0*/  @!P0 IMAD.MOV R3, RZ, RZ, -R3 ;  /* 0x000000ffff038224 */ /* 0x000fe400078e0a03 */
[----:B------:R-:W-:-:S03]  /*48d0*/  @!P3 IMAD.MOV R9, RZ, RZ, -R9 ;  /* 0x000000ffff09b224 */ /* 0x000fc600078e0a09 */
[----:B------:R0:W-:Y:S01]  /*48e0*/  STL [R1+0x16c], R3 ;  /* 0x00016c0301007387 */ /* 0x0001e20000100800 */
[----:B------:R-:W-:-:S03]  /*48f0*/  IMAD.MOV.U32 R10, RZ, RZ, R14 ;  /* 0x000000ffff0a7224 */ /* 0x000fc600078e000e */
[----:B------:R-:W-:Y:S01]  /*4900*/  STL [R1+0x168], R9 ;  /* 0x0001680901007387 */ /* 0x000fe20000100800 */
[----:B---3--:R-:W-:-:S03]  /*4910*/  ISETP.GE.AND P0, PT, R19, RZ, PT ;  /* 0x000000ff1300720c */ /* 0x008fc60003f06270 */
[----:B------:R-:W3:Y:S04]  /*4920*/  LDL.LU R19, [R1+0x90] ;  /* 0x0000900001137983 */ /* 0x000ee80000300800 */
[----:B------:R-:W3:Y:S01]  /*4930*/  LDL.LU R14, [R1+0x74] ;  /* 0x00007400010e7983 */ /* 0x000ee20000300800 */
[C---:B------:R-:W-:Y:S02]  /*4940*/  ISETP.GT.U32.AND P6, PT, R2.reuse, R12, PT ;  /* 0x0000000c0200720c */ /* 0x040fe40003fc4070 */
[C---:B------:R-:W-:Y:S02]  /*4950*/  ISETP.GT.U32.AND P4, PT, R2.reuse, R11, PT ;  /* 0x0000000b0200720c */ /* 0x040fe40003f84070 */
[----:B------:R-:W-:-:S09]  /*4960*/  ISETP.GT.U32.AND P5, PT, R2, R7, PT ;  /* 0x000000070200720c */ /* 0x000fd20003fa4070 */
[--C-:B------:R-:W-:Y:S01]  /*4970*/  @!P6 IMAD.IADD R12, R12, 0x1, -R2.reuse ;  /* 0x000000010c0ce824 */ /* 0x100fe200078e0a02 */
[----:B------:R-:W-:Y:S01]  /*4980*/  ISETP.GT.U32.AND P6, PT, R2, R4, PT ;  /* 0x000000040200720c */ /* 0x000fe20003fc4070 */
[----:B------:R-:W-:-:S03]  /*4990*/  @!P4 IMAD.IADD R11, R11, 0x1, -R2 ;  /* 0x000000010b0bc824 */ /* 0x000fc600078e0a02 */
[----:B------:R-:W-:Y:S02]  /*49a0*/  ISETP.GT.U32.AND P2, PT, R2, R12, PT ;  /* 0x0000000c0200720c */ /* 0x000fe40003f44070 */
[----:B--2---:R-:W-:Y:S02]  /*49b0*/  ISETP.GE.AND P4, PT, R17, RZ, PT ;  /* 0x000000ff1100720c */ /* 0x004fe40003f86270 */
[----:B------:R-:W2:Y:S01]  /*49c0*/  LDL.LU R17, [R1+0x78] ;  /* 0x0000780001117983 */ /* 0x000ea20000300800 */
[----:B------:R-:W-:-:S04]  /*49d0*/  @!P5 IMAD.IADD R7, R7, 0x1, -R2 ;  /* 0x000000010707d824 */ /* 0x000fc800078e0a02 */
[----:B------:R-:W-:-:S04]  /*49e0*/  @!P6 IMAD.IADD R4, R4, 0x1, -R2 ;  /* 0x000000010404e824 */ /* 0x000fc800078e0a02 */
[----:B------:R-:W-:Y:S01]  /*49f0*/  @!P1 IMAD.MOV R4, RZ, RZ, -R4 ;  /* 0x000000ffff049224 */ /* 0x000fe200078e0a04 */
[----:B------:R-:W-:Y:S02]  /*4a00*/  ISETP.GT.U32.AND P1, PT, R2, R7, PT ;  /* 0x000000070200720c */ /* 0x000fe40003f24070 */
[----:B----4-:R-:W-:Y:S01]  /*4a10*/  ISETP.GE.AND P6, PT, R13, RZ, PT ;  /* 0x000000ff0d00720c */ /* 0x010fe20003fc6270 */
[----:B------:R-:W-:Y:S01]  /*4a20*/  @!P2 IMAD.IADD R12, R12, 0x1, -R2 ;  /* 0x000000010c0ca824 */ /* 0x000fe200078e0a02 */
[----:B------:R-:W4:Y:S01]  /*4a30*/  LDL.LU R13, [R1+0x84] ;  /* 0x00008400010d7983 */ /* 0x000f220000300800 */
[----:B0-----:R-:W-:-:S03]  /*4a40*/  IMAD.HI.U32 R3, R0, R16, RZ ;  /* 0x0000001000037227 */ /* 0x001fc600078e00ff */
[----:B------:R0:W-:Y:S01]  /*4a50*/  STL [R1+0x160], R4 ;  /* 0x0001600401007387 */ /* 0x0001e20000100800 */
[----:B------:R-:W-:Y:S02]  /*4a60*/  IMAD.MOV R3, RZ, RZ, -R3 ;  /* 0x000000ffff037224 */ /* 0x000fe400078e0a03 */
[----:B0-----:R-:W-:Y:S01]  /*4a70*/  IMAD.MOV.U32 R4, RZ, RZ, R12 ;  /* 0x000000ffff047224 */ /* 0x001fe200078e000c */
[----:B------:R-:W-:Y:S01]  /*4a80*/  ISETP.GE.AND P2, PT, R6, RZ, PT ;  /* 0x000000ff0600720c */ /* 0x000fe20003f46270 */
[----:B------:R-:W-:Y:S02]  /*4a90*/  IMAD.MOV.U32 R6, RZ, RZ, R11 ;  /* 0x000000ffff067224 */ /* 0x000fe400078e000b */
[----:B------:R-:W-:Y:S02]  /*4aa0*/  @!P6 IMAD.MOV R4, RZ, RZ, -R4 ;  /* 0x000000ffff04e224 */ /* 0x000fe400078e0a04 */
[----:B------:R-:W-:Y:S02]  /*4ab0*/  @!P0 IMAD.MOV R6, RZ, RZ, -R6 ;  /* 0x000000ffff068224 */ /* 0x000fe400078e0a06 */
[----:B------:R-:W-:-:S02]  /*4ac0*/  IMAD R16, R2, R3, R16 ;  /* 0x0000000302107224 */ /* 0x000fc400078e0210 */
[----:B------:R-:W-:Y:S01]  /*4ad0*/  @!P1 IMAD.IADD R7, R7, 0x1, -R2 ;  /* 0x0000000107079824 */ /* 0x000fe200078e0a02 */
[----:B------:R0:W-:Y:S01]  /*4ae0*/  STL [R1+0x158], R6 ;  /* 0x0001580601007387 */ /* 0x0001e20000100800 */
[----:B---3--:R-:W-:Y:S02]  /*4af0*/  ISETP.GE.AND P0, PT, R19, RZ, PT ;  /* 0x000000ff1300720c */ /* 0x008fe40003f06270 */
[----:B------:R-:W-:Y:S02]  /*4b00*/  IABS R3, R19 ;  /* 0x0000001300037213 */ /* 0x000fe40000000000 */
[----:B------:R-:W3:Y:S01]  /*4b10*/  LDL.LU R19, [R1+0x88] ;  /* 0x0000880001137983 */ /* 0x000ee20000300800 */
[----:B0-----:R-:W-:Y:S02]  /*4b20*/  IABS R6, R14 ;  /* 0x0000000e00067213 */ /* 0x001fe40000000000 */
[----:B------:R-:W-:Y:S01]  /*4b30*/  ISETP.GE.AND P1, PT, R14, RZ, PT ;  /* 0x000000ff0e00720c */ /* 0x000fe20003f26270 */
[----:B------:R-:W-:Y:S04]  /*4b40*/  STL [R1+0x148], R4 ;  /* 0x0001480401007387 */ /* 0x000fe80000100800 */
[----:B------:R-:W3:Y:S01]  /*4b50*/  LDL R14, [R1+0x94] ;  /* 0x00009400010e7983 */ /* 0x000ee20000100800 */
[----:B------:R-:W-:-:S02]  /*4b60*/  ISETP.GT.U32.AND P3, PT, R2, R8, PT ;  /* 0x000000080200720c */ /* 0x000fc40003f64070 */
[----:B------:R-:W-:Y:S01]  /*4b70*/  ISETP.GT.U32.AND P6, PT, R2, R16, PT ;  /* 0x000000100200720c */ /* 0x000fe20003fc4070 */
[----:B------:R-:W-:-:S04]  /*4b80*/  IMAD.MOV.U32 R12, RZ, RZ, R3 ;  /* 0x000000ffff0c7224 */ /* 0x000fc800078e0003 */
[----:B------:R-:W-:-:S06]  /*4b90*/  IMAD.HI.U32 R3, R0, R12, RZ ;  /* 0x0000000c00037227 */ /* 0x000fcc00078e00ff */
[--C-:B------:R-:W-:Y:S01]  /*4ba0*/  @!P3 IMAD.IADD R8, R8, 0x1, -R2.reuse ;  /* 0x000000010808b824 */ /* 0x100fe200078e0a02 */
[----:B--2---:R-:W-:Y:S01]  /*4bb0*/  IABS R9, R17 ;  /* 0x0000001100097213 */ /* 0x004fe20000000000 */
[----:B------:R-:W-:-:S03]  /*4bc0*/  @!P6 IMAD.IADD R16, R16, 0x1, -R2 ;  /* 0x000000011010e824 */ /* 0x000fc600078e0a02 */
[C---:B------:R-:W-:Y:S01]  /*4bd0*/  ISETP.GT.U32.AND P3, PT, R2.reuse, R8, PT ;  /* 0x000000080200720c */ /* 0x040fe20003f64070 */
[----:B------:R-:W-:Y:S01]  /*4be0*/  IMAD.MOV R3, RZ, RZ, -R3 ;  /* 0x000000ffff037224 */ /* 0x000fe200078e0a03 */
[----:B------:R-:W-:Y:S01]  /*4bf0*/  ISETP.GT.U32.AND P6, PT, R2, R16, PT ;  /* 0x000000100200720c */ /* 0x000fe20003fc4070 */
[----:B------:R-:W-:Y:S01]  /*4c00*/  IMAD.HI.U32 R11, R0, R9, RZ ;  /* 0x00000009000b7227 */ /* 0x000fe200078e00ff */
[----:B------:R-:W-:-:S03]  /*4c10*/  ISETP.GE.AND P5, PT, R10, RZ, PT ;  /* 0x000000ff0a00720c */ /* 0x000fc60003fa6270 */
[----:B------:R-:W-:Y:S02]  /*4c20*/  IMAD R12, R2, R3, R12 ;  /* 0x00000003020c7224 */ /* 0x000fe400078e020c */
[----:B------:R-:W-:Y:S02]  /*4c30*/  IMAD.MOV R3, RZ, RZ, -R11 ;  /* 0x000000ffff037224 */ /* 0x000fe400078e0a0b */
[----:B------:R-:W-:Y:S01]  /*4c40*/  @!P4 IMAD.MOV R7, RZ, RZ, -R7 ;  /* 0x000000ffff07c224 */ /* 0x000fe200078e0a07 */
[----:B----4-:R-:W-:Y:S01]  /*4c50*/  IABS R10, R13 ;  /* 0x0000000d000a7213 */ /* 0x010fe20000000000 */
[----:B------:R-:W-:Y:S01]  /*4c60*/  @!P3 IMAD.IADD R8, R8, 0x1, -R2 ;  /* 0x000000010808b824 */ /* 0x000fe200078e0a02 */
[----:B------:R-:W2:Y:S01]  /*4c70*/  LDL R11, [R1+0x8c] ;  /* 0x00008c00010b7983 */ /* 0x000ea20000100800 */
[----:B------:R-:W-:Y:S02]  /*4c80*/  IMAD R9, R2, R3, R9 ;  /* 0x0000000302097224 */ /* 0x000fe400078e0209 */
[----:B------:R-:W-:Y:S01]  /*4c90*/  IMAD.HI.U32 R3, R0, R10, RZ ;  /* 0x0000000a00037227 */ /* 0x000fe200078e00ff */
[----:B------:R-:W-:-:S03]  /*4ca0*/  ISETP.GE.AND P3, PT, R17, RZ, PT ;  /* 0x000000ff1100720c */ /* 0x000fc60003f66270 */
[----:B------:R-:W-:Y:S02]  /*4cb0*/  @!P2 IMAD.MOV R8, RZ, RZ, -R8 ;  /* 0x000000ffff08a224 */ /* 0x000fe400078e0a08 */
[----:B------:R-:W-:Y:S02]  /*4cc0*/  IMAD.MOV R3, RZ, RZ, -R3 ;  /* 0x000000ffff037224 */ /* 0x000fe400078e0a03 */
[----:B------:R-:W-:Y:S01]  /*4cd0*/  @!P6 IMAD.IADD R16, R16, 0x1, -R2 ;  /* 0x000000011010e824 */ /* 0x000fe200078e0a02 */
[----:B------:R0:W-:Y:S01]  /*4ce0*/  STL [R1+0x110], R7 ;  /* 0x0001100701007387 */ /* 0x0001e20000100800 */
[----:B------:R-:W-:Y:S02]  /*4cf0*/  IMAD.MOV.U32 R17, RZ, RZ, R18 ;  /* 0x000000ffff117224 */ /* 0x000fe400078e0012 */
[----:B------:R-:W-:Y:S01]  /*4d00*/  IMAD.MOV.U32 R18, RZ, RZ, R28 ;  /* 0x000000ffff127224 */ /* 0x000fe200078e001c */
[----:B------:R1:W-:Y:S01]  /*4d10*/  STL [R1+0x10c], R8 ;  /* 0x00010c0801007387 */ /* 0x0003e20000100800 */
[----:B------:R-:W-:-:S02]  /*4d20*/  IMAD.MOV.U32 R28, RZ, RZ, R5 ;  /* 0x000000ffff1c7224 */ /* 0x000fc400078e0005 */
[----:B------:R-:W-:Y:S01]  /*4d30*/  IMAD R10, R2, R3, R10 ;  /* 0x00000003020a7224 */ /* 0x000fe200078e020a */
[----:B------:R-:W4:Y:S04]  /*4d40*/  LDL.LU R5, [R1+0x9c] ;  /* 0x00009c0001057983 */ /* 0x000f280000300800 */
[----:B------:R-:W4:Y:S01]  /*4d50*/  LDL.LU R15, [R1+0xa0] ;  /* 0x0000a000010f7983 */ /* 0x000f220000300800 */
[----:B---3--:R-:W-:Y:S01]  /*4d60*/  IABS R3, R14 ;  /* 0x0000000e00037213 */ /* 0x008fe20000000000 */
[----:B------:R-:W-:Y:S02]  /*4d70*/  IMAD.MOV.U32 R14, RZ, RZ, R16 ;  /* 0x000000ffff0e7224 */ /* 0x000fe400078e0010 */
[----:B------:R-:W3:Y:S01]  /*4d80*/  LDL.LU R16, [R1+0x98] ;  /* 0x0000980001107983 */ /* 0x000ee20000300800 */
[----:B0-----:R-:W-:Y:S01]  /*4d90*/  IABS R7, R19 ;  /* 0x0000001300077213 */ /* 0x001fe20000000000 */
[----:B------:R-:W-:-:S04]  /*4da0*/  @!P5 IMAD.MOV R14, RZ, RZ, -R14 ;  /* 0x000000ffff0ed224 */ /* 0x000fc800078e0a0e */
[----:B-1----:R-:W-:-:S04]  /*4db0*/  IMAD.HI.U32 R8, R0, R7, RZ ;  /* 0x0000000700087227 */ /* 0x002fc800078e00ff */
[----:B------:R-:W-:Y:S01]  /*4dc0*/  IMAD.MOV R8, RZ, RZ, -R8 ;  /* 0x000000ffff087224 */ /* 0x000fe200078e0a08 */
[----:B------:R-:W-:Y:S03]  /*4dd0*/  STL [R1+0x108], R14 ;  /* 0x0001080e01007387 */ /* 0x000fe60000100800 */
[----:B------:R-:W-:Y:S02]  /*4de0*/  IMAD R7, R2, R8, R7 ;  /* 0x0000000802077224 */ /* 0x000fe400078e0207 */
[----:B------:R-:W-:-:S04]  /*4df0*/  IMAD.HI.U32 R4, R0, R6, RZ ;  /* 0x0000000600047227 */ /* 0x000fc800078e00ff */
[----:B------:R-:W-:-:S04]  /*4e00*/  IMAD.MOV R4, RZ, RZ, -R4 ;  /* 0x000000ffff047224 */ /* 0x000fc800078e0a04 */
[----:B------:R-:W-:-:S05]  /*4e10*/  IMAD R6, R2, R4, R6 ;  /* 0x0000000402067224 */ /* 0x000fca00078e0206 */
[C---:B------:R-:W-:Y:S02]  /*4e20*/  ISETP.GT.U32.AND P2, PT, R2.reuse, R6, PT ;  /* 0x000000060200720c */ /* 0x040fe40003f44070 */
[----:B------:R-:W-:Y:S02]  /*4e30*/  ISETP.GT.U32.AND P4, PT, R2, R12, PT ;  /* 0x0000000c0200720c */ /* 0x000fe40003f84070 */
[----:B---3--:R-:W-:Y:S01]  /*4e40*/  IABS R8, R16 ;  /* 0x0000001000087213 */ /* 0x008fe20000000000 */
[----:B------:R0:W-:Y:S04]  /*4e50*/  STL [R1+0xd14], R16 ;  /* 0x000d141001007387 */ /* 0x0001e80000100800 */
[----:B0-----:R-:W3:Y:S04]  /*4e60*/  LDL.LU R16, [R1+0x8c] ;  /* 0x00008c0001107983 */ /* 0x001ee80000300800 */
[----:B------:R-:W-:Y:S01]  /*4e70*/  @!P2 IMAD.IADD R6, R6, 0x1, -R2 ;  /* 0x000000010606a824 */ /* 0x000fe200078e0a02 */
[----:B--2---:R-:W-:-:S04]  /*4e80*/  IABS R4, R11 ;  /* 0x0000000b00047213 */ /* 0x004fc80000000000 */
[----:B------:R-:W-:Y:S01]  /*4e90*/  ISETP.GT.U32.AND P5, PT, R2, R6, PT ;  /* 0x000000060200720c */ /* 0x000fe20003fa4070 */
[----:B------:R-:W-:-:S04]  /*4ea0*/  IMAD.HI.U32 R11, R0, R4, RZ ;  /* 0x00000004000b7227 */ /* 0x000fc800078e00ff */
[----:B------:R-:W-:Y:S02]  /*4eb0*/  @!P4 IMAD.IADD R12, R12, 0x1, -R2 ;  /* 0x000000010c0cc824 */ /* 0x000fe400078e0a02 */
[----:B------:R-:W-:Y:S01]  /*4ec0*/  IMAD.MOV R11, RZ, RZ, -R11 ;  /* 0x000000ffff0b7224 */ /* 0x000fe200078e0a0b */
[C---:B------:R-:W-:Y:S02]  /*4ed0*/  ISETP.GT.U32.AND P6, PT, R2.reuse, R9, PT ;  /* 0x000000090200720c */ /* 0x040fe40003fc4070 */
[C---:B------:R-:W-:Y:S01]  /*4ee0*/  ISETP.GT.U32.AND P2, PT, R2.reuse, R12, PT ;  /* 0x0000000c0200720c */ /* 0x040fe20003f44070 */
[----:B------:R-:W-:Y:S02]  /*4ef0*/  IMAD R4, R2, R11, R4 ;  /* 0x0000000b02047224 */ /* 0x000fe400078e0204 */
[----:B------:R-:W-:-:S03]  /*4f00*/  @!P5 IMAD.IADD R6, R6, 0x1, -R2 ;  /* 0x000000010606d824 */ /* 0x000fc600078e0a02 */
[----:B------:R-:W-:Y:S01]  /*4f10*/  ISETP.GT.U32.AND P5, PT, R2, R4, PT ;  /* 0x000000040200720c */ /* 0x000fe20003fa4070 */
[----:B------:R-:W-:-:S04]  /*4f20*/  IMAD.HI.U32 R11, R0, R3, RZ ;  /* 0x00000003000b7227 */ /* 0x000fc800078e00ff */
[--C-:B------:R-:W-:Y:S02]  /*4f30*/  @!P6 IMAD.IADD R9, R9, 0x1, -R2.reuse ;  /* 0x000000010909e824 */ /* 0x100fe400078e0a02 */
[----:B------:R-:W-:Y:S01]  /*4f40*/  @!P2 IMAD.IADD R12, R12, 0x1, -R2 ;  /* 0x000000010c0ca824 */ /* 0x000fe200078e0a02 */
[C---:B------:R-:W-:Y:S01]  /*4f50*/  ISETP.GT.U32.AND P2, PT, R2.reuse, R7, PT ;  /* 0x000000070200720c */ /* 0x040fe20003f44070 */
[----:B------:R-:W-:Y:S01]  /*4f60*/  IMAD.MOV R11, RZ, RZ, -R11 ;  /* 0x000000ffff0b7224 */ /* 0x000fe200078e0a0b */
[----:B------:R-:W-:-:S03]  /*4f70*/  ISETP.GT.U32.AND P6, PT, R2, R9, PT ;  /* 0x000000090200720c */ /* 0x000fc60003fc4070 */
[----:B------:R-:W-:Y:S01]  /*4f80*/  @!P5 IMAD.IADD R4, R4, 0x1, -R2 ;  /* 0x000000010404d824 */ /* 0x000fe200078e0a02 */
[----:B----4-:R0:W-:Y:S01]  /*4f90*/  STL [R1+0xd10], R5 ;  /* 0x000d100501007387 */ /* 0x0101e20000100800 */
[----:B------:R-:W-:Y:S01]  /*4fa0*/  IMAD R3, R2, R11, R3 ;  /* 0x0000000b02037224 */ /* 0x000fe200078e0203 */
[----:B------:R-:W-:Y:S01]  /*4fb0*/  IABS R11, R5 ;  /* 0x00000005000b7213 */ /* 0x000fe20000000000 */
[----:B0-----:R-:W-:-:S04]  /*4fc0*/  IMAD.MOV.U32 R5, RZ, RZ, R6 ;  /* 0x000000ffff057224 */ /* 0x001fc800078e0006 */
[--C-:B------:R-:W-:Y:S01]  /*4fd0*/  @!P2 IMAD.IADD R7, R7, 0x1, -R2.reuse ;  /* 0x000000010707a824 */ /* 0x100fe200078e0a02 */
[----:B------:R-:W-:Y:S01]  /*4fe0*/  ISETP.GE.AND P2, PT, R19, RZ, PT ;  /* 0x000000ff1300720c */ /* 0x000fe20003f46270 */
[----:B------:R-:W-:Y:S02]  /*4ff0*/  IMAD.MOV.U32 R19, RZ, RZ, R17 ;  /* 0x000000ffff137224 */ /* 0x000fe400078e0011 */
[----:B------:R-:W-:Y:S01]  /*5000*/  @!P1 IMAD.MOV R5, RZ, RZ, -R5 ;  /* 0x000000ffff059224 */ /* 0x000fe200078e0a05 */
[----:B------:R-:W2:Y:S01]  /*5010*/  LDL.LU R17, [R1+0xa4] ;  /* 0x0000a40001117983 */ /* 0x000ea20000300800 */
[----:B------:R-:W-:Y:S01]  /*5020*/  @!P6 IMAD.IADD R9, R9, 0x1, -R2 ;  /* 0x000000010909e824 */ /* 0x000fe200078e0a02 */
[----:B------:R-:W-:Y:S02]  /*5030*/  ISETP.GT.U32.AND P4, PT, R2, R10, PT ;  /* 0x0000000a0200720c */ /* 0x000fe40003f84070 */
[----:B---3--:R-:W-:Y:S01]  /*5040*/  ISETP.GE.AND P5, PT, R16, RZ, PT ;  /* 0x000000ff1000720c */ /* 0x008fe20003fa6270 */
[----:B------:R-:W-:-:S04]  /*5050*/  IMAD.MOV.U32 R16, RZ, RZ, R12 ;  /* 0x000000ffff107224 */ /* 0x000fc800078e000c */
[----:B------:R-:W-:Y:S01]  /*5060*/  IMAD.MOV.U32 R6, RZ, RZ, R16 ;  /* 0x000000ffff067224 */ /* 0x000fe200078e0010 */
[----:B------:R0:W-:Y:S03]  /*5070*/  STL [R1+0x104], R16 ;  /* 0x0001041001007387 */ /* 0x0001e60000100800 */
[----:B------:R-:W-:Y:S01]  /*5080*/  @!P0 IMAD.MOV R6, RZ, RZ, -R6 ;  /* 0x000000ffff068224 */ /* 0x000fe200078e0a06 */
[----:B0-----:R-:W3:Y:S04]  /*5090*/  LDL.LU R16, [R1+0xd14] ;  /* 0x000d140001107983 */ /* 0x001ee80000300800 */
[----:B------:R-:W-:Y:S04]  /*50a0*/  @!P0 STL [R1+0x104], R6 ;  /* 0x0001040601008387 */ /* 0x000fe80000100800 */
[----:B------:R0:W-:Y:S02]  /*50b0*/  STL [R1+0xfc], R5 ;  /* 0x0000fc0501007387 */ /* 0x0001e40000100800 */
[----:B0-----:R-:W-:-:S02]  /*50c0*/  IMAD.MOV.U32 R5, RZ, RZ, R9 ;  /* 0x000000ffff057224 */ /* 0x001fc400078e0009 */
[----:B------:R-:W4:Y:S02]  /*50d0*/  LDL.LU R9, [R1+0x94] ;  /* 0x0000940001097983 */ /* 0x000f240000300800 */
[----:B------:R-:W-:-:S05]  /*50e0*/  @!P3 IMAD.MOV R5, RZ, RZ, -R5 ;  /* 0x000000ffff05b224 */ /* 0x000fca00078e0a05 */
[----:B------:R0:W-:Y:S04]  /*50f0*/  STL [R1+0x84], R5 ;  /* 0x0000840501007387 */ /* 0x0001e80000100800 */
[----:B0-----:R-:W4:Y:S01]  /*5100*/  LDL.LU R5, [R1+0xd10] ;  /* 0x000d100001057983 */ /* 0x001f220000300800 */
[----:B------:R-:W-:-:S05]  /*5110*/  @!P4 IMAD.IADD R10, R10, 0x1, -R2 ;  /* 0x000000010a0ac824 */ /* 0x000fca00078e0a02 */
[----:B------:R-:W-:Y:S02]  /*5120*/  ISETP.GT.U32.AND P4, PT, R2, R10, PT ;  /* 0x0000000a0200720c */ /* 0x000fe40003f84070 */
[----:B------:R-:W-:Y:S01]  /*5130*/  ISETP.GE.AND P6, PT, R13, RZ, PT ;  /* 0x000000ff0d00720c */ /* 0x000fe20003fc6270 */
[----:B------:R-:W-:-:S10]  /*5140*/  IMAD.HI.U32 R13, R0, R8, RZ ;  /* 0x00000008000d7227 */ /* 0x000fd400078e00ff */
[----:B------:R-:W-:Y:S01]  /*5150*/  @!P4 IMAD.IADD R10, R10, 0x1, -R2 ;  /* 0x000000010a0ac824 */ /* 0x000fe200078e0a02 */
[C---:B------:R-:W-:Y:S01]  /*5160*/  ISETP.GT.U32.AND P4, PT, R2.reuse, R3, PT ;  /* 0x000000030200720c */ /* 0x040fe20003f84070 */
[----:B------:R-:W-:Y:S02]  /*5170*/  IMAD.MOV R13, RZ, RZ, -R13 ;  /* 0x000000ffff0d7224 */ /* 0x000fe400078e0a0d */
[----:B------:R-:W-:Y:S02]  /*5180*/  IMAD.MOV.U32 R6, RZ, RZ, R10 ;  /* 0x000000ffff067224 */ /* 0x000fe400078e000a */
[----:B------:R-:W-:Y:S02]  /*5190*/  IMAD R8, R2, R13, R8 ;  /* 0x0000000d02087224 */ /* 0x000fe400078e0208 */
[----:B------:R-:W-:-:S06]  /*51a0*/  IMAD.HI.U32 R13, R0, R11, RZ ;  /* 0x0000000b000d7227 */ /* 0x000fcc00078e00ff */
[----:B------:R-:W-:Y:S01]  /*51b0*/  @!P4 IMAD.IADD R3, R3, 0x1, -R2 ;  /* 0x000000010303c824 */ /* 0x000fe200078e0a02 */
[C---:B------:R-:W-:Y:S01]  /*51c0*/  ISETP.GT.U32.AND P4, PT, R2.reuse, R4, PT ;  /* 0x000000040200720c */ /* 0x040fe20003f84070 */
[----:B------:R-:W-:Y:S01]  /*51d0*/  @!P6 IMAD.MOV R6, RZ, RZ, -R6 ;  /* 0x000000ffff06e224 */ /* 0x000fe200078e0a06 */
[C---:B------:R-:W-:Y:S01]  /*51e0*/  ISETP.GT.U32.AND P0, PT, R2.reuse, R7, PT ;  /* 0x000000070200720c */ /* 0x040fe20003f04070 */
[----:B------:R-:W-:Y:S01]  /*51f0*/  IMAD.MOV R13, RZ, RZ, -R13 ;  /* 0x000000ffff0d7224 */ /* 0x000fe200078e0a0d */
[C---:B------:R-:W-:Y:S02]  /*5200*/  ISETP.GT.U32.AND P6, PT, R2.reuse, R8, PT ;  /* 0x000000080200720c */ /* 0x040fe40003fc4070 */
[----:B------:R0:W-:Y:S02]  /*5210*/  STL [R1+0x74], R6 ;  /* 0x0000740601007387 */ /* 0x0001e40000100800 */
[----:B0-----:R-:W-:-:S05]  /*5220*/  IMAD R6, R2, R13, R11 ;  /* 0x0000000d02067224 */ /* 0x001fca00078e020b */
[--C-:B------:R-:W-:Y:S01]  /*5230*/  @!P4 IMAD.IADD R4, R4, 0x1, -R2.reuse ;  /* 0x000000010404c824 */ /* 0x100fe200078e0a02 */
[C---:B------:R-:W-:Y:S01]  /*5240*/  ISETP.GT.U32.AND P4, PT, R2.reuse, R6, PT ;  /* 0x000000060200720c */ /* 0x040fe20003f84070 */
[--C-:B------:R-:W-:Y:S01]  /*5250*/  @!P0 IMAD.IADD R7, R7, 0x1, -R2.reuse ;  /* 0x0000000107078824 */ /* 0x100fe200078e0a02 */
[----:B------:R-:W-:Y:S01]  /*5260*/  ISETP.GT.U32.AND P1, PT, R2, R3, PT ;  /* 0x000000030200720c */ /* 0x000fe20003f24070 */
[----:B------:R-:W-:Y:S02]  /*5270*/  @!P6 IMAD.IADD R8, R8, 0x1, -R2 ;  /* 0x000000010808e824 */ /* 0x000fe400078e0a02 */
[----:B------:R-:W-:-:S04]  /*5280*/  IMAD.MOV.U32 R13, RZ, RZ, R7 ;  /* 0x000000ffff0d7224 */ /* 0x000fc800078e0007 */
[----:B------:R-:W-:Y:S01]  /*5290*/  @!P2 IMAD.MOV R13, RZ, RZ, -R13 ;  /* 0x000000ffff0da224 */ /* 0x000fe200078e0a0d */
[----:B------:R-:W-:-:S03]  /*52a0*/  ISETP.GT.U32.AND P2, PT, R2, R8, PT ;  /* 0x000000080200720c */ /* 0x000fc60003f44070 */
[----:B------:R-:W-:Y:S02]  /*52b0*/  @!P4 IMAD.IADD R6, R6, 0x1, -R2 ;  /* 0x000000010606c824 */ /* 0x000fe400078e0a02 */
[----:B------:R-:W-:-:S03]  /*52c0*/  @!P5 IMAD.MOV R4, RZ, RZ, -R4 ;  /* 0x000000ffff04d224 */ /* 0x000fc600078e0a04 */
[----:B------:R-:W-:Y:S01]  /*52d0*/  ISETP.GT.U32.AND P5, PT, R2, R6, PT ;  /* 0x000000060200720c */ /* 0x000fe20003fa4070 */
[----:B------:R-:W-:Y:S01]  /*52e0*/  @!P1 IMAD.IADD R3, R3, 0x1, -R2 ;  /* 0x0000000103039824 */ /* 0x000fe200078e0a02 */
[----:B------:R-:W-:-:S03]  /*52f0*/  IABS R14, R15 ;  /* 0x0000000f000e7213 */ /* 0x000fc60000000000 */
[----:B------:R-:W-:Y:S01]  /*5300*/  @!P2 IMAD.IADD R8, R8, 0x1, -R2 ;  /* 0x000000010808a824 */ /* 0x000fe200078e0a02 */
[----:B------:R-:W-:-:S03]  /*5310*/  ISETP.GE.AND P4, PT, R15, RZ, PT ;  /* 0x000000ff0f00720c */ /* 0x000fc60003f86270 */
[----:B------:R-:W-:-:S04]  /*5320*/  IMAD.MOV.U32 R15, RZ, RZ, R8 ;  /* 0x000000ffff0f7224 */ /* 0x000fc800078e0008 */
[----:B------:R-:W-:Y:S01]  /*5330*/  @!P5 IMAD.IADD R6, R6, 0x1, -R2 ;  /* 0x000000010606d824 */ /* 0x000fe200078e0a02 */
[----:B--2---:R-:W-:Y:S02]  /*5340*/  IABS R11, R17 ;  /* 0x00000011000b7213 */ /* 0x004fe40000000000 */
[----:B---3--:R-:W-:Y:S02]  /*5350*/  ISETP.GE.AND P0, PT, R16, RZ, PT ;  /* 0x000000ff1000720c */ /* 0x008fe40003f06270 */
[----:B----4-:R-:W-:-:S11]  /*5360*/  ISETP.GE.AND P3, PT, R9, RZ, PT ;  /* 0x000000ff0900720c */ /* 0x010fd60003f66270 */
[----:B------:R-:W-:Y:S01]  /*5370*/  @!P0 IMAD.MOV R15, RZ, RZ, -R15 ;  /* 0x000000ffff0f8224 */ /* 0x000fe200078e0a0f */
[----:B------:R-:W-:Y:S02]  /*5380*/  ISETP.GE.AND P1, PT, R5, RZ, PT ;  /* 0x000000ff0500720c */ /* 0x000fe40003f26270 */
[----:B------:R-:W2:Y:S04]  /*5390*/  LDL.LU R5, [R1+0xb0] ;  /* 0x0000b00001057983 */ /* 0x000ea80000300800 */
[----:B------:R0:W-:Y:S01]  /*53a0*/  STL [R1+0x38], R13 ;  /* 0x0000380d01007387 */ /* 0x0001e20000100800 */
[----:B------:R-:W-:-:S03]  /*53b0*/  @!P3 IMAD.MOV R3, RZ, RZ, -R3 ;  /* 0x000000ffff03b224 */ /* 0x000fc600078e0a03 */
[----:B0-----:R-:W3:Y:S03]  /*53c0*/  LDL.LU R13, [R1+0xb4] ;  /* 0x0000b400010d7983 */ /* 0x001ee60000300800 */
[----:B------:R-:W-:Y:S01]  /*53d0*/  @!P1 IMAD.MOV R6, RZ, RZ, -R6 ;  /* 0x000000ffff069224 */ /* 0x000fe200078e0a06 */
[----:B------:R-:W-:Y:S01]  /*53e0*/  STL [R1+0x34], R4 ;  /* 0x0000340401007387 */ /* 0x000fe20000100800 */
[----:B------:R-:W-:-:S03]  /*53f0*/  ISETP.GE.AND P3, PT, R17, RZ, PT ;  /* 0x000000ff1100720c */ /* 0x000fc60003f66270 */
[----:B------:R-:W-:Y:S04]  /*5400*/  STL [R1+0x30], R3 ;  /* 0x0000300301007387 */ /* 0x000fe80000100800 */
[----:B------:R0:W-:Y:S04]  /*5410*/  STL [R1+0x2c], R15 ;  /* 0x00002c0f01007387 */ /* 0x0001e80000100800 */
[----:B------:R1:W-:Y:S04]  /*5420*/  STL [R1+0x1c], R6 ;  /* 0x00001c0601007387 */ /* 0x0003e80000100800 */
[----:B------:R-:W4:Y:S01]  /*5430*/  LDL R17, [R1+0xcc] ;  /* 0x0000cc0001117983 */ /* 0x000f220000100800 */
[----:B------:R-:W-:Y:S01]  /*5440*/  IMAD.HI.U32 R7, R0, R11, RZ ;  /* 0x0000000b00077227 */ /* 0x000fe200078e00ff */
[----:B------:R-:W-:-:S03]  /*5450*/  IABS R9, R23 ;  /* 0x0000001700097213 */ /* 0x000fc60000000000 */
[----:B------:R-:W-:Y:S01]  /*5460*/  IMAD.HI.U32 R12, R0, R14, RZ ;  /* 0x0000000e000c7227 */ /* 0x000fe200078e00ff */
[----:B------:R-:W-:Y:S01]  /*5470*/  IABS R10, R29 ;  /* 0x0000001d000a7213 */ /* 0x000fe20000000000 */
[----:B0-----:R-:W2:Y:S02]  /*5480*/  LDL R15, [R1+0xc8] ;  /* 0x0000c800010f7983 */ /* 0x001ea40000100800 */
[----:B------:R-:W-:-:S04]  /*5490*/  IMAD.MOV R7, RZ, RZ, -R7 ;  /* 0x000000ffff077224 */ /* 0x000fc800078e0a07 */
[----:B------:R-:W-:-:S05]  /*54a0*/  IMAD R7, R2, R7, R11 ;  /* 0x0000000702077224 */ /* 0x000fca00078e020b */
[----:B------:R-:W-:Y:S01]  /*54b0*/  ISETP.GT.U32.AND P2, PT, R2, R7, PT ;  /* 0x000000070200720c */ /* 0x000fe20003f44070 */
[----:B------:R-:W-:Y:S02]  /*54c0*/  IMAD.MOV R12, RZ, RZ, -R12 ;  /* 0x000000ffff0c7224 */ /* 0x000fe400078e0a0c */
[----:B------:R-:W-:Y:S01]  /*54d0*/  IMAD.HI.U32 R11, R0, R9, RZ ;  /* 0x00000009000b7227 */ /* 0x000fe200078e00ff */
[----:B------:R-:W-:-:S03]  /*54e0*/  ISETP.GE.AND P1, PT, R23, RZ, PT ;  /* 0x000000ff1700720c */ /* 0x000fc60003f26270 */
[----:B------:R-:W-:Y:S02]  /*54f0*/  IMAD R14, R2, R12, R14 ;  /* 0x0000000c020e7224 */ /* 0x000fe400078e020e */
[----:B------:R-:W-:-:S04]  /*5500*/  IMAD.HI.U32 R12, R0, R10, RZ ;  /* 0x0000000a000c7227 */ /* 0x000fc800078e00ff */
[----:B------:R-:W-:Y:S02]  /*5510*/  IMAD.MOV R11, RZ, RZ, -R11 ;  /* 0x000000ffff0b7224 */ /* 0x000fe400078e0a0b */
[----:B------:R-:W-:Y:S02]  /*5520*/  @!P2 IMAD.IADD R7, R7, 0x1, -R2 ;  /* 0x000000010707a824 */ /* 0x000fe400078e0a02 */
[----:B------:R-:W-:Y:S02]  /*5530*/  IMAD.MOV R12, RZ, RZ, -R12 ;  /* 0x000000ffff0c7224 */ /* 0x000fe400078e0a0c */
[C---:B------:R-:W-:Y:S02]  /*5540*/  IMAD R3, R2.reuse, R11, R9 ;  /* 0x0000000b02037224 */ /* 0x040fe400078e0209 */
[----:B------:R-:W-:Y:S01]  /*5550*/  IMAD.MOV.U32 R16, RZ, RZ, R25 ;  /* 0x000000ffff107224 */ /* 0x000fe200078e0019 */
[C---:B------:R-:W-:Y:S01]  /*5560*/  ISETP.GT.U32.AND P2, PT, R2.reuse, R7, PT ;  /* 0x000000070200720c */ /* 0x040fe20003f44070 */
[----:B------:R-:W-:-:S02]  /*5570*/  IMAD R4, R2, R12, R10 ;  /* 0x0000000c02047224 */ /* 0x000fc400078e020a */
[----:B------:R-:W-:Y:S01]  /*5580*/  IMAD.MOV.U32 R10, RZ, RZ, R18 ;  /* 0x000000ffff0a7224 */ /* 0x000fe200078e0012 */
[----:B------:R-:W-:Y:S02]  /*5590*/  IABS R11, R16 ;  /* 0x00000010000b7213 */ /* 0x000fe40000000000 */
[----:B------:R-:W-:Y:S01]  /*55a0*/  ISETP.GE.AND P0, PT, R29, RZ, PT ;  /* 0x000000ff1d00720c */ /* 0x000fe20003f06270 */
[----:B------:R-:W-:-:S06]  /*55b0*/  IMAD.MOV.U32 R18, RZ, RZ, R26 ;  /* 0x000000ffff127224 */ /* 0x000fcc00078e001a */
[----:B------:R-:W-:Y:S01]  /*55c0*/  @!P2 IMAD.IADD R7, R7, 0x1, -R2 ;  /* 0x000000010707a824 */ /* 0x000fe200078e0a02 */
[----:B---3--:R-:W-:-:S05]  /*55d0*/  IABS R23, R13 ;  /* 0x0000000d00177213 */ /* 0x008fca0000000000 */
[----:B------:R-:W-:-:S04]  /*55e0*/  IMAD.HI.U32 R9, R0, R23, RZ ;  /* 0x0000001700097227 */ /* 0x000fc800078e00ff */
[----:B------:R-:W-:-:S04]  /*55f0*/  IMAD.MOV R9, RZ, RZ, -R9 ;  /* 0x000000ffff097224 */ /* 0x000fc800078e0a09 */
[----:B------:R-:W-:Y:S01]  /*5600*/  IMAD R23, R2, R9, R23 ;  /* 0x0000000902177224 */ /* 0x000fe200078e0217 */
[----:B------:R-:W-:Y:S02]  /*5610*/  IABS R9, R10 ;  /* 0x0000000a00097213 */ /* 0x000fe40000000000 */
[----:B----4-:R-:W-:Y:S01]  /*5620*/  IABS R10, R17 ;  /* 0x00000011000a7213 */ /* 0x010fe20000000000 */
[----:B------:R-:W-:Y:S01]  /*5630*/  IMAD.HI.U32 R17, R0, R11, RZ ;  /* 0x0000000b00117227 */ /* 0x000fe200078e00ff */
[----:B--2---:R-:W-:-:S03]  /*5640*/  IABS R29, R5 ;  /* 0x00000005001d7213 */ /* 0x004fc60000000000 */
[----:B------:R-:W-:Y:S01]  /*5650*/  IMAD.MOV R17, RZ, RZ, -R17 ;  /* 0x000000ffff117224 */ /* 0x000fe200078e0a11 */
[----:B------:R-:W-:Y:S02]  /*5660*/  ISETP.GE.AND P2, PT, R5, RZ, PT ;  /* 0x000000ff0500720c */ /* 0x000fe40003f46270 */
[----:B------:R-:W2:Y:S01]  /*5670*/  LDL.LU R5, [R1+0xd0] ;  /* 0x0000d00001057983 */ /* 0x000ea20000300800 */
[----:B------:R-:W-:-:S03]  /*5680*/  IMAD R11, R2, R17, R11 ;  /* 0x00000011020b7224 */ /* 0x000fc600078e020b */
[----:B------:R-:W3:Y:S04]  /*5690*/  LDL.LU R25, [R1+0xd4] ;  /* 0x0000d40001197983 */ /* 0x000ee80000300800 */
[----:B------:R-:W4:Y:S04]  /*56a0*/  LDL.LU R26, [R1+0xd8] ;  /* 0x0000d800011a7983 */ /* 0x000f280000300800 */
[----:B------:R-:W2:Y:S01]  /*56b0*/  LDL.LU R17, [R1+0xb8] ;  /* 0x0000b80001117983 */ /* 0x000ea20000300800 */
[----:B------:R-:W-:-:S13]  /*56c0*/  ISETP.GT.U32.AND P6, PT, R2, R14, PT ;  /* 0x0000000e0200720c */ /* 0x000fda0003fc4070 */
[----:B------:R-:W-:-:S05]  /*56d0*/  @!P6 IMAD.IADD R14, R14, 0x1, -R2 ;  /* 0x000000010e0ee824 */ /* 0x000fca00078e0a02 */
[C---:B------:R-:W-:Y:S02]  /*56e0*/  ISETP.GT.U32.AND P6, PT, R2.reuse, R14, PT ;  /* 0x0000000e0200720c */ /* 0x040fe40003fc4070 */
[----:B------:R-:W-:Y:S01]  /*56f0*/  ISETP.GT.U32.AND P5, PT, R2, R4, PT ;  /* 0x000000040200720c */ /* 0x000fe20003fa4070 */
[----:B-1----:R-:W-:-:S10]  /*5700*/  IMAD.HI.U32 R6, R0, R29, RZ ;  /* 0x0000001d00067227 */ /* 0x002fd400078e00ff */
[----:B------:R-:W-:Y:S01]  /*5710*/  @!P6 IMAD.IADD R14, R14, 0x1, -R2 ;  /* 0x000000010e0ee824 */ /* 0x000fe200078e0a02 */
[----:B------:R-:W-:Y:S01]  /*5720*/  ISETP.GT.U32.AND P6, PT, R2, R3, PT ;  /* 0x000000030200720c */ /* 0x000fe20003fc4070 */
[----:B------:R-:W-:Y:S01]  /*5730*/  IMAD.MOV R6, RZ, RZ, -R6 ;  /* 0x000000ffff067224 */ /* 0x000fe200078e0a06 */
[----:B------:R-:W-:Y:S01]  /*5740*/  IABS R12, R19 ;  /* 0x00000013000c7213 */ /* 0x000fe20000000000 */
[----:B------:R-:W-:Y:S02]  /*5750*/  @!P5 IMAD.IADD R4, R4, 0x1, -R2 ;  /* 0x000000010404d824 */ /* 0x000fe400078e0a02 */
[----:B------:R-:W-:Y:S02]  /*5760*/  IMAD R29, R2, R6, R29 ;  /* 0x00000006021d7224 */ /* 0x000fe400078e021d */
[----:B------:R-:W-:Y:S01]  /*5770*/  IMAD.HI.U32 R6, R0, R12, RZ ;  /* 0x0000000c00067227 */ /* 0x000fe200078e00ff */
[----:B------:R-:W-:-:S05]  /*5780*/  ISETP.GT.U32.AND P5, PT, R2, R4, PT ;  /* 0x000000040200720c */ /* 0x000fca0003fa4070 */
[----:B------:R-:W-:Y:S02]  /*5790*/  @!P6 IMAD.IADD R3, R3, 0x1, -R2 ;  /* 0x000000010303e824 */ /* 0x000fe400078e0a02 */
[----:B------:R-:W-:-:S03]  /*57a0*/  IMAD.MOV R6, RZ, RZ, -R6 ;  /* 0x000000ffff067224 */ /* 0x000fc600078e0a06 */
[C---:B------:R-:W-:Y:S01]  /*57b0*/  ISETP.GT.U32.AND P6, PT, R2.reuse, R3, PT ;  /* 0x000000030200720c */ /* 0x040fe20003fc4070 */
[----:B------:R-:W-:Y:S01]  /*57c0*/  IMAD R12, R2, R6, R12 ;  /* 0x00000006020c7224 */ /* 0x000fe200078e020c */
[----:B------:R-:W-:Y:S01]  /*57d0*/  IABS R6, R15 ;  /* 0x0000000f00067213 */ /* 0x000fe20000000000 */
[----:B------:R-:W-:Y:S02]  /*57e0*/  @!P5 IMAD.IADD R4, R4, 0x1, -R2 ;  /* 0x000000010404d824 */ /* 0x000fe400078e0a02 */
[----:B------:R-:W-:Y:S02]  /*57f0*/  @!P4 IMAD.MOV R14, RZ, RZ, -R14 ;  /* 0x000000ffff0ec224 */ /* 0x000fe400078e0a0e */
[----:B------:R-:W-:-:S04]  /*5800*/  IMAD.HI.U32 R16, R0, R6, RZ ;  /* 0x0000000600107227 */ /* 0x000fc800078e00ff */
[----:B------:R-:W-:Y:S02]  /*5810*/  @!P3 IMAD.MOV R7, RZ, RZ, -R7 ;  /* 0x000000ffff07b224 */ /* 0x000fe400078e0a07 */
[----:B------:R-:W-:Y:S02]  /*5820*/  @!P6 IMAD.IADD R3, R3, 0x1, -R2 ;  /* 0x000000010303e824 */ /* 0x000fe400078e0a02 */
[----:B------:R-:W-:Y:S02]  /*5830*/  IMAD.MOV R16, RZ, RZ, -R16 ;  /* 0x000000ffff107224 */ /* 0x000fe400078e0a10 */
[----:B------:R-:W-:Y:S01]  /*5840*/  @!P0 IMAD.MOV R4, RZ, RZ, -R4 ;  /* 0x000000ffff048224 */ /* 0x000fe200078e0a04 */
[----:B------:R2:W-:Y:S01]  /*5850*/  STL [R1+0x18], R14 ;  /* 0x0000180e01007387 */ /* 0x0005e20000100800 */
[----:B------:R-:W-:Y:S02]  /*5860*/  @!P1 IMAD.MOV R3, RZ, RZ, -R3 ;  /* 0x000000ffff039224 */ /* 0x000fe400078e0a03 */
[----:B------:R-:W-:Y:S01]  /*5870*/  IMAD R6, R2, R16, R6 ;  /* 0x0000001002067224 */ /* 0x000fe200078e0206 */
[----:B------:R-:W-:Y:S04]  /*5880*/  STL [R1+0x14], R7 ;  /* 0x0000140701007387 */ /* 0x000fe80000100800 */
[----:B------:R3:W-:Y:S04]  /*5890*/  STL [R1+0x10], R4 ;  /* 0x0000100401007387 */ /* 0x0007e80000100800 */
[----:B------:R-:W3:Y:S04]  /*58a0*/  LDL.LU R16, [R1+0xc0] ;  /* 0x0000c00001107983 */ /* 0x000ee80000300800 */
[----:B------:R4:W-:Y:S01]  /*58b0*/  STL [R1+0x8], R3 ;  /* 0x0000080301007387 */ /* 0x0009e20000100800 */
[----:B--2---:R-:W-:-:S03]  /*58c0*/  IMAD.MOV.U32 R14, RZ, RZ, R17 ;  /* 0x000000ffff0e7224 */ /* 0x004fc600078e0011 */
[----:B------:R-:W2:Y:S01]  /*58d0*/  LDL.LU R17, [R1+0xc4] ;  /* 0x0000c40001117983 */ /* 0x000ea20000300800 */
[----:B------:R-:W-:Y:S02]  /*58e0*/  IABS R21, R21 ;  /* 0x0000001500157213 */ /* 0x000fe40000000000 */
[----:B------:R-:W-:-:S03]  /*58f0*/  ISETP.GT.U32.AND P5, PT, R2, R29, PT ;  /* 0x0000001d0200720c */ /* 0x000fc60003fa4070 */
[----:B------:R-:W-:-:S04]  /*5900*/  IMAD.HI.U32 R8, R0, R21, RZ ;  /* 0x0000001500087227 */ /* 0x000fc800078e00ff */
[----:B------:R-:W-:-:S04]  /*5910*/  IMAD.MOV R8, RZ, RZ, -R8 ;  /* 0x000000ffff087224 */ /* 0x000fc800078e0a08 */
[C---:B------:R-:W-:Y:S01]  /*5920*/  IMAD R21, R2.reuse, R8, R21 ;  /* 0x0000000802157224 */ /* 0x040fe200078e0215 */
[----:B------:R-:W-:Y:S01]  /*5930*/  ISETP.GT.U32.AND P6, PT, R2, R23, PT ;  /* 0x000000170200720c */ /* 0x000fe20003fc4070 */
[----:B------:R-:W-:-:S03]  /*5940*/  @!P5 IMAD.IADD R29, R29, 0x1, -R2 ;  /* 0x000000011d1dd824 */ /* 0x000fc600078e0a02 */
[----:B------:R-:W-:Y:S01]  /*5950*/  ISETP.GT.U32.AND P5, PT, R2, R21, PT ;  /* 0x000000150200720c */ /* 0x000fe20003fa4070 */
[----:B------:R-:W-:-:S04]  /*5960*/  IMAD.HI.U32 R8, R0, R9, RZ ;  /* 0x0000000900087227 */ /* 0x000fc800078e00ff */
[----:B------:R-:W-:-:S04]  /*5970*/  IMAD.MOV R8, RZ, RZ, -R8 ;  /* 0x000000ffff087224 */ /* 0x000fc800078e0a08 */
[C---:B------:R-:W-:Y:S02]  /*5980*/  IMAD R9, R2.reuse, R8, R9 ;  /* 0x0000000802097224 */ /* 0x040fe400078e0209 */
[--C-:B------:R-:W-:Y:S02]  /*5990*/  @!P6 IMAD.IADD R23, R23, 0x1, -R2.reuse ;  /* 0x000000011717e824 */ /* 0x100fe400078e0a02 */
[----:B------:R-:W-:Y:S01]  /*59a0*/  @!P5 IMAD.IADD R21, R21, 0x1, -R2 ;  /* 0x000000011515d824 */ /* 0x000fe200078e0a02 */
[C---:B------:R-:W-:Y:S02]  /*59b0*/  ISETP.GT.U32.AND P5, PT, R2.reuse, R9, PT ;  /* 0x000000090200720c */ /* 0x040fe40003fa4070 */
[----:B------:R-:W-:Y:S01]  /*59c0*/  ISETP.GT.U32.AND P3, PT, R2, R23, PT ;  /* 0x000000170200720c */ /* 0x000fe20003f64070 */
[----:B------:R-:W-:Y:S01]  /*59d0*/  IMAD.HI.U32 R15, R0, R10, RZ ;  /* 0x0000000a000f7227 */ /* 0x000fe200078e00ff */
[C---:B------:R-:W-:Y:S02]  /*59e0*/  ISETP.GT.U32.AND P0, PT, R2.reuse, R21, PT ;  /* 0x000000150200720c */ /* 0x040fe40003f04070 */
[----:B------:R-:W-:Y:S01]  /*59f0*/  ISETP.GT.U32.AND P6, PT, R2, R12, PT ;  /* 0x0000000c0200720c */ /* 0x000fe20003fc4070 */
[----:B------:R-:W-:Y:S01]  /*5a00*/  IMAD.MOV R15, RZ, RZ, -R15 ;  /* 0x000000ffff0f7224 */ /* 0x000fe200078e0a0f */
[----:B------:R-:W-:-:S03]  /*5a10*/  IABS R8, R5 ;  /* 0x0000000500087213 */ /* 0x000fc60000000000 */
[C---:B------:R-:W-:Y:S02]  /*5a20*/  IMAD R10, R2.reuse, R15, R10 ;  /* 0x0000000f020a7224 */ /* 0x040fe400078e020a */
[--C-:B------:R-:W-:Y:S02]  /*5a30*/  @!P5 IMAD.IADD R9, R9, 0x1, -R2.reuse ;  /* 0x000000010909d824 */ /* 0x100fe400078e0a02 */
[--C-:B------:R-:W-:Y:S01]  /*5a40*/  @!P3 IMAD.IADD R23, R23, 0x1, -R2.reuse ;  /* 0x000000011717b824 */ /* 0x100fe200078e0a02 */
[C---:B------:R-:W-:Y:S01]  /*5a50*/  ISETP.GT.U32.AND P3, PT, R2.reuse, R6, PT ;  /* 0x000000060200720c */ /* 0x040fe20003f64070 */
[--C-:B------:R-:W-:Y:S01]  /*5a60*/  @!P0 IMAD.IADD R21, R21, 0x1, -R2.reuse ;  /* 0x0000000115158824 */ /* 0x100fe200078e0a02 */
[----:B------:R-:W-:Y:S01]  /*5a70*/  ISETP.GT.U32.AND P4, PT, R2, R29, PT ;  /* 0x0000001d0200720c */ /* 0x000fe20003f84070 */
[----:B------:R-:W-:Y:S01]  /*5a80*/  @!P6 IMAD.IADD R12, R12, 0x1, -R2 ;  /* 0x000000010c0ce824 */ /* 0x000fe200078e0a02 */
[----:B------:R-:W-:Y:S02]  /*5a90*/  ISETP.GT.U32.AND P0, PT, R2, R10, PT ;  /* 0x0000000a0200720c */ /* 0x000fe40003f04070 */
[----:B------:R-:W-:Y:S01]  /*5aa0*/  ISETP.GE.AND P6, PT, R13, RZ, PT ;  /* 0x000000ff0d00720c */ /* 0x000fe20003fc6270 */
[----:B------:R-:W-:Y:S01]  /*5ab0*/  IMAD.HI.U32 R13, R0, R8, RZ ;  /* 0x00000008000d7227 */ /* 0x000fe200078e00ff */
[----:B------:R-:W-:-:S02]  /*5ac0*/  ISETP.GT.U32.AND P5, PT, R2, R9, PT ;  /* 0x000000090200720c */ /* 0x000fc40003fa4070 */
[C---:B------:R-:W-:Y:S01]  /*5ad0*/  ISETP.GT.U32.AND P1, PT, R2.reuse, R12, PT ;  /* 0x0000000c0200720c */ /* 0x040fe20003f24070 */
[----:B------:R-:W-:Y:S02]  /*5ae0*/  IMAD.MOV R13, RZ, RZ, -R13 ;  /* 0x000000ffff0d7224 */ /* 0x000fe400078e0a0d */
[----:B------:R-:W-:Y:S02]  /*5af0*/  IMAD.MOV.U32 R15, RZ, RZ, R19 ;  /* 0x000000ffff0f7224 */ /* 0x000fe400078e0013 */
[----:B------:R-:W-:Y:S01]  /*5b00*/  IMAD R8, R2, R13, R8 ;  /* 0x0000000d02087224 */ /* 0x000fe200078e0208 */
[----:B------:R-:W4:Y:S01]  /*5b10*/  LDL.LU R19, [R1+0xe4] ;  /* 0x0000e40001137983 */ /* 0x000f220000300800 */
[--C-:B------:R-:W-:Y:S02]  /*5b20*/  @!P3 IMAD.IADD R6, R6, 0x1, -R2.reuse ;  /* 0x000000010606b824 */ /* 0x100fe400078e0a02 */
[--C-:B------:R-:W-:Y:S01]  /*5b30*/  @!P4 IMAD.IADD R29, R29, 0x1, -R2.reuse ;  /* 0x000000011d1dc824 */ /* 0x100fe200078e0a02 */
[----:B------:R-:W-:Y:S01]  /*5b40*/  ISETP.GT.U32.AND P4, PT, R2, R11, PT ;  /* 0x0000000b0200720c */ /* 0x000fe20003f84070 */
[----:B------:R-:W-:-:S02]  /*5b50*/  @!P0 IMAD.IADD R10, R10, 0x1, -R2 ;  /* 0x000000010a0a8824 */ /* 0x000fc400078e0a02 */
[--C-:B------:R-:W-:Y:S01]  /*5b60*/  @!P5 IMAD.IADD R9, R9, 0x1, -R2.reuse ;  /* 0x000000010909d824 */ /* 0x100fe200078e0a02 */
[----:B------:R-:W-:Y:S01]  /*5b70*/  ISETP.GT.U32.AND P5, PT, R2, R8, PT ;  /* 0x000000080200720c */ /* 0x000fe20003fa4070 */
[----:B------:R-:W-:Y:S01]  /*5b80*/  @!P1 IMAD.IADD R12, R12, 0x1, -R2 ;  /* 0x000000010c0c9824 */ /* 0x000fe200078e0a02 */
[----:B---3--:R-:W-:Y:S02]  /*5b90*/  ISETP.GE.AND P3, PT, R16, RZ, PT ;  /* 0x000000ff1000720c */ /* 0x008fe40003f66270 */
[----:B------:R-:W3:Y:S01]  /*5ba0*/  LDL.LU R16, [R1+0xc8] ;  /* 0x0000c80001107983 */ /* 0x000ee20000300800 */
[----:B------:R-:W-:-:S04]  /*5bb0*/  ISETP.GE.AND P1, PT, R14, RZ, PT ;  /* 0x000000ff0e00720c */ /* 0x000fc80003f26270 */
[----:B------:R-:W-:Y:S01]  /*5bc0*/  @!P4 IMAD.IADD R11, R11, 0x1, -R2 ;  /* 0x000000010b0bc824 */ /* 0x000fe200078e0a02 */
[----:B------:R-:W-:-:S03]  /*5bd0*/  ISETP.GE.AND P4, PT, R15, RZ, PT ;  /* 0x000000ff0f00720c */ /* 0x000fc60003f86270 */
[----:B------:R-:W-:Y:S02]  /*5be0*/  @!P5 IMAD.IADD R8, R8, 0x1, -R2 ;  /* 0x000000010808d824 */ /* 0x000fe400078e0a02 */
[----:B------:R-:W-:-:S03]  /*5bf0*/  @!P6 IMAD.MOV R23, RZ, RZ, -R23 ;  /* 0x000000ffff17e224 */ /* 0x000fc600078e0a17 */
[C---:B------:R-:W-:Y:S01]  /*5c00*/  ISETP.GT.U32.AND P6, PT, R2.reuse, R8, PT ;  /* 0x000000080200720c */ /* 0x040fe20003fc4070 */
[----:B------:R-:W-:Y:S01]  /*5c10*/  @!P1 IMAD.MOV R21, RZ, RZ, -R21 ;  /* 0x000000ffff159224 */ /* 0x000fe200078e0a15 */
[----:B------:R-:W-:Y:S01]  /*5c20*/  ISETP.GT.U32.AND P1, PT, R2, R10, PT ;  /* 0x0000000a0200720c */ /* 0x000fe20003f24070 */
[----:B------:R-:W-:Y:S02]  /*5c30*/  @!P2 IMAD.MOV R29, RZ, RZ, -R29 ;  /* 0x000000ffff1da224 */ /* 0x000fe400078e0a1d */
[----:B------:R-:W-:Y:S02]  /*5c40*/  @!P4 IMAD.MOV R12, RZ, RZ, -R12 ;  /* 0x000000ffff0cc224 */ /* 0x000fe400078e0a0c */
[----:B------:R-:W-:Y:S01]  /*5c50*/  @!P3 IMAD.MOV R9, RZ, RZ, -R9 ;  /* 0x000000ffff09b224 */ /* 0x000fe200078e0a09 */
[----:B------:R-:W-:-:S05]  /*5c60*/  IABS R4, R25 ;  /* 0x0000001900047213 */ /* 0x000fca0000000000 */
[--C-:B------:R-:W-:Y:S01]  /*5c70*/  @!P6 IMAD.IADD R8, R8, 0x1, -R2.reuse ;  /* 0x000000010808e824 */ /* 0x100fe200078e0a02 */
[----:B------:R-:W-:Y:S01]  /*5c80*/  ISETP.GE.AND P6, PT, R25, RZ, PT ;  /* 0x000000ff1900720c */ /* 0x000fe20003fc6270 */
[----:B------:R-:W-:Y:S01]  /*5c90*/  @!P1 IMAD.IADD R10, R10, 0x1, -R2 ;  /* 0x000000010a0a9824 */ /* 0x000fe200078e0a02 */
[----:B------:R-:W-:Y:S02]  /*5ca0*/  ISETP.GE.AND P1, PT, R5, RZ, PT ;  /* 0x000000ff0500720c */ /* 0x000fe40003f26270 */
[----:B--2---:R-:W-:Y:S02]  /*5cb0*/  ISETP.GE.AND P0, PT, R17, RZ, PT ;  /* 0x000000ff1100720c */ /* 0x004fe40003f06270 */
[----:B------:R-:W2:Y:S04]  /*5cc0*/  LDL.LU R17, [R1+0xcc] ;  /* 0x0000cc0001117983 */ /* 0x000ea80000300800 */
[----:B------:R-:W-:Y:S04]  /*5cd0*/  STL [R1+0xd08], R29 ;  /* 0x000d081d01007387 */ /* 0x000fe80000100800 */
[----:B------:R0:W-:Y:S04]  /*5ce0*/  STL [R1+0xc0], R12 ;  /* 0x0000c00c01007387 */ /* 0x0001e80000100800 */
[----:B------:R1:W-:Y:S04]  /*5cf0*/  STL [R1+0xf4], R9 ;  /* 0x0000f40901007387 */ /* 0x0003e80000100800 */
[----:B------:R-:W2:Y:S04]  /*5d00*/  LDL.LU R5, [R1+0xd0c] ;  /* 0x000d0c0001057983 */ /* 0x000ea80000300800 */
[----:B------:R-:W2:Y:S01]  /*5d10*/  LDL.LU R25, [R1+0x114] ;  /* 0x0001140001197983 */ /* 0x000ea20000300800 */
[----:B------:R-:W-:Y:S01]  /*5d20*/  IMAD.HI.U32 R13, R0, R4, RZ ;  /* 0x00000004000d7227 */ /* 0x000fe200078e00ff */
[----:B----4-:R-:W-:-:S02]  /*5d30*/  IABS R3, R26 ;  /* 0x0000001a00037213 */ /* 0x010fc40000000000 */
[C---:B------:R-:W-:Y:S01]  /*5d40*/  ISETP.GT.U32.AND P5, PT, R2.reuse, R6, PT ;  /* 0x000000060200720c */ /* 0x040fe20003fa4070 */
[----:B------:R-:W-:Y:S01]  /*5d50*/  IMAD.MOV R13, RZ, RZ, -R13 ;  /* 0x000000ffff0d7224 */ /* 0x000fe200078e0a0d */
[----:B------:R-:W-:Y:S01]  /*5d60*/  ISETP.GT.U32.AND P2, PT, R2, R11, PT ;  /* 0x0000000b0200720c */ /* 0x000fe20003f44070 */
[----:B------:R-:W-:-:S04]  /*5d70*/  IMAD.HI.U32 R7, R0, R3, RZ ;  /* 0x0000000300077227 */ /* 0x000fc800078e00ff */
[----:B------:R-:W-:Y:S02]  /*5d80*/  IMAD R4, R2, R13, R4 ;  /* 0x0000000d02047224 */ /* 0x000fe400078e0204 */
[----:B------:R-:W-:-:S03]  /*5d90*/  IMAD.MOV R7, RZ, RZ, -R7 ;  /* 0x000000ffff077224 */ /* 0x000fc600078e0a07 */
[C---:B------:R-:W-:Y:S01]  /*5da0*/  ISETP.GT.U32.AND P4, PT, R2.reuse, R4, PT ;  /* 0x000000040200720c */ /* 0x040fe20003f84070 */
[----:B------:R-:W-:Y:S02]  /*5db0*/  IMAD R3, R2, R7, R3 ;  /* 0x0000000702037224 */ /* 0x000fe400078e0203 */
[--C-:B------:R-:W-:Y:S02]  /*5dc0*/  @!P5 IMAD.IADD R6, R6, 0x1, -R2.reuse ;  /* 0x000000010606d824 */ /* 0x100fe400078e0a02 */
[----:B------:R-:W-:Y:S01]  /*5dd0*/  @!P2 IMAD.IADD R11, R11, 0x1, -R2 ;  /* 0x000000010b0ba824 */ /* 0x000fe200078e0a02 */
[----:B------:R-:W-:Y:S01]  /*5de0*/  ISETP.GT.U32.AND P2, PT, R2, R3, PT ;  /* 0x000000030200720c */ /* 0x000fe20003f44070 */
[----:B------:R-:W-:Y:S02]  /*5df0*/  IMAD.MOV.U32 R13, RZ, RZ, R6 ;  /* 0x000000ffff0d7224 */ /* 0x000fe400078e0006 */
[----:B------:R-:W-:-:S04]  /*5e00*/  @!P0 IMAD.MOV R11, RZ, RZ, -R11 ;  /* 0x000000ffff0b8224 */ /* 0x000fc800078e0a0b */
[----:B------:R-:W-:Y:S01]  /*5e10*/  @!P4 IMAD.IADD R4, R4, 0x1, -R2 ;  /* 0x000000010404c824 */ /* 0x000fe200078e0a02 */
[----:B------:R-:W-:Y:S01]  /*5e20*/  ISETP.GE.AND P4, PT, R26, RZ, PT ;  /* 0x000000ff1a00720c */ /* 0x000fe20003f86270 */
[----:B------:R-:W-:Y:S02]  /*5e30*/  IMAD.MOV.U32 R26, RZ, RZ, R24 ;  /* 0x000000ffff1a7224 */ /* 0x000fe400078e0018 */
[----:B------:R-:W4:Y:S01]  /*5e40*/  LDL.LU R24, [R1+0x1b4] ;  /* 0x0001b40001187983 */ /* 0x000f220000300800 */
[----:B------:R-:W-:Y:S02]  /*5e50*/  @!P1 IMAD.MOV R8, RZ, RZ, -R8 ;  /* 0x000000ffff089224 */ /* 0x000fe400078e0a08 */
[----:B------:R-:W-:Y:S01]  /*5e60*/  @!P2 IMAD.IADD R3, R3, 0x1, -R2 ;  /* 0x000000010303a824 */ /* 0x000fe200078e0a02 */
[----:B------:R-:W-:Y:S01]  /*5e70*/  STL [R1+0xdc], R11 ;  /* 0x0000dc0b01007387 */ /* 0x000fe20000100800 */
[----:B---3--:R-:W-:Y:S02]  /*5e80*/  ISETP.GE.AND P3, PT, R16, RZ, PT ;  /* 0x000000ff1000720c */ /* 0x008fe40003f66270 */
[----:B------:R-:W-:-:S11]  /*5e90*/  IABS R7, R19 ;  /* 0x0000001300077213 */ /* 0x000fd60000000000 */
[----:B------:R-:W-:Y:S01]  /*5ea0*/  @!P3 IMAD.MOV R13, RZ, RZ, -R13 ;  /* 0x000000ffff0db224 */ /* 0x000fe200078e0a0d */
[----:B------:R-:W-:-:S04]  /*5eb0*/  ISETP.GT.U32.AND P3, PT, R2, R3, PT ;  /* 0x000000030200720c */ /* 0x000fc80003f64070 */
[----:B------:R-:W-:Y:S01]  /*5ec0*/  STL [R1+0xe0], R13 ;  /* 0x0000e00d01007387 */ /* 0x000fe20000100800 */
[----:B0-----:R-:W-:-:S04]  /*5ed0*/  IMAD.HI.U32 R12, R0, R7, RZ ;  /* 0x00000007000c7227 */ /* 0x001fc800078e00ff */
[----:B------:R-:W-:Y:S01]  /*5ee0*/  IMAD.MOV R12, RZ, RZ, -R12 ;  /* 0x000000ffff0c7224 */ /* 0x000fe200078e0a0c */
[----:B------:R-:W-:-:S03]  /*5ef0*/  ISETP.GE.AND P2, PT, R19, RZ, PT ;  /* 0x000000ff1300720c */ /* 0x000fc60003f46270 */
[----:B------:R-:W-:Y:S02]  /*5f00*/  IMAD R7, R2, R12, R7 ;  /* 0x0000000c02077224 */ /* 0x000fe400078e0207 */
[----:B------:R-:W-:Y:S01]  /*5f10*/  @!P3 IMAD.IADD R3, R3, 0x1, -R2 ;  /* 0x000000010303b824 */ /* 0x000fe200078e0a02 */
[----:B--2---:R-:W-:-:S13]  /*5f20*/  ISETP.GE.AND P5, PT, R17, RZ, PT ;  /* 0x000000ff1100720c */ /* 0x004fda0003fa6270 */
[----:B------:R-:W-:-:S05]  /*5f30*/  @!P5 IMAD.MOV R10, RZ, RZ, -R10 ;  /* 0x000000ffff0ad224 */ /* 0x000fca00078e0a0a */
[----:B------:R0:W-:Y:S04]  /*5f40*/  STL [R1+0xe8], R10 ;  /* 0x0000e80a01007387 */ /* 0x0001e80000100800 */
[----:B------:R-:W-:Y:S04]  /*5f50*/  STL [R1+0xf0], R8 ;  /* 0x0000f00801007387 */ /* 0x000fe80000100800 */
[----:B------:R-:W2:Y:S01]  /*5f60*/  LDL.LU R17, [R1+0x1c0] ;  /* 0x0001c00001117983 */ /* 0x000ea20000300800 */
[----:B------:R-:W-:Y:S02]  /*5f70*/  ISETP.GE.AND P3, PT, R25, RZ, PT ;  /* 0x000000ff1900720c */ /* 0x000fe40003f66270 */
[----:B------:R-:W-:Y:S01]  /*5f80*/  IABS R12, R25 ;  /* 0x00000019000c7213 */ /* 0x000fe20000000000 */
[----:B------:R-:W3:Y:S04]  /*5f90*/  LDL.LU R19, [R1+0x1d0] ;  /* 0x0001d00001137983 */ /* 0x000ee80000300800 */
[----:B------:R-:W3:Y:S01]  /*5fa0*/  LDL.LU R25, [R1+0x1d4] ;  /* 0x0001d40001197983 */ /* 0x000ee20000300800 */
[----:B------:R-:W-:-:S02]  /*5fb0*/  ISETP.GT.U32.AND P0, PT, R2, R4, PT ;  /* 0x000000040200720c */ /* 0x000fc40003f04070 */
[----:B-1----:R-:W-:-:S11]  /*5fc0*/  IABS R9, R18 ;  /* 0x0000001200097213 */ /* 0x002fd60000000000 */
[----:B------:R-:W-:-:S04]  /*5fd0*/  @!P0 IMAD.IADD R4, R4, 0x1, -R2 ;  /* 0x0000000104048824 */ /* 0x000fc800078e0a02 */
[----:B0-----:R-:W-:-:S04]  /*5fe0*/  IMAD.MOV.U32 R10, RZ, RZ, R4 ;  /* 0x000000ffff0a7224 */ /* 0x001fc800078e0004 */
[----:B------:R-:W-:Y:S02]  /*5ff0*/  @!P6 IMAD.MOV R10, RZ, RZ, -R10 ;  /* 0x000000ffff0ae224 */ /* 0x000fe400078e0a0a */
[----:B------:R-:W-:-:S03]  /*6000*/  IMAD.HI.U32 R6, R0, R9, RZ ;  /* 0x0000000900067227 */ /* 0x000fc600078e00ff */
[----:B------:R0:W-:Y:S01]  /*6010*/  STL [R1+0xec], R10 ;  /* 0x0000ec0a01007387 */ /* 0x0001e20000100800 */
[----:B------:R-:W-:Y:S02]  /*6020*/  IMAD.MOV R6, RZ, RZ, -R6 ;  /* 0x000000ffff067224 */ /* 0x000fe400078e0a06 */
[----:B0-----:R-:W-:-:S04]  /*6030*/  IMAD.MOV.U32 R10, RZ, RZ, R3 ;  /* 0x000000ffff0a7224 */ /* 0x001fc800078e0003 */
[----:B------:R-:W-:Y:S01]  /*6040*/  @!P4 IMAD.MOV R10, RZ, RZ, -R10 ;  /* 0x000000ffff0ac224 */ /* 0x000fe200078e0a0a */
[----:B------:R-:W-:Y:S01]  /*6050*/  ISETP.GE.AND P0, PT, R20, RZ, PT ;  /* 0x000000ff1400720c */ /* 0x000fe20003f06270 */
[C---:B------:R-:W-:Y:S01]  /*6060*/  IMAD R9, R2.reuse, R6, R9 ;  /* 0x0000000602097224 */ /* 0x040fe200078e0209 */
[----:B------:R-:W-:Y:S02]  /*6070*/  IABS R6, R20 ;  /* 0x0000001400067213 */ /* 0x000fe40000000000 */
[----:B------:R2:W-:Y:S04]  /*6080*/  STL [R1+0xe4], R10 ;  /* 0x0000e40a01007387 */ /* 0x0005e80000100800 */
[----:B------:R-:W3:Y:S01]  /*6090*/  LDL.LU R20, [R1+0x1e4] ;  /* 0x0001e40001147983 */ /* 0x000ee20000300800 */
[----:B------:R-:W-:Y:S01]  /*60a0*/  ISETP.GT.U32.AND P5, PT, R2, R7, PT ;  /* 0x000000070200720c */ /* 0x000fe20003fa4070 */
[----:B------:R-:W-:-:S12]  /*60b0*/  IMAD.HI.U32 R4, R0, R6, RZ ;  /* 0x0000000600047227 */ /* 0x000fd800078e00ff */
[----:B------:R-:W-:-:S05]  /*60c0*/  @!P5 IMAD.IADD R7, R7, 0x1, -R2 ;  /* 0x000000010707d824 */ /* 0x000fca00078e0a02 */
[----:B------:R-:W-:Y:S01]  /*60d0*/  ISETP.GT.U32.AND P6, PT, R2, R7, PT ;  /* 0x000000070200720c */ /* 0x000fe20003fc4070 */
[----:B------:R-:W-:Y:S01]  /*60e0*/  IMAD.MOV R3, RZ, RZ, -R4 ;  /* 0x000000ffff037224 */ /* 0x000fe200078e0a04 */
[----:B------:R-:W-:Y:S02]  /*60f0*/  ISETP.GE.AND P1, PT, R18, RZ, PT ;  /* 0x000000ff1200720c */ /* 0x000fe40003f26270 */
[----:B------:R-:W3:Y:S01]  /*6100*/  LDL.LU R18, [R1+0x1f0] ;  /* 0x0001f00001127983 */ /* 0x000ee20000300800 */
[----:B------:R-:W-:Y:S01]  /*6110*/  IMAD R6, R2, R3, R6 ;  /* 0x0000000302067224 */ /* 0x000fe200078e0206 */
[----:B------:R-:W-:-:S07]  /*6120*/  IABS R11, R26 ;  /* 0x0000001a000b7213 */ /* 0x000fce0000000000 */
[----:B------:R-:W-:Y:S01]  /*6130*/  @!P6 IMAD.IADD R7, R7, 0x1, -R2 ;  /* 0x000000010707e824 */ /* 0x000fe200078e0a02 */
[C---:B------:R-:W-:Y:S02]  /*6140*/  ISETP.GT.U32.AND P6, PT, R2.reuse, R6, PT ;  /* 0x000000060200720c */ /* 0x040fe40003fc4070 */
[----:B------:R-:W-:Y:S01]  /*6150*/  ISETP.GT.U32.AND P5, PT, R2, R9, PT ;  /* 0x000000090200720c */ /* 0x000fe20003fa4070 */
[----:B------:R-:W-:Y:S01]  /*6160*/  IMAD.HI.U32 R3, R0, R11, RZ ;  /* 0x0000000b00037227 */ /* 0x000fe200078e00ff */
[----:B----4-:R-:W-:-:S03]  /*6170*/  IABS R8, R24 ;  /* 0x0000001800087213 */ /* 0x010fc60000000000 */
[----:B------:R-:W-:Y:S02]  /*6180*/  IMAD.MOV R3, RZ, RZ, -R3 ;  /* 0x000000ffff037224 */ /* 0x000fe400078e0a03 */
[----:B------:R-:W-:-:S04]  /*6190*/  IMAD.HI.U32 R13, R0, R8, RZ ;  /* 0x00000008000d7227 */ /* 0x000fc800078e00ff */
[--C-:B------:R-:W-:Y:S02]  /*61a0*/  @!P6 IMAD.IADD R6, R6, 0x1, -R2.reuse ;  /* 0x000000010606e824 */ /* 0x100fe400078e0a02 */
[C---:B------:R-:W-:Y:S02]  /*61b0*/  IMAD R11, R2.reuse, R3, R11 ;  /* 0x00000003020b7224 */ /* 0x040fe400078e020b */
[----:B------:R-:W-:Y:S01]  /*61c0*/  IMAD.MOV.U32 R15, RZ, RZ, R7 ;  /* 0x000000ffff0f7224 */ /* 0x000fe200078e0007 */
[C---:B------:R-:W-:Y:S01]  /*61d0*/  ISETP.GT.U32.AND P6, PT, R2.reuse, R6, PT ;  /* 0x000000060200720c */ /* 0x040fe20003fc4070 */
[----:B------:R-:W-:Y:S02]  /*61e0*/  @!P5 IMAD.IADD R9, R9, 0x1, -R2 ;  /* 0x000000010909d824 */ /* 0x000fe400078e0a02 */
[----:B------:R-:W-:Y:S02]  /*61f0*/  IMAD.MOV R13, RZ, RZ, -R13 ;  /* 0x000000ffff0d7224 */ /* 0x000fe400078e0a0d */
[----:B------:R-:W-:Y:S01]  /*6200*/  @!P2 IMAD.MOV R15, RZ, RZ, -R15 ;  /* 0x000000ffff0fa224 */ /* 0x000fe200078e0a0f */
[----:B------:R-:W-:-:S02]  /*6210*/  ISETP.GT.U32.AND P2, PT, R2, R11, PT ;  /* 0x0000000b0200720c */ /* 0x000fc40003f44070 */
[C---:B------:R-:W-:Y:S01]  /*6220*/  ISETP.GT.U32.AND P5, PT, R2.reuse, R9, PT ;  /* 0x000000090200720c */ /* 0x040fe20003fa4070 */
[----:B------:R-:W-:Y:S02]  /*6230*/  IMAD R8, R2, R13, R8 ;  /* 0x0000000d02087224 */ /* 0x000fe400078e0208 */
[----:B------:R-:W-:-:S04]  /*6240*/  IMAD.HI.U32 R4, R0, R12, RZ ;  /* 0x0000000c00047227 */ /* 0x000fc800078e00ff */
[----:B------:R-:W-:Y:S02]  /*6250*/  IMAD.MOV R4, RZ, RZ, -R4 ;  /* 0x000000ffff047224 */ /* 0x000fe400078e0a04 */
[----:B------:R-:W-:Y:S02]  /*6260*/  @!P6 IMAD.IADD R6, R6, 0x1, -R2 ;  /* 0x000000010606e824 */ /* 0x000fe400078e0a02 */
[----:B------:R-:W-:Y:S02]  /*6270*/  IMAD R12, R2, R4, R12 ;  /* 0x00000004020c7224 */ /* 0x000fe400078e020c */
[--C-:B------:R-:W-:Y:S02]  /*6280*/  @!P2 IMAD.IADD R11, R11, 0x1, -R2.reuse ;  /* 0x000000010b0ba824 */ /* 0x100fe400078e0a02 */
[----:B------:R-:W-:-:S04]  /*6290*/  @!P5 IMAD.IADD R9, R9, 0x1, -R2 ;  /* 0x000000010909d824 */ /* 0x000fc800078e0a02 */
[----:B------:R-:W-:-:S04]  /*62a0*/  IMAD.MOV.U32 R14, RZ, RZ, R9 ;  /* 0x000000ffff0e7224 */ /* 0x000fc800078e0009 */
[----:B------:R-:W-:Y:S01]  /*62b0*/  @!P1 IMAD.MOV R14, RZ, RZ, -R14 ;  /* 0x000000ffff0e9224 */ /* 0x000fe200078e0a0e */
[----:B------:R-:W-:Y:S01]  /*62c0*/  ISETP.GE.AND P4, PT, R26, RZ, PT ;  /* 0x000000ff1a00720c */ /* 0x000fe20003f86270 */
[----:B------:R-:W-:Y:S01]  /*62d0*/  STL [R1+0xd8], R15 ;  /* 0x0000d80f01007387 */ /* 0x000fe20000100800 */
[----:B------:R-:W-:-:S03]  /*62e0*/  IMAD.MOV.U32 R26, RZ, RZ, R28 ;  /* 0x000000ffff1a7224 */ /* 0x000fc600078e001c */
[----:B------:R-:W-:Y:S01]  /*62f0*/  STL [R1+0xc4], R14 ;  /* 0x0000c40e01007387 */ /* 0x000fe20000100800 */
[----:B------:R-:W-:-:S03]  /*6300*/  ISETP.GE.AND P6, PT, R24, RZ, PT ;  /* 0x000000ff1800720c */ /* 0x000fc60003fc6270 */
[----:B------:R-:W4:Y:S01]  /*6310*/  LDL.LU R28, [R1+0x1f8] ;  /* 0x0001f800011c7983 */ /* 0x000f220000300800 */
[----:B--2---:R-:W-:-:S05]  /*6320*/  IABS R10, R17 ;  /* 0x00000011000a7213 */ /* 0x004fca0000000000 */
[----:B------:R-:W-:-:S04]  /*6330*/  IMAD.HI.U32 R13, R0, R10, RZ ;  /* 0x0000000a000d7227 */ /* 0x000fc800078e00ff */
[----:B------:R-:W-:Y:S01]  /*6340*/  IMAD.MOV R13, RZ, RZ, -R13 ;  /* 0x000000ffff0d7224 */ /* 0x000fe200078e0a0d */
[----:B---3--:R-:W-:-:S03]  /*6350*/  IABS R4, R25 ;  /* 0x0000001900047213 */ /* 0x008fc60000000000 */
[----:B------:R-:W-:Y:S02]  /*6360*/  IMAD R10, R2, R13, R10 ;  /* 0x0000000d020a7224 */ /* 0x000fe400078e020a */
[----:B------:R-:W-:Y:S02]  /*6370*/  IMAD.MOV.U32 R13, RZ, RZ, R6 ;  /* 0x000000ffff0d7224 */ /* 0x000fe400078e0006 */
[----:B------:R-:W-:-:S04]  /*6380*/  IMAD.HI.U32 R9, R0, R4, RZ ;  /* 0x0000000400097227 */ /* 0x000fc800078e00ff */
[----:B------:R-:W-:Y:S01]  /*6390*/  @!P0 IMAD.MOV R13, RZ, RZ, -R13 ;  /* 0x000000ffff0d8224 */ /* 0x000fe200078e0a0d */
[----:B------:R-:W-:Y:S01]  /*63a0*/  ISETP.GT.U32.AND P0, PT, R2, R11, PT ;  /* 0x0000000b0200720c */ /* 0x000fe20003f04070 */
[----:B------:R-:W-:-:S04]  /*63b0*/  IMAD.MOV R9, RZ, RZ, -R9 ;  /* 0x000000ffff097224 */ /* 0x000fc800078e0a09 */
[C---:B------:R-:W-:Y:S01]  /*63c0*/  IMAD R4, R2.reuse, R9, R4 ;  /* 0x0000000902047224 */ /* 0x040fe200078e0204 */
[----:B------:R0:W-:Y:S04]  /*63d0*/  STL [R1+0xbc], R13 ;  /* 0x0000bc0d01007387 */ /* 0x0001e80000100800 */
[----:B------:R-:W2:Y:S03]  /*63e0*/  LDL.LU R24, [R1+0x1fc] ;  /* 0x0001fc0001187983 */ /* 0x000ea60000300800 */
[----:B------:R-:W-:Y:S01]  /*63f0*/  @!P0 IMAD.IADD R11, R11, 0x1, -R2 ;  /* 0x000000010b0b8824 */ /* 0x000fe200078e0a02 */
[----:B------:R-:W-:-:S13]  /*6400*/  ISETP.GT.U32.AND P0, PT, R2, R4, PT ;  /* 0x000000040200720c */ /* 0x000fda0003f04070 */
[----:B------:R-:W-:Y:S01]  /*6410*/  @!P0 IMAD.IADD R4, R4, 0x1, -R2 ;  /* 0x0000000104048824 */ /* 0x000fe200078e0a02 */
[----:B------:R-:W-:Y:S02]  /*6420*/  ISETP.GE.AND P0, PT, R25, RZ, PT ;  /* 0x000000ff1900720c */ /* 0x000fe40003f06270 */
[----:B------:R-:W3:Y:S01]  /*6430*/  LDL.LU R25, [R1+0x200] ;  /* 0x0002000001197983 */ /* 0x000ee20000300800 */
[----:B------:R-:W-:Y:S02]  /*6440*/  ISETP.GT.U32.AND P5, PT, R2, R12, PT ;  /* 0x0000000c0200720c */ /* 0x000fe40003fa4070 */
[----:B------:R-:W-:-:S05]  /*6450*/  IABS R3, R19 ;  /* 0x0000001300037213 */ /* 0x000fca0000000000 */
[----:B------:R-:W-:-:S06]  /*6460*/  IMAD.HI.U32 R7, R0, R3, RZ ;  /* 0x0000000300077227 */ /* 0x000fcc00078e00ff */
[----:B------:R-:W-:-:S05]  /*6470*/  @!P5 IMAD.IADD R12, R12, 0x1, -R2 ;  /* 0x000000010c0cd824 */ /* 0x000fca00078e0a02 */
[C---:B------:R-:W-:Y:S01]  /*6480*/  ISETP.GT.U32.AND P2, PT, R2.reuse, R12, PT ;  /* 0x0000000c0200720c */ /* 0x040fe20003f44070 */
[----:B------:R-:W-:Y:S01]  /*6490*/  IMAD.MOV R7, RZ, RZ, -R7 ;  /* 0x000000ffff077224 */ /* 0x000fe200078e0a07 */
[----:B------:R-:W-:Y:S02]  /*64a0*/  IABS R6, R20 ;  /* 0x0000001400067213 */ /* 0x000fe40000000000 */
[C---:B------:R-:W-:Y:S01]  /*64b0*/  ISETP.GT.U32.AND P1, PT, R2.reuse, R8, PT ;  /* 0x000000080200720c */ /* 0x040fe20003f24070 */
[----:B------:R-:W-:Y:S02]  /*64c0*/  IMAD R3, R2, R7, R3 ;  /* 0x0000000702037224 */ /* 0x000fe400078e0203 */
[----:B------:R-:W-:-:S04]  /*64d0*/  IMAD.MOV.U32 R9, RZ, RZ, R6 ;  /* 0x000000ffff097224 */ /* 0x000fc800078e0006 */
[----:B0-----:R-:W-:-:S04]  /*64e0*/  IMAD.HI.U32 R13, R0, R9, RZ ;  /* 0x00000009000d7227 */ /* 0x001fc800078e00ff */
[--C-:B------:R-:W-:Y:S01]  /*64f0*/  @!P2 IMAD.IADD R12, R12, 0x1, -R2.reuse ;  /* 0x000000010c0ca824 */ /* 0x100fe200078e0a02 */
[C---:B------:R-:W-:Y:S01]  /*6500*/  ISETP.GT.U32.AND P2, PT, R2.reuse, R3, PT ;  /* 0x000000030200720c */ /* 0x040fe20003f44070 */
[----:B------:R-:W-:Y:S01]  /*6510*/  IMAD.MOV R13, RZ, RZ, -R13 ;  /* 0x000000ffff0d7224 */ /* 0x000fe200078e0a0d */
[----:B------:R-:W-:Y:S01]  /*6520*/  ISETP.GT.U32.AND P5, PT, R2, R10, PT ;  /* 0x0000000a0200720c */ /* 0x000fe20003fa4070 */
[----:B------:R-:W-:Y:S02]  /*6530*/  @!P1 IMAD.IADD R8, R8, 0x1, -R2 ;  /* 0x0000000108089824 */ /* 0x000fe400078e0a02 */
[----:B------:R-:W-:-:S03]  /*6540*/  IMAD R9, R2, R13, R9 ;  /* 0x0000000d02097224 */ /* 0x000fc600078e0209 */
[----:B------:R-:W-:-:S05]  /*6550*/  ISETP.GT.U32.AND P1, PT, R2, R8, PT ;  /* 0x000000080200720c */ /* 0x000fca0003f24070 */
[--C-:B------:R-:W-:Y:S01]  /*6560*/  @!P2 IMAD.IADD R3, R3, 0x1, -R2.reuse ;  /* 0x000000010303a824 */ /* 0x100fe200078e0a02 */
[----:B------:R-:W-:Y:S01]  /*6570*/  ISETP.GT.U32.AND P2, PT, R2, R9, PT ;  /* 0x000000090200720c */ /* 0x000fe20003f44070 */
[----:B------:R-:W-:Y:S01]  /*6580*/  @!P5 IMAD.IADD R10, R10, 0x1, -R2 ;  /* 0x000000010a0ad824 */ /* 0x000fe200078e0a02 */
[----:B------:R-:W-:-:S04]  /*6590*/  IABS R7, R18 ;  /* 0x0000001200077213 */ /* 0x000fc80000000000 */
[----:B------:R-:W-:Y:S01]  /*65a0*/  ISETP.GT.U32.AND P5, PT, R2, R10, PT ;  /* 0x0000000a0200720c */ /* 0x000fe20003fa4070 */
[----:B------:R-:W-:Y:S01]  /*65b0*/  @!P1 IMAD.IADD R8, R8, 0x1, -R2 ;  /* 0x0000000108089824 */ /* 0x000fe200078e0a02 */
[----:B------:R-:W-:Y:S01]  /*65c0*/  ISETP.GE.AND P1, PT, R17, RZ, PT ;  /* 0x000000ff1100720c */ /* 0x000fe20003f26270 */
[----:B------:R-:W-:-:S04]  /*65d0*/  IMAD.HI.U32 R14, R0, R7, RZ ;  /* 0x00000007000e7227 */ /* 0x000fc800078e00ff */
[----:B------:R-:W-:Y:S02]  /*65e0*/  @!P2 IMAD.IADD R9, R9, 0x1, -R2 ;  /* 0x000000010909a824 */ /* 0x000fe400078e0a02 */
[----:B------:R-:W-:-:S03]  /*65f0*/  @!P3 IMAD.MOV R12, RZ, RZ, -R12 ;  /* 0x000000ffff0cb224 */ /* 0x000fc600078e0a0c */
[----:B------:R-:W-:Y:S01]  /*6600*/  ISETP.GT.U32.AND P3, PT, R2, R9, PT ;  /* 0x000000090200720c */ /* 0x000fe20003f64070 */
[----:B------:R-:W-:Y:S02]  /*6610*/  IMAD.MOV R14, RZ, RZ, -R14 ;  /* 0x000000ffff0e7224 */ /* 0x000fe400078e0a0e */
[----:B------:R-:W-:Y:S02]  /*6620*/  @!P5 IMAD.IADD R10, R10, 0x1, -R2 ;  /* 0x000000010a0ad824 */ /* 0x000fe400078e0a02 */
[C---:B------:R-:W-:Y:S02]  /*6630*/  IMAD R7, R2.reuse, R14, R7 ;  /* 0x0000000e02077224 */ /* 0x040fe400078e0207 */
[----:B------:R-:W-:Y:S02]  /*6640*/  @!P4 IMAD.MOV R11, RZ, RZ, -R11 ;  /* 0x000000ffff0bc224 */ /* 0x000fe400078e0a0b */
[----:B------:R-:W-:Y:S01]  /*6650*/  @!P6 IMAD.MOV R8, RZ, RZ, -R8 ;  /* 0x000000ffff08e224 */ /* 0x000fe200078e0a08 */
[----:B------:R-:W-:Y:S01]  /*6660*/  STL [R1+0x90], R12 ;  /* 0x0000900c01007387 */ /* 0x000fe20000100800 */
[----:B------:R-:W-:Y:S01]  /*6670*/  @!P1 IMAD.MOV R10, RZ, RZ, -R10 ;  /* 0x000000ffff0a9224 */ /* 0x000fe200078e0a0a */
[----:B------:R-:W-:-:S02]  /*6680*/  ISETP.GT.U32.AND P6, PT, R2, R7, PT ;  /* 0x000000070200720c */ /* 0x000fc40003fc4070 */
[----:B------:R-:W-:Y:S01]  /*6690*/  STL [R1+0x80], R11 ;  /* 0x0000800b01007387 */ /* 0x000fe20000100800 */
[----:B------:R-:W-:Y:S01]  /*66a0*/  ISETP.GE.AND P1, PT, R20, RZ, PT ;  /* 0x000000ff1400720c */ /* 0x000fe20003f26270 */
[--C-:B------:R-:W-:Y:S02]  /*66b0*/  @!P3 IMAD.IADD R9, R9, 0x1, -R2.reuse ;  /* 0x000000010909b824 */ /* 0x100fe400078e0a02 */
[----:B------:R-:W-:Y:S01]  /*66c0*/  STL [R1+0x7c], R8 ;  /* 0x00007c0801007387 */ /* 0x000fe20000100800 */
[----:B------:R-:W-:Y:S02]  /*66d0*/  IABS R6, R26 ;  /* 0x0000001a00067213 */ /* 0x000fe40000000000 */
[----:B------:R-:W-:Y:S01]  /*66e0*/  ISETP.GE.AND P3, PT, R26, RZ, PT ;  /* 0x000000ff1a00720c */ /* 0x000fe20003f66270 */
[----:B------:R-:W3:Y:S04]  /*66f0*/  LDL.LU R20, [R1+0x204] ;  /* 0x0002040001147983 */ /* 0x000ee80000300800 */
[----:B------:R-:W-:Y:S04]  /*6700*/  STL [R1+0x78], R10 ;  /* 0x0000780a01007387 */ /* 0x000fe80000100800 */
[----:B------:R-:W3:Y:S01]  /*6710*/  LDL.LU R26, [R1+0x208] ;  /* 0x00020800011a7983 */ /* 0x000ee20000300800 */
[C---:B------:R-:W-:Y:S01]  /*6720*/  ISETP.GT.U32.AND P2, PT, R2.reuse, R3, PT ;  /* 0x000000030200720c */ /* 0x040fe20003f44070 */
[----:B------:R-:W-:Y:S01]  /*6730*/  @!P6 IMAD.IADD R7, R7, 0x1, -R2 ;  /* 0x000000010707e824 */ /* 0x000fe200078e0a02 */
[----:B------:R-:W-:-:S02]  /*6740*/  ISETP.GT.U32.AND P4, PT, R2, R4, PT ;  /* 0x000000040200720c */ /* 0x000fc40003f84070 */
[----:B------:R-:W-:Y:S02]  /*6750*/  ISETP.GE.AND P5, PT, R19, RZ, PT ;  /* 0x000000ff1300720c */ /* 0x000fe40003fa6270 */
[----:B------:R-:W-:-:S07]  /*6760*/  ISETP.GT.U32.AND P6, PT, R2, R7, PT ;  /* 0x000000070200720c */ /* 0x000fce0003fc4070 */
[--C-:B------:R-:W-:Y:S02]  /*6770*/  @!P2 IMAD.IADD R3, R3, 0x1, -R2.reuse ;  /* 0x000000010303a824 */ /* 0x100fe400078e0a02 */
[--C-:B------:R-:W-:Y:S01]  /*6780*/  @!P4 IMAD.IADD R4, R4, 0x1, -R2.reuse ;  /* 0x000000010404c824 */ /* 0x100fe200078e0a02 */
[----:B------:R-:W-:Y:S01]  /*6790*/  ISETP.GE.AND P4, PT, R18, RZ, PT ;  /* 0x000000ff1200720c */ /* 0x000fe20003f86270 */
[----:B------:R-:W-:Y:S02]  /*67a0*/  @!P5 IMAD.MOV R3, RZ, RZ, -R3 ;  /* 0x000000ffff03d224 */ /* 0x000fe400078e0a03 */
[----:B------:R-:W-:-:S03]  /*67b0*/  @!P6 IMAD.IADD R7, R7, 0x1, -R2 ;  /* 0x000000010707e824 */ /* 0x000fc600078e0a02 */
[----:B------:R0:W-:Y:S01]  /*67c0*/  STL [R1+0xcf0], R3 ;  /* 0x000cf00301007387 */ /* 0x0001e20000100800 */
[----:B------:R-:W-:Y:S02]  /*67d0*/  @!P0 IMAD.MOV R4, RZ, RZ, -R4 ;  /* 0x000000ffff048224 */ /* 0x000fe400078e0a04 */
[----:B------:R-:W-:Y:S01]  /*67e0*/  @!P1 IMAD.MOV R9, RZ, RZ, -R9 ;  /* 0x000000ffff099224 */ /* 0x000fe200078e0a09 */
[----:B----4-:R-:W-:Y:S01]  /*67f0*/  IABS R13, R28 ;  /* 0x0000001c000d7213 */ /* 0x010fe20000000000 */
[----:B0-----:R-:W-:Y:S01]  /*6800*/  IMAD.MOV.U32 R3, RZ, RZ, R7 ;  /* 0x000000ffff037224 */ /* 0x001fe200078e0007 */
[----:B------:R-:W-:Y:S01]  /*6810*/  STL [R1+0xcf4], R4 ;  /* 0x000cf40401007387 */ /* 0x000fe20000100800 */
[----:B------:R-:W-:Y:S02]  /*6820*/  ISETP.GE.AND P0, PT, R28, RZ, PT ;  /* 0x000000ff1c00720c */ /* 0x000fe40003f06270 */
[----:B------:R-:W-:Y:S01]  /*6830*/  @!P4 IMAD.MOV R3, RZ, RZ, -R3 ;  /* 0x000000ffff03c224 */ /* 0x000fe200078e0a03 */
[----:B------:R-:W4:Y:S04]  /*6840*/  LDL.LU R28, [R1+0x20c] ;  /* 0x00020c00011c7983 */ /* 0x000f280000300800 */
[----:B------:R-:W-:Y:S04]  /*6850*/  STL [R1+0x50], R9 ;  /* 0x0000500901007387 */ /* 0x000fe80000100800 */
[----:B------:R0:W-:Y:S01]  /*6860*/  STL [R1+0x60], R3 ;  /* 0x0000600301007387 */ /* 0x0001e20000100800 */
[----:B--2---:R-:W-:-:S02]  /*6870*/  IABS R14, R24 ;  /* 0x00000018000e7213 */ /* 0x004fc40000000000 */
[----:B------:R-:W-:Y:S02]  /*6880*/  ISETP.GE.AND P6, PT, R24, RZ, PT ;  /* 0x000000ff1800720c */ /* 0x000fe40003fc6270 */
[----:B------:R-:W2:Y:S04]  /*6890*/  LDL.LU R24, [R1+0x210] ;  /* 0x0002100001187983 */ /* 0x000ea80000300800 */
[----:B------:R-:W4:Y:S01]  /*68a0*/  LDL.LU R18, [R1+0x218] ;  /* 0x0002180001127983 */ /* 0x000f220000300800 */
[----:B---3--:R-:W-:Y:S02]  /*68b0*/  IABS R11, R25 ;  /* 0x00000019000b7213 */ /* 0x008fe40000000000 */
[----:B------:R-:W-:Y:S01]  /*68c0*/  ISETP.GE.AND P4, PT, R25, RZ, PT ;  /* 0x000000ff1900720c */ /* 0x000fe20003f86270 */
[----:B------:R-:W-:-:S02]  /*68d0*/  IMAD.MOV.U32 R25, RZ, RZ, R22 ;  /* 0x000000ffff197224 */ /* 0x000fc400078e0016 */
[----:B------:R-:W3:Y:S01]  /*68e0*/  LDL.LU R22, [R1+0x214] ;  /* 0x0002140001167983 */ /* 0x000ee20000300800 */
[----:B------:R-:W-:-:S04]  /*68f0*/  IMAD.HI.U32 R15, R0, R6, RZ ;  /* 0x00000006000f7227 */ /* 0x000fc800078e00ff */
[----:B------:R-:W-:-:S04]  /*6900*/  IMAD.MOV R15, RZ, RZ, -R15 ;  /* 0x000000ffff0f7224 */ /* 0x000fc800078e0a0f */
[----:B------:R-:W-:Y:S02]  /*6910*/  IMAD R6, R2, R15, R6 ;  /* 0x0000000f02067224 */ /* 0x000fe400078e0206 */
[----:B------:R-:W-:-:S03]  /*6920*/  IMAD.HI.U32 R12, R0, R13, RZ ;  /* 0x0000000d000c7227 */ /* 0x000fc600078e00ff */
[----:B------:R-:W-:Y:S01]  /*6930*/  ISETP.GT.U32.AND P2, PT, R2, R6, PT ;  /* 0x000000060200720c */ /* 0x000fe20003f44070 */
[----:B------:R-:W-:-:S04]  /*6940*/  IMAD.MOV R12, RZ, RZ, -R12 ;  /* 0x000000ffff0c7224 */ /* 0x000fc800078e0a0c */
[----:B------:R-:W-:-:S08]  /*6950*/  IMAD R12, R2, R12, R13 ;  /* 0x0000000c020c7224 */ /* 0x000fd000078e020d */
[----:B------:R-:W-:Y:S01]  /*6960*/  @!P2 IMAD.IADD R6, R6, 0x1, -R2 ;  /* 0x000000010606a824 */ /* 0x000fe200078e0a02 */
[----:B------:R-:W-:Y:S01]  /*6970*/  ISETP.GT.U32.AND P2, PT, R2, R12, PT ;  /* 0x0000000c0200720c */ /* 0x000fe20003f44070 */
[----:B------:R-:W-:-:S03]  /*6980*/  IMAD.HI.U32 R8, R0, R14, RZ ;  /* 0x0000000e00087227 */ /* 0x000fc600078e00ff */
[----:B------:R-:W-:-:S09]  /*6990*/  ISETP.GT.U32.AND P5, PT, R2, R6, PT ;  /* 0x000000060200720c */ /* 0x000fd20003fa4070 */
[----:B------:R-:W-:-:S05]  /*69a0*/  @!P2 IMAD.IADD R12, R12, 0x1, -R2 ;  /* 0x000000010c0ca824 */ /* 0x000fca00078e0a02 */
[----:B------:R-:W-:Y:S01]  /*69b0*/  ISETP.GT.U32.AND P2, PT, R2, R12, PT ;  /* 0x0000000c0200720c */ /* 0x000fe20003f44070 */
[----:B------:R-:W-:Y:S02]  /*69c0*/  IMAD.MOV R8, RZ, RZ, -R8 ;  /* 0x000000ffff087224 */ /* 0x000fe400078e0a08 */
[----:B------:R-:W-:Y:S02]  /*69d0*/  @!P5 IMAD.IADD R6, R6, 0x1, -R2 ;  /* 0x000000010606d824 */ /* 0x000fe400078e0a02 */
[----:B------:R-:W-:Y:S02]  /*69e0*/  IMAD R8, R2, R8, R14 ;  /* 0x0000000802087224 */ /* 0x000fe400078e020e */
[----:B0-----:R-:W-:-:S03]  /*69f0*/  IMAD.MOV.U32 R3, RZ, RZ, R6 ;  /* 0x000000ffff037224 */ /* 0x001fc600078e0006 */
[----:B------:R-:W-:-:S03]  /*6a00*/  ISETP.GT.U32.AND P1, PT, R2, R8, PT ;  /* 0x000000080200720c */ /* 0x000fc60003f24070 */
[----:B------:R-:W-:-:S04]  /*6a10*/  @!P2 IMAD.IADD R12, R12, 0x1, -R2 ;  /* 0x000000010c0ca824 */ /* 0x000fc800078e0a02 */
[----:B------:R-:W-:Y:S02]  /*6a20*/  IMAD.MOV.U32 R4, RZ, RZ, R12 ;  /* 0x000000ffff047224 */ /* 0x000fe400078e000c */
[----:B------:R-:W-:Y:S02]  /*6a30*/  @!P3 IMAD.MOV R3, RZ, RZ, -R3 ;  /* 0x000000ffff03b224 */ /* 0x000fe400078e0a03 */
[----:B------:R-:W-:Y:S02]  /*6a40*/  @!P0 IMAD.MOV R4, RZ, RZ, -R4 ;  /* 0x000000ffff048224 */ /* 0x000fe400078e0a04 */
[----:B------:R-:W-:Y:S01]  /*6a50*/  IMAD.HI.U32 R10, R0, R11, RZ ;  /* 0x0000000b000a7227 */ /* 0x000fe200078e00ff */
[----:B------:R0:W-:Y:S03]  /*6a60*/  STL [R1+0x6c], R3 ;  /* 0x00006c0301007387 */ /* 0x0001e60000100800 */
[----:B------:R-:W-:Y:S01]  /*6a70*/  IMAD.MOV R10, RZ, RZ, -R10 ;  /* 0x000000ffff0a7224 */ /* 0x000fe200078e0a0a */
[----:B------:R-:W-:Y:S01]  /*6a80*/  STL [R1+0x70], R4 ;  /* 0x0000700401007387 */ /* 0x000fe20000100800 */
[----:B------:R-:W-:-:S02]  /*6a90*/  @!P1 IMAD.IADD R8, R8, 0x1, -R2 ;  /* 0x0000000108089824 */ /* 0x000fc400078e0a02 */
[----:B------:R-:W-:Y:S01]  /*6aa0*/  IMAD R11, R2, R10, R11 ;  /* 0x0000000a020b7224 */ /* 0x000fe200078e020b */
[----:B------:R-:W-:Y:S02]  /*6ab0*/  IABS R9, R20 ;  /* 0x0000001400097213 */ /* 0x000fe40000000000 */
[----:B------:R-:W-:Y:S02]  /*6ac0*/  ISETP.GE.AND P3, PT, R20, RZ, PT ;  /* 0x000000ff1400720c */ /* 0x000fe40003f66270 */
[----:B------:R-:W4:Y:S01]  /*6ad0*/  LDL.LU R20, [R1+0x21c] ;  /* 0x00021c0001147983 */ /* 0x000f220000300800 */
[----:B------:R-:W-:Y:S02]  /*6ae0*/  IABS R6, R26 ;  /* 0x0000001a00067213 */ /* 0x000fe40000000000 */
[----:B------:R-:W-:Y:S02]  /*6af0*/  ISETP.GE.AND P2, PT, R26, RZ, PT ;  /* 0x000000ff1a00720c */ /* 0x000fe40003f46270 */
[----:B------:R-:W4:Y:S01]  /*6b00*/  LDL.LU R26, [R1+0x220] ;  /* 0x00022000011a7983 */ /* 0x000f220000300800 */
[----:B------:R-:W-:Y:S01]  /*6b10*/  ISETP.GT.U32.AND P1, PT, R2, R8, PT ;  /* 0x000000080200720c */ /* 0x000fe20003f24070 */
[----:B------:R-:W-:Y:S01]  /*6b20*/  IMAD.HI.U32 R7, R0, R9, RZ ;  /* 0x0000000900077227 */ /* 0x000fe200078e00ff */
[----:B------:R-:W-:-:S03]  /*6b30*/  ISETP.GT.U32.AND P5, PT, R2, R11, PT ;  /* 0x0000000b0200720c */ /* 0x000fc60003fa4070 */
[----:B------:R-:W-:-:S04]  /*6b40*/  IMAD.MOV R7, RZ, RZ, -R7 ;  /* 0x000000ffff077224 */ /* 0x000fc800078e0a07 */
[----:B------:R-:W-:-:S04]  /*6b50*/  IMAD R9, R2, R7, R9 ;  /* 0x0000000702097224 */ /* 0x000fc800078e0209 */
[--C-:B------:R-:W-:Y:S01]  /*6b60*/  @!P1 IMAD.IADD R8, R8, 0x1, -R2.reuse ;  /* 0x0000000108089824 */ /* 0x100fe200078e0a02 */
[----:B------:R-:W-:Y:S01]  /*6b70*/  ISETP.GT.U32.AND P1, PT, R2, R9, PT ;  /* 0x000000090200720c */ /* 0x000fe20003f24070 */
[----:B------:R-:W-:-:S05]  /*6b80*/  @!P5 IMAD.IADD R11, R11, 0x1, -R2 ;  /* 0x000000010b0bd824 */ /* 0x000fca00078e0a02 */
[----:B------:R-:W-:Y:S01]  /*6b90*/  ISETP.GT.U32.AND P5, PT, R2, R11, PT ;  /* 0x0000000b0200720c */ /* 0x000fe20003fa4070 */
[----:B0-----:R-:W-:-:S06]  /*6ba0*/  IMAD.MOV.U32 R3, RZ, RZ, R8 ;  /* 0x000000ffff037224 */ /* 0x001fcc00078e0008 */
[----:B------:R-:W-:Y:S02]  /*6bb0*/  @!P1 IMAD.IADD R9, R9, 0x1, -R2 ;  /* 0x0000000109099824 */ /* 0x000fe400078e0a02 */
[----:B------:R-:W-:-:S03]  /*6bc0*/  @!P6 IMAD.MOV R3, RZ, RZ, -R3 ;  /* 0x000000ffff03e224 */ /* 0x000fc600078e0a03 */
[----:B------:R-:W-:Y:S01]  /*6bd0*/  ISETP.GT.U32.AND P1, PT, R2, R9, PT ;  /* 0x000000090200720c */ /* 0x000fe20003f24070 */
[----:B------:R-:W-:Y:S01]  /*6be0*/  @!P5 IMAD.IADD R11, R11, 0x1, -R2 ;  /* 0x000000010b0bd824 */ /* 0x000fe200078e0a02 */
[----:B------:R0:W-:Y:S01]  /*6bf0*/  STL [R1+0xd4], R3 ;  /* 0x0000d40301007387 */ /* 0x0001e20000100800 */
[----:B------:R-:W-:-:S04]  /*6c00*/  IMAD.HI.U32 R7, R0, R6, RZ ;  /* 0x0000000600077227 */ /* 0x000fc800078e00ff */
[----:B------:R-:W-:Y:S02]  /*6c10*/  IMAD.MOV R7, RZ, RZ, -R7 ;  /* 0x000000ffff077224 */ /* 0x000fe400078e0a07 */
[----:B0-----:R-:W-:-:S04]  /*6c20*/  IMAD.MOV.U32 R3, RZ, RZ, R11 ;  /* 0x000000ffff037224 */ /* 0x001fc800078e000b */
[----:B------:R-:W-:Y:S02]  /*6c30*/  @!P4 IMAD.MOV R3, RZ, RZ, -R3 ;  /* 0x000000ffff03c224 */ /* 0x000fe400078e0a03 */
[----:B------:R-:W-:Y:S02]  /*6c40*/  IMAD R6, R2, R7, R6 ;  /* 0x0000000702067224 */ /* 0x000fe400078e0206 */
[----:B------:R-:W-:Y:S01]  /*6c50*/  @!P1 IMAD.IADD R9, R9, 0x1, -R2 ;  /* 0x0000000109099824 */ /* 0x000fe200078e0a02 */
[----:B--2---:R-:W-:Y:S02]  /*6c60*/  ISETP.GE.AND P6, PT, R24, RZ, PT ;  /* 0x000000ff1800720c */ /* 0x004fe40003fc6270 */
[----:B------:R-:W-:Y:S01]  /*6c70*/  IABS R8, R24 ;  /* 0x0000001800087213 */ /* 0x000fe20000000000 */
[----:B------:R-:W-:Y:S02]  /*6c80*/  IMAD.MOV.U32 R24, RZ, RZ, R25 ;  /* 0x000000ffff187224 */ /* 0x000fe400078e0019 */
[----:B------:R-:W2:Y:S04]  /*6c90*/  LDL.LU R25, [R1+0x224] ;  /* 0x0002240001197983 */ /* 0x000ea80000300800 */
[----:B------:R0:W-:Y:S01]  /*6ca0*/  STL [R1+0x68], R3 ;  /* 0x0000680301007387 */ /* 0x0001e20000100800 */
[----:B---3--:R-:W-:-:S02]  /*6cb0*/  IABS R7, R22 ;  /* 0x0000001600077213 */ /* 0x008fc40000000000 */
[----:B------:R-:W-:Y:S02]  /*6cc0*/  ISETP.GE.AND P1, PT, R22, RZ, PT ;  /* 0x000000ff1600720c */ /* 0x000fe40003f26270 */
[----:B------:R-:W3:Y:S01]  /*6cd0*/  LDL.LU R22, [R1+0x228] ;  /* 0x0002280001167983 */ /* 0x000ee20000300800 */
[----:B------:R-:W-:Y:S02]  /*6ce0*/  ISETP.GT.U32.AND P5, PT, R2, R6, PT ;  /* 0x000000060200720c */ /* 0x000fe40003fa4070 */
[----:B----4-:R-:W-:-:S05]  /*6cf0*/  IABS R10, R28 ;  /* 0x0000001c000a7213 */ /* 0x010fca0000000000 */
[----:B------:R-:W-:-:S04]  /*6d00*/  IMAD.HI.U32 R13, R0, R10, RZ ;  /* 0x0000000a000d7227 */ /* 0x000fc800078e00ff */
[----:B------:R-:W-:Y:S02]  /*6d10*/  IMAD.MOV R13, RZ, RZ, -R13 ;  /* 0x000000ffff0d7224 */ /* 0x000fe400078e0a0d */
[----:B------:R-:W-:Y:S02]  /*6d20*/  @!P5 IMAD.IADD R6, R6, 0x1, -R2 ;  /* 0x000000010606d824 */ /* 0x000fe400078e0a02 */
[----:B------:R-:W-:Y:S02]  /*6d30*/  IMAD R10, R2, R13, R10 ;  /* 0x0000000d020a7224 */ /* 0x000fe400078e020a */
[----:B------:R-:W-:Y:S01]  /*6d40*/  IMAD.HI.U32 R15, R0, R8, RZ ;  /* 0x00000008000f7227 */ /* 0x000fe200078e00ff */
[----:B------:R-:W-:-:S03]  /*6d50*/  ISETP.GT.U32.AND P5, PT, R2, R6, PT ;  /* 0x000000060200720c */ /* 0x000fc60003fa4070 */
[----:B0-----:R-:W-:Y:S01]  /*6d60*/  IMAD.MOV.U32 R3, RZ, RZ, R9 ;  /* 0x000000ffff037224 */ /* 0x001fe200078e0009 */
[----:B------:R-:W-:Y:S01]  /*6d70*/  ISETP.GT.U32.AND P4, PT, R2, R10, PT ;  /* 0x0000000a0200720c */ /* 0x000fe20003f84070 */
[----:B------:R-:W-:Y:S02]  /*6d80*/  IMAD.MOV R11, RZ, RZ, -R15 ;  /* 0x000000ffff0b7224 */ /* 0x000fe400078e0a0f */
[----:B------:R-:W-:Y:S01]  /*6d90*/  @!P3 IMAD.MOV R3, RZ, RZ, -R3 ;  /* 0x000000ffff03b224 */ /* 0x000fe200078e0a03 */
[----:B------:R-:W-:Y:S01]  /*6da0*/  ISETP.GE.AND P0, PT, R28, RZ, PT ;  /* 0x000000ff1c00720c */ /* 0x000fe20003f06270 */
[----:B------:R-:W-:Y:S01]  /*6db0*/  IMAD R8, R2, R11, R8 ;  /* 0x0000000b02087224 */ /* 0x000fe200078e0208 */
[----:B------:R-:W-:Y:S01]  /*6dc0*/  IABS R12, R18 ;  /* 0x00000012000c7213 */ /* 0x000fe20000000000 */
[----:B------:R-:W-:Y:S01]  /*6dd0*/  IMAD.HI.U32 R14, R0, R7, RZ ;  /* 0x00000007000e7227 */ /* 0x000fe200078e00ff */
[----:B------:R0:W-:Y:S04]  /*6de0*/  STL [R1+0x3c], R3 ;  /* 0x00003c0301007387 */ /* 0x0001e80000100800 */
[----:B------:R-:W4:Y:S01]  /*6df0*/  LDL.LU R28, [R1+0x22c] ;  /* 0x00022c00011c7983 */ /* 0x000f220000300800 */
[----:B------:R-:W-:Y:S01]  /*6e00*/  @!P5 IMAD.IADD R6, R6, 0x1, -R2 ;  /* 0x000000010606d824 */ /* 0x000fe200078e0a02 */
[----:B------:R-:W-:Y:S01]  /*6e10*/  ISETP.GT.U32.AND P5, PT, R2, R8, PT ;  /* 0x000000080200720c */ /* 0x000fe20003fa4070 */
[----:B------:R-:W-:-:S04]  /*6e20*/  IMAD.HI.U32 R13, R0, R12, RZ ;  /* 0x0000000c000d7227 */ /* 0x000fc800078e00ff */
[----:B------:R-:W-:Y:S02]  /*6e30*/  IMAD.MOV R14, RZ, RZ, -R14 ;  /* 0x000000ffff0e7224 */ /* 0x000fe400078e0a0e */
[----:B------:R-:W-:Y:S02]  /*6e40*/  @!P4 IMAD.IADD R10, R10, 0x1, -R2 ;  /* 0x000000010a0ac824 */ /* 0x000fe400078e0a02 */
[----:B------:R-:W-:Y:S02]  /*6e50*/  IMAD.MOV R13, RZ, RZ, -R13 ;  /* 0x000000ffff0d7224 */ /* 0x000fe400078e0a0d */
[C---:B------:R-:W-:Y:S01]  /*6e60*/  IMAD R7, R2.reuse, R14, R7 ;  /* 0x0000000e02077224 */ /* 0x040fe200078e0207 */
[C---:B------:R-:W-:Y:S01]  /*6e70*/  ISETP.GT.U32.AND P3, PT, R2.reuse, R10, PT ;  /* 0x0000000a0200720c */ /* 0x040fe20003f64070 */
[----:B------:R-:W-:-:S03]  /*6e80*/  IMAD R12, R2, R13, R12 ;  /* 0x0000000d020c7224 */ /* 0x000fc600078e020c */
[----:B------:R-:W-:Y:S01]  /*6e90*/  ISETP.GT.U32.AND P4, PT, R2, R7, PT ;  /* 0x000000070200720c */ /* 0x000fe20003f84070 */
[----:B------:R-:W-:Y:S02]  /*6ea0*/  @!P5 IMAD.IADD R8, R8, 0x1, -R2 ;  /* 0x000000010808d824 */ /* 0x000fe400078e0a02 */
[----:B0-----:R-:W-:-:S03]  /*6eb0*/  IMAD.MOV.U32 R3, RZ, RZ, R6 ;  /* 0x000000ffff037224 */ /* 0x001fc600078e0006 */
[C---:B------:R-:W-:Y:S01]  /*6ec0*/  ISETP.GT.U32.AND P5, PT, R2.reuse, R8, PT ;  /* 0x000000080200720c */ /* 0x040fe20003fa4070 */
[----:B------:R-:W-:Y:S01]  /*6ed0*/  @!P2 IMAD.MOV R3, RZ, RZ, -R3 ;  /* 0x000000ffff03a224 */ /* 0x000fe200078e0a03 */
[----:B------:R-:W-:Y:S01]  /*6ee0*/  ISETP.GT.U32.AND P2, PT, R2, R12, PT ;  /* 0x0000000c0200720c */ /* 0x000fe20003f44070 */
[----:B------:R-:W-:-:S03]  /*6ef0*/  @!P3 IMAD.IADD R10, R10, 0x1, -R2 ;  /* 0x000000010a0ab824 */ /* 0x000fc600078e0a02 */
[----:B------:R0:W-:Y:S01]  /*6f00*/  STL [R1+0x4c], R3 ;  /* 0x00004c0301007387 */ /* 0x0001e20000100800 */
[----:B------:R-:W-:Y:S01]  /*6f10*/  @!P4 IMAD.IADD R7, R7, 0x1, -R2 ;  /* 0x000000010707c824 */ /* 0x000fe200078e0a02 */
[----:B------:R-:W-:Y:S02]  /*6f20*/  IABS R11, R20 ;  /* 0x00000014000b7213 */ /* 0x000fe40000000000 */
[----:B------:R-:W-:-:S03]  /*6f30*/  IABS R13, R26 ;  /* 0x0000001a000d7213 */ /* 0x000fc60000000000 */
[----:B------:R-:W-:-:S04]  /*6f40*/  IMAD.HI.U32 R14, R0, R11, RZ ;  /* 0x0000000b000e7227 */ /* 0x000fc800078e00ff */
[----:B------:R-:W-:Y:S02]  /*6f50*/  IMAD.MOV.U32 R9, RZ, RZ, R13 ;  /* 0x000000ffff097224 */ /* 0x000fe400078e000d */
[----:B------:R-:W-:Y:S02]  /*6f60*/  IMAD.MOV R14, RZ, RZ, -R14 ;  /* 0x000000ffff0e7224 */ /* 0x000fe400078e0a0e */
[----:B------:R-:W-:-:S04]  /*6f70*/  IMAD.HI.U32 R13, R0, R9, RZ ;  /* 0x00000009000d7227 */ /* 0x000fc800078e00ff */
[----:B------:R-:W-:Y:S02]  /*6f80*/  IMAD.MOV R13, RZ, RZ, -R13 ;  /* 0x000000ffff0d7224 */ /* 0x000fe400078e0a0d */
[C---:B------:R-:W-:Y:S02]  /*6f90*/  IMAD R11, R2.reuse, R14, R11 ;  /* 0x0000000e020b7224 */ /* 0x040fe400078e020b */
[----:B0-----:R-:W-:Y:S01]  /*6fa0*/  IMAD.MOV.U32 R3, RZ, RZ, R10 ;  /* 0x000000ffff037224 */ /* 0x001fe200078e000a */
[C---:B------:R-:W-:Y:S01]  /*6fb0*/  ISETP.GT.U32.AND P4, PT, R2.reuse, R7, PT ;  /* 0x000000070200720c */ /* 0x040fe20003f84070 */
[C---:B------:R-:W-:Y:S01]  /*6fc0*/  IMAD R9, R2.reuse, R13, R9 ;  /* 0x0000000d02097224 */ /* 0x040fe200078e0209 */
[----:B------:R-:W-:Y:S01]  /*6fd0*/  ISETP.GT.U32.AND P3, PT, R2, R11, PT ;  /* 0x0000000b0200720c */ /* 0x000fe20003f64070 */
[----:B------:R-:W-:Y:S02]  /*6fe0*/  @!P0 IMAD.MOV R3, RZ, RZ, -R3 ;  /* 0x000000ffff038224 */ /* 0x000fe400078e0a03 */
[--C-:B------:R-:W-:Y:S01]  /*6ff0*/  @!P5 IMAD.IADD R8, R8, 0x1, -R2.reuse ;  /* 0x000000010808d824 */ /* 0x100fe200078e0a02 */
[----:B------:R-:W-:Y:S01]  /*7000*/  ISETP.GT.U32.AND P5, PT, R2, R9, PT ;  /* 0x000000090200720c */ /* 0x000fe20003fa4070 */
[----:B------:R-:W-:Y:S01]  /*7010*/  @!P2 IMAD.IADD R12, R12, 0x1, -R2 ;  /* 0x000000010c0ca824 */ /* 0x000fe200078e0a02 */
[----:B------:R0:W-:Y:S04]  /*7020*/  STL [R1+0x40], R3 ;  /* 0x0000400301007387 */ /* 0x0001e80000100800 */
[----:B------:R-:W-:Y:S01]  /*7030*/  ISETP.GT.U32.AND P0, PT, R2, R12, PT ;  /* 0x0000000c0200720c */ /* 0x000fe20003f04070 */
[----:B0-----:R-:W-:-:S02]  /*7040*/  IMAD.MOV.U32 R3, RZ, RZ, R8 ;  /* 0x000000ffff037224 */ /* 0x001fc400078e0008 */
[--C-:B------:R-:W-:Y:S02]  /*7050*/  @!P4 IMAD.IADD R7, R7, 0x1, -R2.reuse ;  /* 0x000000010707c824 */ /* 0x100fe400078e0a02 */
[----:B------:R-:W-:Y:S02]  /*7060*/  @!P6 IMAD.MOV R3, RZ, RZ, -R3 ;  /* 0x000000ffff03e224 */ /* 0x000fe400078e0a03 */
[--C-:B------:R-:W-:Y:S02]  /*7070*/  @!P3 IMAD.IADD R11, R11, 0x1, -R2.reuse ;  /* 0x000000010b0bb824 */ /* 0x100fe400078e0a02 */
[----:B------:R-:W-:Y:S01]  /*7080*/  @!P5 IMAD.IADD R9, R9, 0x1, -R2 ;  /* 0x000000010909d824 */ /* 0x000fe200078e0a02 */
[----:B------:R0:W-:Y:S01]  /*7090*/  STL [R1+0x44], R3 ;  /* 0x0000440301007387 */ /* 0x0001e20000100800 */
[----:B------:R-:W-:Y:S02]  /*70a0*/  ISETP.GE.AND P2, PT, R18, RZ, PT ;  /* 0x000000ff1200720c */ /* 0x000fe40003f46270 */
[----:B------:R-:W-:Y:S01]  /*70b0*/  ISETP.GT.U32.AND P3, PT, R2, R11, PT ;  /* 0x0000000b0200720c */ /* 0x000fe20003f64070 */
[----:B0-----:R-:W-:-:S04]  /*70c0*/  IMAD.MOV.U32 R3, RZ, RZ, R7 ;  /* 0x000000ffff037224 */ /* 0x001fc800078e0007 */
[----:B------:R-:W-:Y:S01]  /*70d0*/  @!P1 IMAD.MOV R3, RZ, RZ, -R3 ;  /* 0x000000ffff039224 */ /* 0x000fe200078e0a03 */
[----:B------:R-:W-:Y:S01]  /*70e0*/  ISETP.GT.U32.AND P1, PT, R2, R9, PT ;  /* 0x000000090200720c */ /* 0x000fe20003f24070 */
[----:B------:R-:W-:Y:S01]  /*70f0*/  @!P0 IMAD.IADD R12, R12, 0x1, -R2 ;  /* 0x000000010c0c8824 */ /* 0x000fe200078e0a02 */
[----:B------:R-:W-:Y:S02]  /*7100*/  ISETP.GE.AND P6, PT, R20, RZ, PT ;  /* 0x000000ff1400720c */ /* 0x000fe40003fc6270 */
[----:B------:R-:W-:-:S03]  /*7110*/  ISETP.GE.AND P0, PT, R26, RZ, PT ;  /* 0x000000ff1a00720c */ /* 0x000fc60003f06270 */
[----:B------:R-:W-:-:S04]  /*7120*/  @!P3 IMAD.IADD R11, R11, 0x1, -R2 ;  /* 0x000000010b0bb824 */ /* 0x000fc800078e0a02 */
[----:B------:R-:W-:Y:S02]  /*7130*/  IMAD.MOV.U32 R4, RZ, RZ, R11 ;  /* 0x000000ffff047224 */ /* 0x000fe400078e000b */
[----:B------:R-:W-:Y:S02]  /*7140*/  @!P1 IMAD.IADD R9, R9, 0x1, -R2 ;  /* 0x0000000109099824 */ /* 0x000fe400078e0a02 */
[----:B------:R-:W-:Y:S01]  /*7150*/  @!P6 IMAD.MOV R4, RZ, RZ, -R4 ;  /* 0x000000ffff04e224 */ /* 0x000fe200078e0a04 */
[----:B------:R-:W-:Y:S02]  /*7160*/  IABS R16, R27 ;  /* 0x0000001b00107213 */ /* 0x000fe40000000000 */
[----:B--2---:R-:W-:Y:S02]  /*7170*/  IABS R6, R25 ;  /* 0x0000001900067213 */ /* 0x004fe40000000000 */
[----:B------:R-:W-:Y:S02]  /*7180*/  ISETP.GE.AND P5, PT, R25, RZ, PT ;  /* 0x000000ff1900720c */ /* 0x000fe40003fa6270 */
[----:B------:R-:W2:Y:S04]  /*7190*/  LDL.LU R25, [R1+0x238] ;  /* 0x0002380001197983 */ /* 0x000ea80000300800 */
[----:B------:R0:W-:Y:S02]  /*71a0*/  STL [R1+0x48], R3 ;  /* 0x0000480301007387 */ /* 0x0001e40000100800 */
[----:B0-----:R-:W-:Y:S01]  /*71b0*/  IMAD.MOV.U32 R3, RZ, RZ, R12 ;  /* 0x000000ffff037224 */ /* 0x001fe200078e000c */
[----:B---3--:R-:W-:-:S03]  /*71c0*/  IABS R8, R22 ;  /* 0x0000001600087213 */ /* 0x008fc60000000000 */
[----:B------:R-:W-:Y:S01]  /*71d0*/  @!P2 IMAD.MOV R3, RZ, RZ, -R3 ;  /* 0x000000ffff03a224 */ /* 0x000fe200078e0a03 */
[----:B------:R-:W-:Y:S02]  /*71e0*/  ISETP.GE.AND P3, PT, R22, RZ, PT ;  /* 0x000000ff1600720c */ /* 0x000fe40003f66270 */
[----:B------:R-:W3:Y:S04]  /*71f0*/  LDL.LU R22, [R1+0x23c] ;  /* 0x00023c0001167983 */ /* 0x000ee80000300800 */
[----:B------:R-:W3:Y:S04]  /*7200*/  LDL.LU R26, [R1+0x240] ;  /* 0x00024000011a7983 */ /* 0x000ee80000300800 */
[----:B------:R0:W-:Y:S02]  /*7210*/  STL [R1+0x9c], R3 ;  /* 0x00009c0301007387 */ /* 0x0001e40000100800 */
[----:B0-----:R-:W-:-:S04]  /*7220*/  IMAD.MOV.U32 R3, RZ, RZ, R9 ;  /* 0x000000ffff037224 */ /* 0x001fc800078e0009 */
[----:B------:R-:W-:Y:S01]  /*7230*/  @!P0 IMAD.MOV R3, RZ, RZ, -R3 ;  /* 0x000000ffff038224 */ /* 0x000fe200078e0a03 */
[----:B------:R-:W-:Y:S01]  /*7240*/  STL [R1+0xa0], R4 ;  /* 0x0000a00401007387 */ /* 0x000fe20000100800 */
[----:B------:R-:W-:-:S03]  /*7250*/  ISETP.GE.AND P0, PT, R27, RZ, PT ;  /* 0x000000ff1b00720c */ /* 0x000fc60003f06270 */
[----:B------:R0:W-:Y:S04]  /*7260*/  STL [R1+0xac], R3 ;  /* 0x0000ac0301007387 */ /* 0x0001e80000100800 */
[----:B------:R-:W3:Y:S01]  /*7270*/  LDL.LU R27, [R1+0x244] ;  /* 0x00024400011b7983 */ /* 0x000ee20000300800 */
[----:B------:R-:W-:-:S03]  /*7280*/  IMAD.HI.U32 R10, R0, R6, RZ ;  /* 0x00000006000a7227 */ /* 0x000fc600078e00ff */
[----:B------:R-:W3:Y:S01]  /*7290*/  LDL.LU R20, [R1+0x248] ;  /* 0x0002480001147983 */ /* 0x000ee20000300800 */
[----:B------:R-:W-:Y:S02]  /*72a0*/  IMAD.MOV R10, RZ, RZ, -R10 ;  /* 0x000000ffff0a7224 */ /* 0x000fe400078e0a0a */
[----:B------:R-:W-:Y:S01]  /*72b0*/  IMAD.HI.U32 R7, R0, R8, RZ ;  /* 0x0000000800077227 */ /* 0x000fe200078e00ff */
[----:B------:R-:W3:Y:S03]  /*72c0*/  LDL.LU R18, [R1+0x24c] ;  /* 0x00024c0001127983 */ /* 0x000ee60000300800 */
[----:B------:R-:W-:-:S05]  /*72d0*/  IMAD R6, R2, R10, R6 ;  /* 0x0000000a02067224 */ /* 0x000fca00078e0206 */
[----:B------:R-:W-:Y:S01]  /*72e0*/  ISETP.GT.U32.AND P4, PT, R2, R6, PT ;  /* 0x000000060200720c */ /* 0x000fe20003f84070 */
[----:B------:R-:W-:Y:S01]  /*72f0*/  IMAD.MOV R7, RZ, RZ, -R7 ;  /* 0x000000ffff077224 */ /* 0x000fe200078e0a07 */
[----:B----4-:R-:W-:-:S11]  /*7300*/  IABS R10, R28 ;  /* 0x0000001c000a7213 */ /* 0x010fd60000000000 */
[----:B------:R-:W-:-:S05]  /*7310*/  @!P4 IMAD.IADD R6, R6, 0x1, -R2 ;  /* 0x000000010606c824 */ /* 0x000fca00078e0a02 */
[C---:B------:R-:W-:Y:S01]  /*7320*/  ISETP.GT.U32.AND P2, PT, R2.reuse, R6, PT ;  /* 0x000000060200720c */ /* 0x040fe20003f44070 */
[----:B------:R-:W-:Y:S02]  /*7330*/  IMAD R8, R2, R7, R8 ;  /* 0x0000000702087224 */ /* 0x000fe400078e0208 */
[----:B------:R-:W-:-:S03]  /*7340*/  IMAD.HI.U32 R7, R0, R10, RZ ;  /* 0x0000000a00077227 */ /* 0x000fc600078e00ff */
[----:B------:R-:W-:Y:S01]  /*7350*/  ISETP.GT.U32.AND P1, PT, R2, R8, PT ;  /* 0x000000080200720c */ /* 0x000fe20003f24070 */
[----:B------:R-:W-:-:S06]  /*7360*/  IMAD.MOV R7, RZ, RZ, -R7 ;  /* 0x000000ffff077224 */ /* 0x000fcc00078e0a07 */
[----:B------:R-:W-:Y:S02]  /*7370*/  @!P2 IMAD.IADD R6, R6, 0x1, -R2 ;  /* 0x000000010606a824 */ /* 0x000fe400078e0a02 */
[----:B------:R-:W-:Y:S02]  /*7380*/  IMAD R10, R2, R7, R10 ;  /* 0x00000007020a7224 */ /* 0x000fe400078e020a */
[----:B0-----:R-:W-:-:S04]  /*7390*/  IMAD.MOV.U32 R3, RZ, RZ, R6 ;  /* 0x000000ffff037224 */ /* 0x001fc800078e0006 */
[----:B------:R-:W-:Y:S01]  /*73a0*/  @!P5 IMAD.MOV R3, RZ, RZ, -R3 ;  /* 0x000000ffff03d224 */ /* 0x000fe200078e0a03 */
[----:B------:R-:W-:Y:S01]  /*73b0*/  ISETP.GT.U32.AND P5, PT, R2, R10, PT ;  /* 0x0000000a0200720c */ /* 0x000fe20003fa4070 */
[----:B------:R-:W-:-:S05]  /*73c0*/  @!P1 IMAD.IADD R8, R8, 0x1, -R2 ;  /* 0x0000000108089824 */ /* 0x000fca00078e0a02 */
[----:B------:R-:W-:-:S07]  /*73d0*/  ISETP.GT.U32.AND P1, PT, R2, R8, PT ;  /* 0x000000080200720c */ /* 0x000fce0003f24070 */
[----:B------:R-:W-:-:S05]  /*73e0*/  @!P5 IMAD.IADD R10, R10, 0x1, -R2 ;  /* 0x000000010a0ad824 */ /* 0x000fca00078e0a02 */
[----:B------:R-:W-:Y:S01]  /*73f0*/  ISETP.GT.U32.AND P5, PT, R2, R10, PT ;  /* 0x0000000a0200720c */ /* 0x000fe20003fa4070 */
[----:B------:R-:W-:Y:S01]  /*7400*/  @!P1 IMAD.IADD R8, R8, 0x1, -R2 ;  /* 0x0000000108089824 */ /* 0x000fe200078e0a02 */
[----:B------:R0:W-:Y:S01]  /*7410*/  STL [R1+0xa4], R3 ;  /* 0x0000a40301007387 */ /* 0x0001e20000100800 */
[----:B------:R-:W-:Y:S02]  /*7420*/  ISETP.GE.AND P4, PT, R28, RZ, PT ;  /* 0x000000ff1c00720c */ /* 0x000fe40003f86270 */
[----:B------:R-:W-:Y:S01]  /*7430*/  IABS R14, R24 ;  /* 0x00000018000e7213 */ /* 0x000fe20000000000 */
[----:B------:R-:W4:Y:S04]  /*7440*/  LDL.LU R28, [R1+0x250] ;  /* 0x00025000011c7983 */ /* 0x000f280000300800 */
[----:B------:R-:W4:Y:S01]  /*7450*/  LDL.LU R29, [R1+0x254] ;  /* 0x00025400011d7983 */ /* 0x000f220000300800 */
[----:B0-----:R-:W-:-:S02]  /*7460*/  IMAD.MOV.U32 R3, RZ, RZ, R8 ;  /* 0x000000ffff037224 */ /* 0x001fc400078e0008 */
[----:B------:R-:W-:-:S04]  /*7470*/  IMAD.HI.U32 R9, R0, R14, RZ ;  /* 0x0000000e00097227 */ /* 0x000fc800078e00ff */
[----:B------:R-:W-:Y:S02]  /*7480*/  @!P3 IMAD.MOV R3, RZ, RZ, -R3 ;  /* 0x000000ffff03b224 */ /* 0x000fe400078e0a03 */
[----:B------:R-:W-:Y:S02]  /*7490*/  @!P5 IMAD.IADD R10, R10, 0x1, -R2 ;  /* 0x000000010a0ad824 */ /* 0x000fe400078e0a02 */
[----:B------:R-:W-:Y:S01]  /*74a0*/  IMAD.MOV R9, RZ, RZ, -R9 ;  /* 0x000000ffff097224 */ /* 0x000fe200078e0a09 */
[----:B------:R0:W-:Y:S01]  /*74b0*/  STL [R1+0x5c], R3 ;  /* 0x00005c0301007387 */ /* 0x0001e20000100800 */
[----:B------:R-:W-:-:S04]  /*74c0*/  IMAD.HI.U32 R15, R0, R16, RZ ;  /* 0x00000010000f7227 */ /* 0x000fc800078e00ff */
[----:B------:R-:W-:Y:S02]  /*74d0*/  IMAD R14, R2, R9, R14 ;  /* 0x00000009020e7224 */ /* 0x000fe400078e020e */
[----:B0-----:R-:W-:-:S04]  /*74e0*/  IMAD.MOV.U32 R3, RZ, RZ, R10 ;  /* 0x000000ffff037224 */ /* 0x001fc800078e000a */
[----:B------:R-:W-:Y:S01]  /*74f0*/  @!P4 IMAD.MOV R3, RZ, RZ, -R3 ;  /* 0x000000ffff03c224 */ /* 0x000fe200078e0a03 */
[----:B------:R-:W-:Y:S01]  /*7500*/  ISETP.GE.AND P6, PT, R24, RZ, PT ;  /* 0x000000ff1800720c */ /* 0x000fe20003fc6270 */
[----:B------:R-:W-:Y:S01]  /*7510*/  IMAD.MOV R15, RZ, RZ, -R15 ;  /* 0x000000ffff0f7224 */ /* 0x000fe200078e0a0f */
[C---:B------:R-:W-:Y:S02]  /*7520*/  ISETP.GT.U32.AND P1, PT, R2.reuse, R14, PT ;  /* 0x0000000e0200720c */ /* 0x040fe40003f24070 */
[----:B------:R0:W-:Y:S01]  /*7530*/  STL [R1+0x88], R3 ;  /* 0x0000880301007387 */ /* 0x0001e20000100800 */
[----:B------:R-:W-:-:S03]  /*7540*/  IMAD R16, R2, R15, R16 ;  /* 0x0000000f02107224 */ /* 0x000fc600078e0210 */
[----:B------:R-:W4:Y:S02]  /*7550*/  LDL.LU R24, [R1+0x258] ;  /* 0x0002580001187983 */ /* 0x000f240000300800 */
[----:B------:R-:W-:-:S05]  /*7560*/  ISETP.GT.U32.AND P3, PT, R2, R16, PT ;  /* 0x000000100200720c */ /* 0x000fca0003f64070 */
[----:B------:R-:W-:-:S05]  /*7570*/  @!P1 IMAD.IADD R14, R14, 0x1, -R2 ;  /* 0x000000010e0e9824 */ /* 0x000fca00078e0a02 */
[----:B------:R-:W-:-:S03]  /*7580*/  ISETP.GT.U32.AND P1, PT, R2, R14, PT ;  /* 0x0000000e0200720c */ /* 0x000fc60003f24070 */
[----:B------:R-:W-:-:S10]  /*7590*/  @!P3 IMAD.IADD R16, R16, 0x1, -R2 ;  /* 0x000000011010b824 */ /* 0x000fd400078e0a02 */
[----:B------:R-:W-:-:S04]  /*75a0*/  @!P1 IMAD.IADD R14, R14, 0x1, -R2 ;  /* 0x000000010e0e9824 */ /* 0x000fc800078e0a02 */
[----:B0-----:R-:W-:-:S04]  /*75b0*/  IMAD.MOV.U32 R3, RZ, RZ, R14 ;  /* 0x000000ffff037224 */ /* 0x001fc800078e000e */
[----:B------:R-:W-:Y:S01]  /*75c0*/  @!P6 IMAD.MOV R3, RZ, RZ, -R3 ;  /* 0x000000ffff03e224 */ /* 0x000fe200078e0a03 */
[----:B--2---:R-:W-:-:S05]  /*75d0*/  IABS R13, R25 ;  /* 0x00000019000d7213 */ /* 0x004fca0000000000 */
[----:B------:R-:W-:-:S04]  /*75e0*/  IMAD.HI.U32 R12, R0, R13, RZ ;  /* 0x0000000d000c7227 */ /* 0x000fc800078e00ff */
[----:B------:R-:W-:-:S04]  /*75f0*/  IMAD.MOV R12, RZ, RZ, -R12 ;  /* 0x000000ffff0c7224 */ /* 0x000fc800078e0a0c */
[----:B------:R-:W-:Y:S01]  /*7600*/  IMAD R13, R2, R12, R13 ;  /* 0x0000000c020d7224 */ /* 0x000fe200078e020d */
[----:B---3--:R-:W-:-:S04]  /*7610*/  IABS R6, R22 ;  /* 0x0000001600067213 */ /* 0x008fc80000000000 */
[----:B------:R-:W-:Y:S01]  /*7620*/  ISETP.GT.U32.AND P5, PT, R2, R13, PT ;  /* 0x0000000d0200720c */ /* 0x000fe20003fa4070 */
[----:B------:R-:W-:Y:S01]  /*7630*/  IMAD.HI.U32 R11, R0, R6, RZ ;  /* 0x00000006000b7227 */ /* 0x000fe200078e00ff */
[----:B------:R-:W-:-:S03]  /*7640*/  IABS R7, R26 ;  /* 0x0000001a00077213 */ /* 0x000fc60000000000 */
[----:B------:R-:W-:Y:S02]  /*7650*/  IMAD.MOV R11, RZ, RZ, -R11 ;  /* 0x000000ffff0b7224 */ /* 0x000fe400078e0a0b */
[----:B------:R-:W-:-:S04]  /*7660*/  IMAD.HI.U32 R9, R0, R7, RZ ;  /* 0x0000000700097227 */ /* 0x000fc800078e00ff */
[C---:B------:R-:W-:Y:S02]  /*7670*/  IMAD R6, R2.reuse, R11, R6 ;  /* 0x0000000b02067224 */ /* 0x040fe400078e0206 */
[----:B------:R-:W-:Y:S01]  /*7680*/  IMAD.MOV R9, RZ, RZ, -R9 ;  /* 0x000000ffff097224 */ /* 0x000fe200078e0a09 */
[----:B------:R-:W-:Y:S01]  /*7690*/  ISETP.GE.AND P2, PT, R25, RZ, PT ;  /* 0x000000ff1900720c */ /* 0x000fe20003f46270 */
[----:B------:R-:W-:Y:S01]  /*76a0*/  @!P5 IMAD.IADD R13, R13, 0x1, -R2 ;  /* 0x000000010d0dd824 */ /* 0x000fe200078e0a02 */
[C---:B------:R-:W-:Y:S01]  /*76b0*/  ISETP.GT.U32.AND P5, PT, R2.reuse, R16, PT ;  /* 0x000000100200720c */ /* 0x040fe20003fa4070 */
[----:B------:R-:W-:Y:S01]  /*76c0*/  IMAD R7, R2, R9, R7 ;  /* 0x0000000902077224 */ /* 0x000fe200078e0207 */
[----:B------:R-:W2:Y:S01]  /*76d0*/  LDL.LU R25, [R1+0x25c] ;  /* 0x00025c0001197983 */ /* 0x000ea20000300800 */
[----:B------:R-:W-:-:S05]  /*76e0*/  IABS R11, R27 ;  /* 0x0000001b000b7213 */ /* 0x000fca0000000000 */
[----:B------:R-:W-:-:S04]  /*76f0*/  IMAD.MOV.U32 R8, RZ, RZ, R11 ;  /* 0x000000ffff087224 */ /* 0x000fc800078e000b */
[----:B------:R-:W-:Y:S01]  /*7700*/  IMAD.HI.U32 R12, R0, R8, RZ ;  /* 0x00000008000c7227 */ /* 0x000fe200078e00ff */
[----:B------:R-:W-:Y:S02]  /*7710*/  ISETP.GT.U32.AND P1, PT, R2, R7, PT ;  /* 0x000000070200720c */ /* 0x000fe40003f24070 */
[----:B------:R-:W-:Y:S01]  /*7720*/  ISETP.GE.AND P3, PT, R22, RZ, PT ;  /* 0x000000ff1600720c */ /* 0x000fe20003f66270 */
[----:B------:R-:W-:Y:S01]  /*7730*/  IMAD.MOV R12, RZ, RZ, -R12 ;  /* 0x000000ffff0c7224 */ /* 0x000fe200078e0a0c */
[----:B------:R-:W3:Y:S03]  /*7740*/  LDL.LU R22, [R1+0x260] ;  /* 0x0002600001167983 */ /* 0x000ee60000300800 */
[----:B------:R-:W-:Y:S02]  /*7750*/  IMAD R8, R2, R12, R8 ;  /* 0x0000000c02087224 */ /* 0x000fe400078e0208 */
[----:B------:R-:W-:-:S03]  /*7760*/  @!P5 IMAD.IADD R16, R16, 0x1, -R2 ;  /* 0x000000011010d824 */ /* 0x000fc600078e0a02 */
[C---:B------:R-:W-:Y:S01]  /*7770*/  ISETP.GT.U32.AND P5, PT, R2.reuse, R8, PT ;  /* 0x000000080200720c */ /* 0x040fe20003fa4070 */
[----:B------:R-:W-:Y:S01]  /*7780*/  @!P1 IMAD.IADD R7, R7, 0x1, -R2 ;  /* 0x0000000107079824 */ /* 0x000fe200078e0a02 */
[----:B------:R0:W-:Y:S04]  /*7790*/  STL [R1+0x64], R3 ;  /* 0x0000640301007387 */ /* 0x0001e80000100800 */
[----:B------:R-:W-:-:S07]  /*77a0*/  ISETP.GT.U32.AND P1, PT, R2, R7, PT ;  /* 0x000000070200720c */ /* 0x000fce0003f24070 */
[--C-:B------:R-:W-:Y:S01]  /*77b0*/  @!P5 IMAD.IADD R8, R8, 0x1, -R2.reuse ;  /* 0x000000010808d824 */ /* 0x100fe200078e0a02 */
[----:B------:R-:W-:Y:S02]  /*77c0*/  ISETP.GE.AND P5, PT, R27, RZ, PT ;  /* 0x000000ff1b00720c */ /* 0x000fe40003fa6270 */
[----:B------:R-:W3:Y:S03]  /*77d0*/  LDL.LU R27, [R1+0x264] ;  /* 0x00026400011b7983 */ /* 0x000ee60000300800 */
[----:B------:R-:W-:Y:S01]  /*77e0*/  @!P1 IMAD.IADD R7, R7, 0x1, -R2 ;  /* 0x0000000107079824 */ /* 0x000fe200078e0a02 */
[----:B------:R-:W-:Y:S02]  /*77f0*/  ISETP.GE.AND P1, PT, R26, RZ, PT ;  /* 0x000000ff1a00720c */ /* 0x000fe40003f26270 */
[----:B------:R-:W3:Y:S01]  /*7800*/  LDL.LU R26, [R1+0x268] ;  /* 0x00026800011a7983 */ /* 0x000ee20000300800 */
[----:B------:R-:W-:-:S02]  /*7810*/  ISETP.GT.U32.AND P4, PT, R2, R6, PT ;  /* 0x000000060200720c */ /* 0x000fc40003f84070 */
[----:B------:R-:W-:-:S05]  /*7820*/  IABS R9, R20 ;  /* 0x0000001400097213 */ /* 0x000fca0000000000 */
[----:B------:R-:W-:-:S06]  /*7830*/  IMAD.HI.U32 R11, R0, R9, RZ ;  /* 0x00000009000b7227 */ /* 0x000fcc00078e00ff */
[----:B------:R-:W-:Y:S01]  /*7840*/  @!P4 IMAD.IADD R6, R6, 0x1, -R2 ;  /* 0x000000010606c824 */ /* 0x000fe200078e0a02 */
[----:B------:R-:W-:Y:S01]  /*7850*/  ISETP.GT.U32.AND P4, PT, R2, R13, PT ;  /* 0x0000000d0200720c */ /* 0x000fe20003f84070 */
[----:B------:R-:W-:Y:S01]  /*7860*/  IMAD.MOV R11, RZ, RZ, -R11 ;  /* 0x000000ffff0b7224 */ /* 0x000fe200078e0a0b */
[----:B------:R-:W-:-:S03]  /*7870*/  IABS R10, R18 ;  /* 0x00000012000a7213 */ /* 0x000fc60000000000 */
[C---:B------:R-:W-:Y:S01]  /*7880*/  IMAD R9, R2.reuse, R11, R9 ;  /* 0x0000000b02097224 */ /* 0x040fe200078e0209 */
[----:B------:R-:W-:Y:S01]  /*7890*/  ISETP.GT.U32.AND P6, PT, R2, R6, PT ;  /* 0x000000060200720c */ /* 0x000fe20003fc4070 */
[----:B------:R-:W-:-:S06]  /*78a0*/  IMAD.HI.U32 R12, R0, R10, RZ ;  /* 0x0000000a000c7227 */ /* 0x000fcc00078e00ff */
[----:B------:R-:W-:Y:S01]  /*78b0*/  @!P4 IMAD.IADD R13, R13, 0x1, -R2 ;  /* 0x000000010d0dc824 */ /* 0x000fe200078e0a02 */
[----:B------:R-:W-:Y:S01]  /*78c0*/  ISETP.GT.U32.AND P4, PT, R2, R9, PT ;  /* 0x000000090200720c */ /* 0x000fe20003f84070 */
[----:B------:R-:W-:-:S04]  /*78d0*/  IMAD.MOV R12, RZ, RZ, -R12 ;  /* 0x000000ffff0c7224 */ /* 0x000fc800078e0a0c */
[----:B------:R-:W-:Y:S02]  /*78e0*/  IMAD R10, R2, R12, R10 ;  /* 0x0000000c020a7224 */ /* 0x000fe400078e020a */
[----:B------:R-:W-:Y:S02]  /*78f0*/  @!P6 IMAD.IADD R6, R6, 0x1, -R2 ;  /* 0x000000010606e824 */ /* 0x000fe400078e0a02 */
[----:B------:R-:W-:Y:S01]  /*7900*/  IMAD.MOV.U32 R4, RZ, RZ, R16 ;  /* 0x000000ffff047224 */ /* 0x000fe200078e0010 */
[----:B------:R-:W-:Y:S02]  /*7910*/  ISETP.GT.U32.AND P6, PT, R2, R10, PT ;  /* 0x0000000a0200720c */ /* 0x000fe40003fc4070 */
[----:B----4-:R-:W-:Y:S01]  /*7920*/  IABS R12, R29 ;  /* 0x0000001d000c7213 */ /* 0x010fe20000000000 */
[----:B------:R-:W-:Y:S02]  /*7930*/  @!P4 IMAD.IADD R9, R9, 0x1, -R2 ;  /* 0x000000010909c824 */ /* 0x000fe400078e0a02 */
[----:B------:R-:W-:Y:S01]  /*7940*/  @!P0 IMAD.MOV R4, RZ, RZ, -R4 ;  /* 0x000000ffff048224 */ /* 0x000fe200078e0a04 */
[----:B------:R-:W-:Y:S01]  /*7950*/  IABS R11, R28 ;  /* 0x0000001c000b7213 */ /* 0x000fe20000000000 */
[----:B------:R-:W-:Y:S01]  /*7960*/  IMAD.HI.U32 R14, R0, R12, RZ ;  /* 0x0000000c000e7227 */ /* 0x000fe200078e00ff */
[----:B------:R-:W-:-:S02]  /*7970*/  ISETP.GT.U32.AND P0, PT, R2, R9, PT ;  /* 0x000000090200720c */ /* 0x000fc40003f04070 */
[----:B------:R-:W-:Y:S01]  /*7980*/  ISETP.GT.U32.AND P4, PT, R2, R8, PT ;  /* 0x000000080200720c */ /* 0x000fe20003f84070 */
[----:B------:R-:W-:Y:S02]  /*7990*/  IMAD.MOV R14, RZ, RZ, -R14 ;  /* 0x000000ffff0e7224 */ /* 0x000fe400078e0a0e */
[----:B------:R-:W-:-:S04]  /*79a0*/  IMAD.HI.U32 R15, R0, R11, RZ ;  /* 0x0000000b000f7227 */ /* 0x000fc800078e00ff */
[----:B0-----:R-:W-:Y:S02]  /*79b0*/  IMAD.MOV.U32 R3, RZ, RZ, R13 ;  /* 0x000000ffff037224 */ /* 0x001fe400078e000d */
[----:B------:R-:W-:Y:S02]  /*79c0*/  @!P6 IMAD.IADD R10, R10, 0x1, -R2 ;  /* 0x000000010a0ae824 */ /* 0x000fe400078e0a02 */
[C---:B------:R-:W-:Y:S02]  /*79d0*/  IMAD R12, R2.reuse, R14, R12 ;  /* 0x0000000e020c7224 */ /* 0x040fe400078e020c */
[----:B------:R-:W-:Y:S02]  /*79e0*/  IMAD.MOV R15, RZ, RZ, -R15 ;  /* 0x000000ffff0f7224 */ /* 0x000fe400078e0a0f */
[----:B------:R-:W-:Y:S01]  /*79f0*/  @!P2 IMAD.MOV R3, RZ, RZ, -R3 ;  /* 0x000000ffff03a224 */ /* 0x000fe200078e0a03 */
[C---:B------:R-:W-:Y:S01]  /*7a00*/  ISETP.GT.U32.AND P2, PT, R2.reuse, R10, PT ;  /* 0x0000000a0200720c */ /* 0x040fe20003f44070 */
[--C-:B------:R-:W-:Y:S01]  /*7a10*/  @!P0 IMAD.IADD R9, R9, 0x1, -R2.reuse ;  /* 0x0000000109098824 */ /* 0x100fe200078e0a02 */
[C---:B------:R-:W-:Y:S01]  /*7a20*/  ISETP.GT.U32.AND P0, PT, R2.reuse, R12, PT ;  /* 0x0000000c0200720c */ /* 0x040fe20003f04070 */
[----:B------:R-:W-:Y:S01]  /*7a30*/  IMAD R11, R2, R15, R11 ;  /* 0x0000000f020b7224 */ /* 0x000fe200078e020b */
[----:B------:R-:W-:Y:S01]  /*7a40*/  IABS R17, R24 ;  /* 0x0000001800117213 */ /* 0x000fe20000000000 */
[----:B------:R-:W-:-:S03]  /*7a50*/  @!P4 IMAD.IADD R8, R8, 0x1, -R2 ;  /* 0x000000010808c824 */ /* 0x000fc600078e0a02 */
[----:B------:R-:W-:Y:S01]  /*7a60*/  ISETP.GT.U32.AND P4, PT, R2, R11, PT ;  /* 0x0000000b0200720c */ /* 0x000fe20003f84070 */
[----:B------:R-:W-:-:S04]  /*7a70*/  IMAD.MOV.U32 R13, RZ, RZ, R17 ;  /* 0x000000ffff0d7224 */ /* 0x000fc800078e0011 */
[----:B------:R-:W-:Y:S01]  /*7a80*/  IMAD.HI.U32 R15, R0, R13, RZ ;  /* 0x0000000d000f7227 */ /* 0x000fe200078e00ff */
[----:B------:R-:W-:-:S03]  /*7a90*/  ISETP.GE.AND P6, PT, R20, RZ, PT ;  /* 0x000000ff1400720c */ /* 0x000fc60003fc6270 */
[----:B------:R-:W-:Y:S02]  /*7aa0*/  IMAD.MOV R15, RZ, RZ, -R15 ;  /* 0x000000ffff0f7224 */ /* 0x000fe400078e0a0f */
[--C-:B------:R-:W-:Y:S01]  /*7ab0*/  @!P2 IMAD.IADD R10, R10, 0x1, -R2.reuse ;  /* 0x000000010a0aa824 */ /* 0x100fe200078e0a02 */
[----:B------:R-:W-:Y:S01]  /*7ac0*/  ISETP.GE.AND P2, PT, R18, RZ, PT ;  /* 0x000000ff1200720c */ /* 0x000fe20003f46270 */
[--C-:B------:R-:W-:Y:S02]  /*7ad0*/  @!P0 IMAD.IADD R12, R12, 0x1, -R2.reuse ;  /* 0x000000010c0c8824 */ /* 0x100fe400078e0a02 */
[C---:B------:R-:W-:Y:S02]  /*7ae0*/  IMAD R13, R2.reuse, R15, R13 ;  /* 0x0000000f020d7224 */ /* 0x040fe400078e020d */
[----:B------:R-:W-:Y:S01]  /*7af0*/  @!P1 IMAD.MOV R7, RZ, RZ, -R7 ;  /* 0x000000ffff079224 */ /* 0x000fe200078e0a07 */
[C---:B------:R-:W-:Y:S01]  /*7b00*/  ISETP.GT.U32.AND P1, PT, R2.reuse, R12, PT ;  /* 0x0000000c0200720c */ /* 0x040fe20003f24070 */
[----:B------:R-:W-:Y:S01]  /*7b10*/  @!P4 IMAD.IADD R11, R11, 0x1, -R2 ;  /* 0x000000010b0bc824 */ /* 0x000fe200078e0a02 */
[----:B------:R-:W-:Y:S01]  /*7b20*/  ISETP.GT.U32.AND P4, PT, R2, R13, PT ;  /* 0x0000000d0200720c */ /* 0x000fe20003f84070 */
[----:B------:R0:W-:Y:S01]  /*7b30*/  STL [R1+0x58], R4 ;  /* 0x0000580401007387 */ /* 0x0001e20000100800 */
[----:B------:R-:W-:Y:S01]  /*7b40*/  ISETP.GE.AND P0, PT, R28, RZ, PT ;  /* 0x000000ff1c00720c */ /* 0x000fe20003f06270 */
[----:B------:R-:W-:-:S02]  /*7b50*/  @!P3 IMAD.MOV R6, RZ, RZ, -R6 ;  /* 0x000000ffff06b224 */ /* 0x000fc400078e0a06 */
[----:B------:R1:W-:Y:S01]  /*7b60*/  STL [R1+0x54], R3 ;  /* 0x0000540301007387 */ /* 0x0003e20000100800 */
[----:B------:R-:W-:-:S03]  /*7b70*/  @!P5 IMAD.MOV R8, RZ, RZ, -R8 ;  /* 0x000000ffff08d224 */ /* 0x000fc600078e0a08 */
[----:B------:R-:W4:Y:S01]  /*7b80*/  LDL.LU R28, [R1+0x26c] ;  /* 0x00026c00011c7983 */ /* 0x000f220000300800 */
[----:B------:R-:W-:Y:S02]  /*7b90*/  @!P6 IMAD.MOV R9, RZ, RZ, -R9 ;  /* 0x000000ffff09e224 */ /* 0x000fe400078e0a09 */
[----:B------:R-:W-:Y:S01]  /*7ba0*/  @!P2 IMAD.MOV R10, RZ, RZ, -R10 ;  /* 0x000000ffff0aa224 */ /* 0x000fe200078e0a0a */
[----:B------:R-:W-:Y:S01]  /*7bb0*/  STL [R1+0xcbc], R6 ;  /* 0x000cbc0601007387 */ /* 0x000fe20000100800 */
[----:B------:R-:W-:-:S03]  /*7bc0*/  @!P1 IMAD.IADD R12, R12, 0x1, -R2 ;  /* 0x000000010c0c9824 */ /* 0x000fc600078e0a02 */
[----:B------:R1:W-:Y:S01]  /*7bd0*/  STL [R1+0xcc0], R7 ;  /* 0x000cc00701007387 */ /* 0x0003e20000100800 */
[----:B------:R-:W-:-:S03]  /*7be0*/  ISETP.GE.AND P1, PT, R24, RZ, PT ;  /* 0x000000ff1800720c */ /* 0x000fc60003f26270 */
[----:B------:R-:W-:Y:S01]  /*7bf0*/  STL [R1+0xcc4], R8 ;  /* 0x000cc40801007387 */ /* 0x000fe20000100800 */
[----:B------:R-:W-:Y:S01]  /*7c00*/  @!P4 IMAD.IADD R13, R13, 0x1, -R2 ;  /* 0x000000010d0dc824 */ /* 0x000fe200078e0a02 */
[C---:B------:R-:W-:Y:S02]  /*7c10*/  ISETP.GT.U32.AND P3, PT, R2.reuse, R11, PT ;  /* 0x0000000b0200720c */ /* 0x040fe40003f64070 */
[----:B------:R-:W-:Y:S04]  /*7c20*/  STL [R1+0xcc8], R9 ;  /* 0x000cc80901007387 */ /* 0x000fe80000100800 */
[----:B------:R-:W-:Y:S04]  /*7c30*/  STL [R1+0xccc], R10 ;  /* 0x000ccc0a01007387 */ /* 0x000fe80000100800 */
[----:B------:R-:W4:Y:S01]  /*7c40*/  LDL.LU R24, [R1+0x270] ;  /* 0x0002700001187983 */ /* 0x000f220000300800 */
[----:B------:R-:W-:-:S02]  /*7c50*/  ISETP.GT.U32.AND P5, PT, R2, R13, PT ;  /* 0x0000000d0200720c */ /* 0x000fc40003fa4070 */
[----:B------:R-:W-:Y:S01]  /*7c60*/  ISETP.GE.AND P6, PT, R29, RZ, PT ;  /* 0x000000ff1d00720c */ /* 0x000fe20003fc6270 */
[----:B------:R-:W-:-:S04]  /*7c70*/  @!P3 IMAD.IADD R11, R11, 0x1, -R2 ;  /* 0x000000010b0bb824 */ /* 0x000fc800078e0a02 */
[----:B------:R-:W-:-:S06]  /*7c80*/  @!P0 IMAD.MOV R11, RZ, RZ, -R11 ;  /* 0x000000ffff0b8224 */ /* 0x000fcc00078e0a0b */
[----:B------:R-:W-:Y:S02]  /*7c90*/  @!P5 IMAD.IADD R13, R13, 0x1, -R2 ;  /* 0x000000010d0dd824 */ /* 0x000fe400078e0a02 */
[----:B------:R-:W-:Y:S02]  /*7ca0*/  @!P6 IMAD.MOV R12, RZ, RZ, -R12 ;  /* 0x000000ffff0ce224 */ /* 0x000fe400078e0a0c */
[----:B------:R-:W-:Y:S01]  /*7cb0*/  @!P1 IMAD.MOV R13, RZ, RZ, -R13 ;  /* 0x000000ffff0d9224 */ /* 0x000fe200078e0a0d */
[----:B--2---:R-:W-:-:S05]  /*7cc0*/  IABS R14, R25 ;  /* 0x00000019000e7213 */ /* 0x004fca0000000000 */
[----:B------:R-:W-:-:S04]  /*7cd0*/  IMAD.HI.U32 R19, R0, R14, RZ ;  /* 0x0000000e00137227 */ /* 0x000fc800078e00ff */
[----:B------:R-:W-:-:S04]  /*7ce0*/  IMAD.MOV R19, RZ, RZ, -R19 ;  /* 0x000000ffff137224 */ /* 0x000fc800078e0a13 */
[----:B------:R-:W-:Y:S01]  /*7cf0*/  IMAD R14, R2, R19, R14 ;  /* 0x00000013020e7224 */ /* 0x000fe200078e020e */
[----:B---3--:R-:W-:-:S05]  /*7d00*/  IABS R20, R22 ;  /* 0x0000001600147213 */ /* 0x008fca0000000000 */
[----:B------:R-:W-:Y:S01]  /*7d10*/  IMAD.HI.U32 R16, R0, R20, RZ ;  /* 0x0000001400107227 */ /* 0x000fe200078e00ff */
[----:B------:R-:W-:-:S03]  /*7d20*/  ISETP.GT.U32.AND P4, PT, R2, R14, PT ;  /* 0x0000000e0200720c */ /* 0x000fc60003f84070 */
[----:B------:R-:W-:-:S04]  /*7d30*/  IMAD.MOV R16, RZ, RZ, -R16 ;  /* 0x000000ffff107224 */ /* 0x000fc800078e0a10 */
[C---:B------:R-:W-:Y:S01]  /*7d40*/  IMAD R20, R2.reuse, R16, R20 ;  /* 0x0000001002147224 */ /* 0x040fe200078e0214 */
[----:B------:R-:W-:Y:S02]  /*7d50*/  ISETP.GE.AND P5, PT, R25, RZ, PT ;  /* 0x000000ff1900720c */ /* 0x000fe40003fa6270 */
[----:B------:R-:W2:Y:S02]  /*7d60*/  LDL.LU R25, [R1+0x278] ;  /* 0x0002780001197983 */ /* 0x000ea40000300800 */
[----:B------:R-:W-:Y:S01]  /*7d70*/  ISETP.GT.U32.AND P2, PT, R2, R20, PT ;  /* 0x000000140200720c */ /* 0x000fe20003f44070 */
[----:B------:R-:W-:Y:S01]  /*7d80*/  @!P4 IMAD.IADD R14, R14, 0x1, -R2 ;  /* 0x000000010e0ec824 */ /* 0x000fe200078e0a02 */
[----:B------:R-:W-:Y:S01]  /*7d90*/  STL [R1+0xcd0], R11 ;  /* 0x000cd00b01007387 */ /* 0x000fe20000100800 */
[----:B------:R-:W-:-:S03]  /*7da0*/  IABS R17, R27 ;  /* 0x0000001b00117213 */ /* 0x000fc60000000000 */
[----:B------:R-:W-:Y:S01]  /*7db0*/  STL [R1+0xcd4], R12 ;  /* 0x000cd40c01007387 */ /* 0x000fe20000100800 */
[----:B------:R-:W-:Y:S01]  /*7dc0*/  ISETP.GE.AND P4, PT, R22, RZ, PT ;  /* 0x000000ff1600720c */ /* 0x000fe20003f86270 */
[----:B------:R-:W-:Y:S02]  /*7dd0*/  IMAD.HI.U32 R15, R0, R17, RZ ;  /* 0x00000011000f7227 */ /* 0x000fe400078e00ff */
[----:B------:R-:W3:Y:S01]  /*7de0*/  LDL.LU R22, [R1+0x27c] ;  /* 0x00027c0001167983 */ /* 0x000ee20000300800 */
[----:B------:R-:W-:Y:S01]  /*7df0*/  IABS R18, R26 ;  /* 0x0000001a00127213 */ /* 0x000fe20000000000 */
[----:B------:R-:W-:Y:S02]  /*7e00*/  IMAD.MOV R15, RZ, RZ, -R15 ;  /* 0x000000ffff0f7224 */ /* 0x000fe400078e0a0f */
[----:B------:R-:W-:Y:S01]  /*7e10*/  @!P2 IMAD.IADD R20, R20, 0x1, -R2 ;  /* 0x000000011414a824 */ /* 0x000fe200078e0a02 */
[----:B------:R-:W-:Y:S01]  /*7e20*/  ISETP.GE.AND P6, PT, R27, RZ, PT ;  /* 0x000000ff1b00720c */ /* 0x000fe20003fc6270 */
[C---:B------:R-:W-:Y:S01]  /*7e30*/  IMAD R17, R2.reuse, R15, R17 ;  /* 0x0000000f02117224 */ /* 0x040fe200078e0211 */
[----:B------:R-:W3:Y:S01]  /*7e40*/  LDL.LU R27, [R1+0x274] ;  /* 0x00027400011b7983 */ /* 0x000ee20000300800 */
[----:B------:R-:W-:Y:S01]  /*7e50*/  ISETP.GT.U32.AND P2, PT, R2, R14, PT ;  /* 0x0000000e0200720c */ /* 0x000fe20003f44070 */
[----:B------:R-:W-:Y:S01]  /*7e60*/  IMAD.HI.U32 R15, R0, R18, RZ ;  /* 0x00000012000f7227 */ /* 0x000fe200078e00ff */
[----:B------:R-:W-:-:S02]  /*7e70*/  ISETP.GT.U32.AND P0, PT, R2, R20, PT ;  /* 0x000000140200720c */ /* 0x000fc40003f04070 */
[----:B------:R-:W-:Y:S01]  /*7e80*/  ISETP.GT.U32.AND P3, PT, R2, R17, PT ;  /* 0x000000110200720c */ /* 0x000fe20003f64070 */
[----:B------:R-:W-:-:S04]  /*7e90*/  IMAD.MOV R15, RZ, RZ, -R15 ;  /* 0x000000ffff0f7224 */ /* 0x000fc800078e0a0f */
[----:B------:R-:W-:-:S04]  /*7ea0*/  IMAD R18, R2, R15, R18 ;  /* 0x0000000f02127224 */ /* 0x000fc800078e0212 */
[--C-:B------:R-:W-:Y:S01]  /*7eb0*/  @!P2 IMAD.IADD R14, R14, 0x1, -R2.reuse ;  /* 0x000000010e0ea824 */ /* 0x100fe200078e0a02 */
[----:B------:R-:W-:Y:S01]  /*7ec0*/  ISETP.GT.U32.AND P1, PT, R2, R18, PT ;  /* 0x000000120200720c */ /* 0x000fe20003f24070 */
[--C-:B------:R-:W-:Y:S02]  /*7ed0*/  @!P0 IMAD.IADD R20, R20, 0x1, -R2.reuse ;  /* 0x0000000114148824 */ /* 0x100fe400078e0a02 */
[----:B------:R-:W-:Y:S02]  /*7ee0*/  @!P3 IMAD.IADD R17, R17, 0x1, -R2 ;  /* 0x000000011111b824 */ /* 0x000fe400078e0a02 */
[----:B0-----:R-:W-:Y:S02]  /*7ef0*/  IMAD.MOV.U32 R4, RZ, RZ, R20 ;  /* 0x000000ffff047224 */ /* 0x001fe400078e0014 */
[----:B------:R-:W-:Y:S01]  /*7f00*/  @!P5 IMAD.MOV R14, RZ, RZ, -R14 ;  /* 0x000000ffff0ed224 */ /* 0x000fe200078e0a0e */
[----:B------:R-:W-:Y:S01]  /*7f10*/  STL [R1+0xcd8], R13 ;  /* 0x000cd80d01007387 */ /* 0x000fe20000100800 */
[----:B------:R-:W-:Y:S01]  /*7f20*/  @!P4 IMAD.MOV R4, RZ, RZ, -R4 ;  /* 0x000000ffff04c224 */ /* 0x000fe200078e0a04 */
[----:B------:R-:W-:-:S02]  /*7f30*/  ISETP.GT.U32.AND P3, PT, R2, R17, PT ;  /* 0x000000110200720c */ /* 0x000fc40003f64070 */
[----:B------:R-:W-:Y:S01]  /*7f40*/  ISETP.GE.AND P2, PT, R26, RZ, PT ;  /* 0x000000ff1a00720c */ /* 0x000fe20003f46270 */
[----:B------:R-:W-:Y:S04]  /*7f50*/  STL [R1+0xcdc], R14 ;  /* 0x000cdc0e01007387 */ /* 0x000fe80000100800 */
[----:B------:R-:W3:Y:S01]  /*7f60*/  LDL.LU R26, [R1+0x280] ;  /* 0x00028000011a7983 */ /* 0x000ee20000300800 */
[----:B------:R-:W-:-:S03]  /*7f70*/  @!P1 IMAD.IADD R18, R18, 0x1, -R2 ;  /* 0x0000000112129824 */ /* 0x000fc600078e0a02 */
[----:B------:R-:W-:Y:S04]  /*7f80*/  STL [R1+0x24], R4 ;  /* 0x0000240401007387 */ /* 0x000fe80000100800 */
[----:B------:R-:W3:Y:S01]  /*7f90*/  LDL.LU R29, [R1+0x284] ;  /* 0x00028400011d7983 */ /* 0x000ee20000300800 */
[----:B------:R-:W-:Y:S01]  /*7fa0*/  ISETP.GT.U32.AND P5, PT, R2, R18, PT ;  /* 0x000000120200720c */ /* 0x000fe20003fa4070 */
[----:B------:R-:W-:-:S04]  /*7fb0*/  @!P3 IMAD.IADD R17, R17, 0x1, -R2 ;  /* 0x000000011111b824 */ /* 0x000fc800078e0a02 */
[----:B-1----:R-:W-:-:S04]  /*7fc0*/  IMAD.MOV.U32 R3, RZ, RZ, R17 ;  /* 0x000000ffff037224 */ /* 0x002fc800078e0011 */
[----:B------:R-:W-:-:S04]  /*7fd0*/  @!P6 IMAD.MOV R3, RZ, RZ, -R3 ;  /* 0x000000ffff03e224 */ /* 0x000fc800078e0a03 */
[----:B------:R-:W-:Y:S01]  /*7fe0*/  @!P5 IMAD.IADD R18, R18, 0x1, -R2 ;  /* 0x000000011212d824 */ /* 0x000fe200078e0a02 */
[----:B------:R0:W-:Y:S04]  /*7ff0*/  STL [R1+0x28], R3 ;  /* 0x0000280301007387 */ /* 0x0001e80000100800 */
[----:B------:R-:W3:Y:S01]  /*8000*/  LDL.LU R7, [R1+0x288] ;  /* 0x0002880001077983 */ /* 0x000ee20000300800 */
[----:B0-----:R-:W-:-:S04]  /*8010*/  IMAD.MOV.U32 R3, RZ, RZ, R18 ;  /* 0x000000ffff037224 */ /* 0x001fc800078e0012 */
[----:B------:R-:W-:-:S05]  /*8020*/  @!P2 IMAD.MOV R3, RZ, RZ, -R3 ;  /* 0x000000ffff03a224 */ /* 0x000fca00078e0a03 */
[----:B------:R0:W-:Y:S04]  /*8030*/  STL [R1+0x20], R3 ;  /* 0x0000200301007387 */ /* 0x0001e80000100800 */
[----:B0-----:R-:W3:Y:S04]  /*8040*/  LDL.LU R3, [R1+0x28c] ;  /* 0x00028c0001037983 */ /* 0x001ee80000300800 */
[----:B------:R-:W3:Y:S04]  /*8050*/  LDL.LU R6, [R1+0x290] ;  /* 0x0002900001067983 */ /* 0x000ee80000300800 */
[----:B------:R-:W3:Y:S04]  /*8060*/  LDL.LU R4, [R1+0x294] ;  /* 0x0002940001047983 */ /* 0x000ee80000300800 */
[----:B------:R-:W3:Y:S01]  /*8070*/  LDL.LU R9, [R1+0x298] ;  /* 0x0002980001097983 */ /* 0x000ee20000300800 */
[----:B----4-:R-:W-:-:S05]  /*8080*/  IABS R15, R28 ;  /* 0x0000001c000f7213 */ /* 0x010fca0000000000 */
[----:B------:R-:W-:-:S04]  /*8090*/  IMAD.HI.U32 R19, R0, R15, RZ ;  /* 0x0000000f00137227 */ /* 0x000fc800078e00ff */
[----:B------:R-:W-:-:S04]  /*80a0*/  IMAD.MOV R19, RZ, RZ, -R19 ;  /* 0x000000ffff137224 */ /* 0x000fc800078e0a13 */
[----:B------:R-:W-:Y:S01]  /*80b0*/  IMAD R15, R2, R19, R15 ;  /* 0x00000013020f7224 */ /* 0x000fe200078e020f */
[----:B------:R-:W-:-:S05]  /*80c0*/  IABS R16, R24 ;  /* 0x0000001800107213 */ /* 0x000fca0000000000 */
[----:B------:R-:W-:Y:S01]  /*80d0*/  IMAD.HI.U32 R19, R0, R16, RZ ;  /* 0x0000001000137227 */ /* 0x000fe200078e00ff */
[----:B------:R-:W-:-:S03]  /*80e0*/  ISETP.GT.U32.AND P1, PT, R2, R15, PT ;  /* 0x0000000f0200720c */ /* 0x000fc60003f24070 */
[----:B------:R-:W-:-:S04]  /*80f0*/  IMAD.MOV R19, RZ, RZ, -R19 ;  /* 0x000000ffff137224 */ /* 0x000fc800078e0a13 */
[----:B------:R-:W-:-:S05]  /*8100*/  IMAD R16, R2, R19, R16 ;  /* 0x0000001302107224 */ /* 0x000fca00078e0210 */
[----:B------:R-:W-:Y:S01]  /*8110*/  ISETP.GT.U32.AND P5, PT, R2, R16, PT ;  /* 0x000000100200720c */ /* 0x000fe20003fa4070 */
[----:B------:R-:W-:Y:S01]  /*8120*/  @!P1 IMAD.IADD R15, R15, 0x1, -R2 ;  /* 0x000000010f0f9824 */ /* 0x000fe200078e0a02 */
[----:B------:R-:W-:-:S04]  /*8130*/  ISETP.GE.AND P3, PT, R24, RZ, PT ;  /* 0x000000ff1800720c */ /* 0x000fc80003f66270 */
[----:B------:R-:W-:Y:S02]  /*8140*/  ISETP.GT.U32.AND P1, PT, R2, R15, PT ;  /* 0x0000000f0200720c */ /* 0x000fe40003f24070 */
[----:B------:R-:W-:-:S05]  /*8150*/  ISETP.GE.AND P0, PT, R28, RZ, PT ;  /* 0x000000ff1c00720c */ /* 0x000fca0003f06270 */
[----:B------:R-:W-:-:S05]  /*8160*/  @!P5 IMAD.IADD R16, R16, 0x1, -R2 ;  /* 0x000000011010d824 */ /* 0x000fca00078e0a02 */
[----:B------:R-:W-:Y:S01]  /*8170*/  ISETP.GT.U32.AND P5, PT, R2, R16, PT ;  /* 0x000000100200720c */ /* 0x000fe20003fa4070 */
[----:B------:R-:W-:-:S04]  /*8180*/  @!P1 IMAD.IADD R15, R15, 0x1, -R2 ;  /* 0x000000010f0f9824 */ /* 0x000fc800078e0a02 */
[----:B------:R-:W-:-:S08]  /*8190*/  @!P0 IMAD.MOV R15, RZ, RZ, -R15 ;  /* 0x000000ffff0f8224 */ /* 0x000fd000078e0a0f */
[----:B------:R-:W-:-:S04]  /*81a0*/  @!P5 IMAD.IADD R16, R16, 0x1, -R2 ;  /* 0x000000011010d824 */ /* 0x000fc800078e0a02 */
[----:B------:R-:W-:Y:S01]  /*81b0*/  @!P3 IMAD.MOV R16, RZ, RZ, -R16 ;  /* 0x000000ffff10b224 */ /* 0x000fe200078e0a10 */
[----:B--2---:R-:W-:Y:S02]  /*81c0*/  IABS R17, R25 ;  /* 0x0000001900117213 */ /* 0x004fe40000000000 */
[----:B---3--:R-:W-:Y:S02]  /*81d0*/  ISETP.GE.AND P6, PT, R22, RZ, PT ;  /* 0x000000ff1600720c */ /* 0x008fe40003fc6270 */
[----:B------:R-:W-:Y:S01]  /*81e0*/  IABS R20, R22 ;  /* 0x0000001600147213 */ /* 0x000fe20000000000 */
[----:B------:R-:W-:-:S04]  /*81f0*/  IMAD.MOV.U32 R22, RZ, RZ, R17 ;  /* 0x000000ffff167224 */ /* 0x000fc800078e0011 */
[----:B------:R-:W-:Y:S02]  /*8200*/  IMAD.MOV.U32 R24, RZ, RZ, R20 ;  /* 0x000000ffff187224 */ /* 0x000fe400078e0014 */
[----:B------:R-:W-:Y:S01]  /*8210*/  IMAD.HI.U32 R17, R0, R22, RZ ;  /* 0x0000001600117227 */ /* 0x000fe200078e00ff */
[----:B------:R-:W-:-:S03]  /*8220*/  IABS R19, R27 ;  /* 0x0000001b00137213 */ /* 0x000fc60000000000 */
[----:B------:R-:W-:-:S04]  /*8230*/  IMAD.HI.U32 R18, R0, R24, RZ ;  /* 0x0000001800127227 */ /* 0x000fc800078e00ff */
[----:B------:R-:W-:Y:S02]  /*8240*/  IMAD.MOV R17, RZ, RZ, -R17 ;  /* 0x000000ffff117224 */ /* 0x000fe400078e0a11 */
[----:B------:R-:W-:-:S04]  /*8250*/  IMAD.HI.U32 R20, R0, R19, RZ ;  /* 0x0000001300147227 */ /* 0x000fc800078e00ff */
[----:B------:R-:W-:Y:S02]  /*8260*/  IMAD.MOV R18, RZ, RZ, -R18 ;  /* 0x000000ffff127224 */ /* 0x000fe400078e0a12 */
[C---:B------:R-:W-:Y:S02]  /*8270*/  IMAD R17, R2.reuse, R17, R22 ;  /* 0x0000001102117224 */ /* 0x040fe400078e0216 */
[----:B------:R-:W-:Y:S02]  /*8280*/  IMAD.MOV R20, RZ, RZ, -R20 ;  /* 0x000000ffff147224 */ /* 0x000fe400078e0a14 */
[C---:B------:R-:W-:Y:S01]  /*8290*/  IMAD R18, R2.reuse, R18, R24 ;  /* 0x0000001202127224 */ /* 0x040fe200078e0218 */
[C---:B------:R-:W-:Y:S01]  /*82a0*/  ISETP.GT.U32.AND P1, PT, R2.reuse, R17, PT ;  /* 0x000000110200720c */ /* 0x040fe20003f24070 */
[----:B------:R-:W-:-:S03]  /*82b0*/  IMAD R19, R2, R20, R19 ;  /* 0x0000001402137224 */ /* 0x000fc600078e0213 */
[C---:B------:R-:W-:Y:S02]  /*82c0*/  ISETP.GT.U32.AND P0, PT, R2.reuse, R18, PT ;  /* 0x000000120200720c */ /* 0x040fe40003f04070 */
[----:B------:R-:W-:Y:S02]  /*82d0*/  ISETP.GT.U32.AND P5, PT, R2, R19, PT ;  /* 0x000000130200720c */ /* 0x000fe40003fa4070 */
[----:B------:R-:W-:Y:S02]  /*82e0*/  ISETP.GE.AND P2, PT, R27, RZ, PT ;  /* 0x000000ff1b00720c */ /* 0x000fe40003f46270 */
[----:B------:R-:W-:-:S03]  /*82f0*/  IABS R27, R26 ;  /* 0x0000001a001b7213 */ /* 0x000fc60000000000 */
[----:B------:R-:W-:Y:S02]  /*8300*/  @!P1 IMAD.IADD R17, R17, 0x1, -R2 ;  /* 0x0000000111119824 */ /* 0x000fe400078e0a02 */
[----:B------:R-:W-:Y:S01]  /*8310*/  IMAD.HI.U32 R22, R0, R27, RZ ;  /* 0x0000001b00167227 */ /* 0x000fe200078e00ff */
[----:B------:R-:W-:-:S03]  /*8320*/  IABS R20, R29 ;  /* 0x0000001d00147213 */ /* 0x000fc60000000000 */
[--C-:B------:R-:W-:Y:S01]  /*8330*/  @!P0 IMAD.IADD R18, R18, 0x1, -R2.reuse ;  /* 0x0000000112128824 */ /* 0x100fe200078e0a02 */
[C---:B------:R-:W-:Y:S01]  /*8340*/  ISETP.GT.U32.AND P0, PT, R2.reuse, R17, PT ;  /* 0x000000110200720c */ /* 0x040fe20003f04070 */
[----:B------:R-:W-:Y:S01]  /*8350*/  @!P5 IMAD.IADD R19, R19, 0x1, -R2 ;  /* 0x000000011313d824 */ /* 0x000fe200078e0a02 */
[----:B------:R-:W-:Y:S01]  /*8360*/  ISETP.GE.AND P4, PT, R25, RZ, PT ;  /* 0x000000ff1900720c */ /* 0x000fe20003f86270 */
[----:B------:R-:W-:Y:S01]  /*8370*/  IMAD.MOV R22, RZ, RZ, -R22 ;  /* 0x000000ffff167224 */ /* 0x000fe200078e0a16 */
[----:B------:R-:W-:Y:S01]  /*8380*/  ISETP.GT.U32.AND P5, PT, R2, R18, PT ;  /* 0x000000120200720c */ /* 0x000fe20003fa4070 */
[----:B------:R-:W-:-:S04]  /*8390*/  IMAD.HI.U32 R25, R0, R20, RZ ;  /* 0x0000001400197227 */ /* 0x000fc800078e00ff */
[C---:B------:R-:W-:Y:S02]  /*83a0*/  IMAD R27, R2.reuse, R22, R27 ;  /* 0x00000016021b7224 */ /* 0x040fe400078e021b */
[----:B------:R-:W-:Y:S02]  /*83b0*/  IMAD.MOV R25, RZ, RZ, -R25 ;  /* 0x000000ffff197224 */ /* 0x000fe400078e0a19 */
[----:B------:R-:W-:Y:S01]  /*83c0*/  @!P0 IMAD.IADD R17, R17, 0x1, -R2 ;  /* 0x0000000111118824 */ /* 0x000fe200078e0a02 */
[C---:B------:R-:W-:Y:S01]  /*83d0*/  ISETP.GT.U32.AND P0, PT, R2.reuse, R27, PT ;  /* 0x0000001b0200720c */ /* 0x040fe20003f04070 */
[----:B------:R-:W-:Y:S02]  /*83e0*/  IMAD R20, R2, R25, R20 ;  /* 0x0000001902147224 */ /* 0x000fe400078e0214 */
[----:B------:R-:W-:-:S03]  /*83f0*/  @!P5 IMAD.IADD R18, R18, 0x1, -R2 ;  /* 0x000000011212d824 */ /* 0x000fc600078e0a02 */
[----:B------:R-:W-:Y:S02]  /*8400*/  ISETP.GT.U32.AND P5, PT, R2, R20, PT ;  /* 0x000000140200720c */ /* 0x000fe40003fa4070 */
[----:B------:R-:W-:-:S05]  /*8410*/  IABS R28, R7 ;  /* 0x00000007001c7213 */ /* 0x000fca0000000000 */
[----:B------:R-:W-:-:S06]  /*8420*/  @!P0 IMAD.IADD R27, R27, 0x1, -R2 ;  /* 0x000000011b1b8824 */ /* 0x000fcc00078e0a02 */
[----:B------:R-:W-:Y:S01]  /*8430*/  @!P5 IMAD.IADD R20, R20, 0x1, -R2 ;  /* 0x000000011414d824 */ /* 0x000fe200078e0a02 */
[----:B------:R-:W-:Y:S01]  /*8440*/  ISETP.GT.U32.AND P5, PT, R2, R27, PT ;  /* 0x0000001b0200720c */ /* 0x000fe20003fa4070 */
[----:B------:R-:W-:Y:S01]  /*8450*/  IMAD.HI.U32 R24, R0, R28, RZ ;  /* 0x0000001c00187227 */ /* 0x000fe200078e00ff */
[----:B------:R-:W-:Y:S02]  /*8460*/  ISETP.GT.U32.AND P3, PT, R2, R19, PT ;  /* 0x000000130200720c */ /* 0x000fe40003f64070 */
[----:B------:R-:W-:Y:S01]  /*8470*/  IABS R22, R3 ;  /* 0x0000000300167213 */ /* 0x000fe20000000000 */
[----:B------:R-:W-:Y:S01]  /*8480*/  IMAD.MOV R24, RZ, RZ, -R24 ;  /* 0x000000ffff187224 */ /* 0x000fe200078e0a18 */
[----:B------:R-:W-:-:S03]  /*8490*/  ISETP.GE.AND P1, PT, R26, RZ, PT ;  /* 0x000000ff1a00720c */ /* 0x000fc60003f26270 */
[----:B------:R-:W-:Y:S01]  /*84a0*/  IMAD.HI.U32 R25, R0, R22, RZ ;  /* 0x0000001600197227 */ /* 0x000fe200078e00ff */
[----:B------:R-:W-:-:S03]  /*84b0*/  IABS R26, R6 ;  /* 0x00000006001a7213 */ /* 0x000fc60000000000 */
[----:B------:R-:W-:Y:S02]  /*84c0*/  IMAD.MOV R25, RZ, RZ, -R25 ;  /* 0x000000ffff197224 */ /* 0x000fe400078e0a19 */
[C---:B------:R-:W-:Y:S02]  /*84d0*/  IMAD R28, R2.reuse, R24, R28 ;  /* 0x00000018021c7224 */ /* 0x040fe400078e021c */
[----:B------:R-:W-:Y:S02]  /*84e0*/  IMAD R22, R2, R25, R22 ;  /* 0x0000001902167224 */ /* 0x000fe400078e0216 */
[----:B------:R-:W-:Y:S01]  /*84f0*/  @!P5 IMAD.IADD R27, R27, 0x1, -R2 ;  /* 0x000000011b1bd824 */ /* 0x000fe200078e0a02 */
[----:B------:R-:W-:Y:S01]  /*8500*/  ISETP.GE.AND P5, PT, R29, RZ, PT ;  /* 0x000000ff1d00720c */ /* 0x000fe20003fa6270 */
[----:B------:R-:W-:Y:S01]  /*8510*/  IMAD.MOV.U32 R24, RZ, RZ, R26 ;  /* 0x000000ffff187224 */ /* 0x000fe200078e001a */
[----:B------:R-:W-:Y:S01]  /*8520*/  IABS R11, R4 ;  /* 0x00000004000b7213 */ /* 0x000fe20000000000 */
[----:B------:R-:W0:Y:S01]  /*8530*/  S2R R29, SR_TID.X ;  /* 0x00000000001d7919 */ /* 0x000e220000002100 */
[----:B------:R-:W-:Y:S01]  /*8540*/  IABS R10, R9 ;  /* 0x00000009000a7213 */ /* 0x000fe20000000000 */
[----:B------:R-:W-:Y:S01]  /*8550*/  IMAD.HI.U32 R26, R0, R24, RZ ;  /* 0x00000018001a7227 */ /* 0x000fe200078e00ff */
[----:B------:R-:W-:-:S03]  /*8560*/  ISETP.GT.U32.AND P0, PT, R2, R22, PT ;  /* 0x000000160200720c */ /* 0x000fc60003f04070 */
[----:B------:R-:W-:Y:S01]  /*8570*/  @!P3 IMAD.IADD R19, R19, 0x1, -R2 ;  /* 0x000000011313b824 */ /* 0x000fe200078e0a02 */
[----:B------:R-:W-:Y:S01]  /*8580*/  ISETP.GT.U32.AND P3, PT, R2, R28, PT ;  /* 0x0000001c0200720c */ /* 0x000fe20003f64070 */
[----:B------:R-:W-:Y:S02]  /*8590*/  IMAD.MOV.U32 R25, RZ, RZ, R11 ;  /* 0x000000ffff197224 */ /* 0x000fe400078e000b */
[----:B------:R-:W-:Y:S02]  /*85a0*/  IMAD.MOV R8, RZ, RZ, -R26 ;  /* 0x000000ffff087224 */ /* 0x000fe400078e0a1a */
[----:B------:R-:W-:Y:S02]  /*85b0*/  IMAD.MOV.U32 R26, RZ, RZ, R10 ;  /* 0x000000ffff1a7224 */ /* 0x000fe400078e000a */
[----:B------:R-:W-:-:S04]  /*85c0*/  IMAD.HI.U32 R10, R0, R25, RZ ;  /* 0x00000019000a7227 */ /* 0x000fc800078e00ff */
[----:B------:R-:W-:Y:S02]  /*85d0*/  IMAD R24, R2, R8, R24 ;  /* 0x0000000802187224 */ /* 0x000fe400078e0218 */
[----:B------:R-:W-:-:S04]  /*85e0*/  IMAD.HI.U32 R8, R0, R26, RZ ;  /* 0x0000001a00087227 */ /* 0x000fc800078e00ff */
[----:B------:R-:W-:Y:S02]  /*85f0*/  IMAD.MOV R0, RZ, RZ, -R10 ;  /* 0x000000ffff007224 */ /* 0x000fe400078e0a0a */
[----:B------:R-:W-:Y:S01]  /*8600*/  @!P4 IMAD.MOV R17, RZ, RZ, -R17 ;  /* 0x000000ffff11c224 */ /* 0x000fe200078e0a11 */
[----:B------:R-:W-:Y:S01]  /*8610*/  ISETP.GT.U32.AND P4, PT, R2, R20, PT ;  /* 0x000000140200720c */ /* 0x000fe20003f84070 */
[--C-:B------:R-:W-:Y:S02]  /*8620*/  @!P0 IMAD.IADD R22, R22, 0x1, -R2.reuse ;  /* 0x0000000116168824 */ /* 0x100fe400078e0a02 */
[----:B------:R-:W-:Y:S02]  /*8630*/  IMAD R25, R2, R0, R25 ;  /* 0x0000000002197224 */ /* 0x000fe400078e0219 */
[----:B------:R-:W-:Y:S01]  /*8640*/  @!P3 IMAD.IADD R28, R28, 0x1, -R2 ;  /* 0x000000011c1cb824 */ /* 0x000fe200078e0a02 */
[----:B------:R-:W-:Y:S01]  /*8650*/  ISETP.GT.U32.AND P3, PT, R2, R24, PT ;  /* 0x000000180200720c */ /* 0x000fe20003f64070 */
[----:B------:R-:W-:-:S02]  /*8660*/  IMAD.MOV R0, RZ, RZ, -R8 ;  /* 0x000000ffff007224 */ /* 0x000fc400078e0a08 */
[----:B------:R-:W1:Y:S01]  /*8670*/  LDC R8, c[0x0][0x230] ;  /* 0x00008c00ff087b82 */ /* 0x000e620000000800 */
[----:B------:R-:W-:Y:S01]  /*8680*/  @!P6 IMAD.MOV R18, RZ, RZ, -R18 ;  /* 0x000000ffff12e224 */ /* 0x000fe200078e0a12 */
[----:B------:R-:W-:Y:S02]  /*8690*/  ISETP.GT.U32.AND P6, PT, R2, R22, PT ;  /* 0x000000160200720c */ /* 0x000fe40003fc4070 */
[----:B------:R-:W-:Y:S01]  /*86a0*/  @!P4 IMAD.IADD R20, R20, 0x1, -R2 ;  /* 0x000000011414c824 */ /* 0x000fe200078e0a02 */
[C---:B------:R-:W-:Y:S01]  /*86b0*/  ISETP.GT.U32.AND P4, PT, R2.reuse, R25, PT ;  /* 0x000000190200720c */ /* 0x040fe20003f84070 */
[----:B------:R-:W-:Y:S02]  /*86c0*/  IMAD R26, R2, R0, R26 ;  /* 0x00000000021a7224 */ /* 0x000fe400078e021a */
[----:B0-----:R-:W-:Y:S02]  /*86d0*/  IMAD.SHL.U32 R0, R29, 0x40, RZ ;  /* 0x000000401d007824 */ /* 0x001fe400078e00ff */
[----:B------:R-:W-:-:S05]  /*86e0*/  @!P3 IMAD.IADD R24, R24, 0x1, -R2 ;  /* 0x000000011818b824 */ /* 0x000fca00078e0a02 */
[--C-:B------:R-:W-:Y:S01]  /*86f0*/  @!P6 IMAD.IADD R22, R22, 0x1, -R2.reuse ;  /* 0x000000011616e824 */ /* 0x100fe200078e0a02 */
[----:B------:R-:W-:Y:S01]  /*8700*/  ISETP.GE.AND P6, PT, R3, RZ, PT ;  /* 0x000000ff0300720c */ /* 0x000fe20003fc6270 */
[----:B------:R-:W-:Y:S01]  /*8710*/  IMAD.SHL.U32 R3, R29, 0x8, RZ ;  /* 0x000000081d037824 */ /* 0x000fe200078e00ff */
[----:B------:R-:W-:Y:S02]  /*8720*/  ISETP.GT.U32.AND P3, PT, R2, R24, PT ;  /* 0x000000180200720c */ /* 0x000fe40003f64070 */
[----:B------:R-:W-:Y:S01]  /*8730*/  LOP3.LUT R0, R0, 0x1c0, RZ, 0xc0, !PT ;  /* 0x000001c000007812 */ /* 0x000fe200078ec0ff */
[----:B------:R-:W-:Y:S01]  /*8740*/  @!P4 IMAD.IADD R25, R25, 0x1, -R2 ;  /* 0x000000011919c824 */ /* 0x000fe200078e0a02 */
[----:B------:R-:W-:Y:S02]  /*8750*/  ISETP.GE.AND P4, PT, R6, RZ, PT ;  /* 0x000000ff0600720c */ /* 0x000fe40003f86270 */
[----:B------:R-:W-:Y:S01]  /*8760*/  LOP3.LUT R0, R0, 0x30, R3, 0xf8, !PT ;  /* 0x0000003000007812 */ /* 0x000fe200078ef803 */
[C---:B------:R-:W-:Y:S01]  /*8770*/  IMAD.SHL.U32 R3, R29.reuse, 0x2, RZ ;  /* 0x000000021d037824 */ /* 0x040fe200078e00ff */
[----:B------:R-:W-:Y:S01]  /*8780*/  LOP3.LUT R6, R29, 0x3, RZ, 0xc0, !PT ;  /* 0x000000031d067812 */ /* 0x000fe200078ec0ff */
[----:B------:R-:W-:Y:S01]  /*8790*/  @!P2 IMAD.MOV R19, RZ, RZ, -R19 ;  /* 0x000000ffff13a224 */ /* 0x000fe200078e0a13 */
[----:B------:R-:W-:Y:S01]  /*87a0*/  ISETP.GE.AND P2, PT, R7, RZ, PT ;  /* 0x000000ff0700720c */ /* 0x000fe20003f46270 */
[----:B-1----:R-:W-:Y:S01]  /*87b0*/  VIADD R8, R8, 0x3f ;  /* 0x0000003f08087836 */ /* 0x002fe20000000000 */
[----:B------:R-:W-:Y:S01]  /*87c0*/  SHF.R.U32.HI R7, RZ, 0x2, R29 ;  /* 0x00000002ff077819 */ /* 0x000fe2000001161d */
[----:B------:R-:W-:Y:S01]  /*87d0*/  @!P1 IMAD.MOV R27, RZ, RZ, -R27 ;  /* 0x000000ffff1b9224 */ /* 0x000fe200078e0a1b */
[----:B------:R-:W-:Y:S01]  /*87e0*/  ISETP.GT.U32.AND P1, PT, R2, R25, PT ;  /* 0x000000190200720c */ /* 0x000fe20003f24070 */
[----:B------:R-:W-:Y:S01]  /*87f0*/  IMAD R6, R6, 0x110, RZ ;  /* 0x0000011006067824 */ /* 0x000fe200078e02ff */
[----:B------:R-:W-:-:S02]  /*8800*/  LOP3.LUT R3, R0, 0x30, R3, 0x78, !PT ;  /* 0x0000003000037812 */ /* 0x000fc400078e7803 */
[----:B------:R-:W-:Y:S01]  /*8810*/  SHF.R.S32.HI R0, RZ, 0x1f, R8 ;  /* 0x0000001fff007819 */ /* 0x000fe20000011408 */
[----:B------:R-:W-:Y:S01]  /*8820*/  @!P3 IMAD.IADD R24, R24, 0x1, -R2 ;  /* 0x000000011818b824 */ /* 0x000fe200078e0a02 */
[----:B------:R-:W-:Y:S01]  /*8830*/  SGXT.U32 R7, R7, 0x3 ;  /* 0x000000030707781a */ /* 0x000fe20000000000 */
[----:B------:R-:W-:Y:S01]  /*8840*/  STL [R1+0xce0], R15 ;  /* 0x000ce00f01007387 */ /* 0x000fe20000100800 */
[----:B------:R-:W-:Y:S01]  /*8850*/  ISETP.GE.AND P3, PT, R4, RZ, PT ;  /* 0x000000ff0400720c */ /* 0x000fe20003f66270 */
[----:B------:R-:W-:Y:S01]  /*8860*/  IMAD.SHL.U32 R4, R29, 0x10, RZ ;  /* 0x000000101d047824 */ /* 0x000fe200078e00ff */
[----:B------:R-:W-:Y:S01]  /*8870*/  LEA.HI R8, R0, R8, RZ, 0x6 ;  /* 0x0000000800087211 */ /* 0x000fe200078f30ff */
[----:B------:R-:W-:Y:S01]  /*8880*/  STL [R1+0xce4], R16 ;  /* 0x000ce41001007387 */ /* 0x000fe20000100800 */
[----:B------:R-:W-:-:S03]  /*8890*/  LOP3.LUT R0, R6, R7, RZ, 0xfc, !PT ;  /* 0x0000000706007212 */ /* 0x000fc600078efcff */
[----:B------:R-:W-:Y:S04]  /*88a0*/  STL [R1+0xce8], R17 ;  /* 0x000ce81101007387 */ /* 0x000fe80000100800 */
[----:B------:R-:W-:Y:S04]  /*88b0*/  STL [R1+0xcec], R18 ;  /* 0x000cec1201007387 */ /* 0x000fe80000100800 */
[----:B------:R-:W-:Y:S04]  /*88c0*/  STL [R1+0xcf8], R19 ;  /* 0x000cf81301007387 */ /* 0x000fe80000100800 */
[----:B------:R-:W-:Y:S01]  /*88d0*/  STL [R1+0xcfc], R27 ;  /* 0x000cfc1b01007387 */ /* 0x000fe20000100800 */
[----:B------:R-:W-:-:S03]  /*88e0*/  @!P1 IMAD.IADD R25, R25, 0x1, -R2 ;  /* 0x0000000119199824 */ /* 0x000fc600078e0a02 */
[----:B------:R0:W-:Y:S01]  /*88f0*/  STL [R1+0xbe4], R4 ;  /* 0x000be40401007387 */ /* 0x0001e20000100800 */
[----:B------:R-:W-:-:S03]  /*8900*/  ISETP.GE.AND P1, PT, R9, RZ, PT ;  /* 0x000000ff0900720c */ /* 0x000fc60003f26270 */
[----:B------:R1:W-:Y:S04]  /*8910*/  STL [R1+0xbec], R0 ;  /* 0x000bec0001007387 */ /* 0x0003e80000100800 */
[----:B------:R-:W2:Y:S01]  /*8920*/  LDL.LU R10, [R1+0x1e8] ;  /* 0x0001e800010a7983 */ /* 0x000ea20000300800 */
[----:B0-----:R-:W-:-:S03]  /*8930*/  LOP3.LUT R4, R4, 0x200, RZ, 0xc0, !PT ;  /* 0x0000020004047812 */ /* 0x001fc600078ec0ff */
[----:B------:R-:W3:Y:S01]  /*8940*/  LDL.LU R9, [R1+0x1e0] ;  /* 0x0001e00001097983 */ /* 0x000ee20000300800 */
[----:B-1----:R-:W-:-:S05]  /*8950*/  IADD3 R0, R3, UR4, R4 ;  /* 0x0000000403007c10 */ /* 0x002fca000fffe004 */
[----:B------:R0:W-:Y:S04]  /*8960*/  STL [R1+0x3e4], R0 ;  /* 0x0003e40001007387 */ /* 0x0001e80000100800 */
[----:B------:R-:W4:Y:S04]  /*8970*/  LDL.LU R13, [R1+0x1dc] ;  /* 0x0001dc00010d7983 */ /* 0x000f280000300800 */
[----:B------:R-:W4:Y:S01]  /*8980*/  LDL.LU R8, [R1+0x1d8] ;  /* 0x0001d80001087983 */ /* 0x000f220000300800 */
[----:B------:R-:W-:-:S05]  /*8990*/  @!P5 IMAD.MOV R20, RZ, RZ, -R20 ;  /* 0x000000ffff14d224 */ /* 0x000fca00078e0a14 */
[----:B------:R-:W-:Y:S04]  /*89a0*/  STL [R1+0xd00], R20 ;  /* 0x000d001401007387 */ /* 0x000fe80000100800 */
[----:B------:R-:W4:Y:S04]  /*89b0*/  LDL.LU R12, [R1+0x1cc] ;  /* 0x0001cc00010c7983 */ /* 0x000f280000300800 */
[----:B------:R-:W4:Y:S04]  /*89c0*/  LDL.LU R11, [R1+0x1c8] ;  /* 0x0001c800010b7983 */ /* 0x000f280000300800 */
[----:B------:R-:W4:Y:S04]  /*89d0*/  LDL.LU R7, [R1+0x1c4] ;  /* 0x0001c40001077983 */ /* 0x000f280000300800 */
[----:B------:R-:W4:Y:S01]  /*89e0*/  LDL.LU R6, [R1+0x1bc] ;  /* 0x0001bc0001067983 */ /* 0x000f220000300800 */
[----:B------:R-:W-:-:S03]  /*89f0*/  LOP3.LUT R29, R29, 0x3f, RZ, 0xc0, !PT ;  /* 0x0000003f1d1d7812 */ /* 0x000fc600078ec0ff */
[----:B------:R-:W4:Y:S04]  /*8a00*/  LDL.LU R4, [R1+0x1b8] ;  /* 0x0001b80001047983 */ /* 0x000f280000300800 */
[----:B------:R-:W4:Y:S01]  /*8a10*/  LDL.LU R3, [R1+0x1b0] ;  /* 0x0001b00001037983 */ /* 0x000f220000300800 */
[----:B0-----:R-:W-:-:S03]  /*8a20*/  IMAD R0, R29, UR5, RZ ;  /* 0x000000051d007c24 */ /* 0x001fc6000f8e02ff */
[----:B------:R-:W4:Y:S01]  /*8a30*/  LDL.LU R29, [R1+0x1ac] ;  /* 0x0001ac00011d7983 */ /* 0x000f220000300800 */
[----:B------:R-:W-:-:S13]  /*8a40*/  ISETP.GT.U32.AND P0, PT, R2, R28, PT ;  /* 0x0000001c0200720c */ /* 0x000fda0003f04070 */
[----:B------:R-:W-:Y:S01]  /*8a50*/  @!P0 IMAD.IADD R28, R28, 0x1, -R2 ;  /* 0x000000011c1c8824 */ /* 0x000fe200078e0a02 */
[----:B------:R-:W-:-:S13]  /*8a60*/  ISETP.GT.U32.AND P0, PT, R2, R26, PT ;  /* 0x0000001a0200720c */ /* 0x000fda0003f04070 */
[----:B------:R-:W-:-:S05]  /*8a70*/  @!P0 IMAD.IADD R26, R26, 0x1, -R2 ;  /* 0x000000011a1a8824 */ /* 0x000fca00078e0a02 */
[----:B------:R-:W-:Y:S01]  /*8a80*/  ISETP.GT.U32.AND P0, PT, R2, R26, PT ;  /* 0x0000001a0200720c */ /* 0x000fe20003f04070 */
[----:B------:R-:W-:-:S12]  /*8a90*/  @!P2 IMAD.MOV R28, RZ, RZ, -R28 ;  /* 0x000000ffff1ca224 */ /* 0x000fd800078e0a1c */
[----:B------:R-:W-:Y:S01]  /*8aa0*/  @!P0 IMAD.IADD R26, R26, 0x1, -R2 ;  /* 0x000000011a1a8824 */ /* 0x000fe200078e0a02 */
[----:B------:R-:W-:Y:S01]  /*8ab0*/  IADD3 R2, P5, R0, UR8, RZ ;  /* 0x0000000800027c10 */ /* 0x000fe2000ffbe0ff */
[----:B------:R-:W-:Y:S01]  /*8ac0*/  @!P6 IMAD.MOV R22, RZ, RZ, -R22 ;  /* 0x000000ffff16e224 */ /* 0x000fe200078e0a16 */
[----:B------:R-:W-:Y:S01]  /*8ad0*/  ISETP.NE.AND P0, PT, R5, RZ, PT ;  /* 0x000000ff0500720c */ /* 0x000fe20003f05270 */
[----:B------:R-:W-:Y:S01]  /*8ae0*/  @!P4 IMAD.MOV R24, RZ, RZ, -R24 ;  /* 0x000000ffff18c224 */ /* 0x000fe200078e0a18 */
[----:B------:R-:W-:Y:S01]  /*8af0*/  LOP3.LUT R5, RZ, R5, RZ, 0x33, !PT ;  /* 0x00000005ff057212 */ /* 0x000fe200078e33ff */
[----:B------:R-:W-:Y:S01]  /*8b00*/  STL [R1+0xc30], R2 ;  /* 0x000c300201007387 */ /* 0x000fe20000100800 */
[----:B------:R-:W-:Y:S01]  /*8b10*/  @!P3 IMAD.MOV R25, RZ, RZ, -R25 ;  /* 0x000000ffff19b224 */ /* 0x000fe200078e0a19 */
[----:B------:R-:W-:Y:S02]  /*8b20*/  ULDC UR8, c[0x0][0x234] ;  /* 0x00008d0000087ab9 */ /* 0x000fe40000000800 */
[----:B------:R0:W-:Y:S04]  /*8b30*/  STL [R1+0xd04], R28 ;  /* 0x000d041c01007387 */ /* 0x0001e80000100800 */
[----:B0-----:R-:W4:Y:S01]  /*8b40*/  LDL.LU R28, [R1+0x1a8] ;  /* 0x0001a800011c7983 */ /* 0x001f220000300800 */
[----:B--2---:R-:W-:-:S02]  /*8b50*/  SEL R2, R5, R10, !P0 ;  /* 0x0000000a05027207 */ /* 0x004fc40004000000 */
[----:B---3--:R-:W-:-:S03]  /*8b60*/  SEL R0, R5, R9, !P0 ;  /* 0x0000000905007207 */ /* 0x008fc60004000000 */
[----:B------:R0:W-:Y:S04]  /*8b70*/  STL [R1+0x8c], R2 ;  /* 0x00008c0201007387 */ /* 0x0001e80000100800 */
[----:B------:R-:W2:Y:S04]  /*8b80*/  LDL.LU R10, [R1+0x1a4] ;  /* 0x0001a400010a7983 */ /* 0x000ea80000300800 */
[----:B------:R1:W-:Y:S01]  /*8b90*/  STL [R1+0x94], R0 ;  /* 0x0000940001007387 */ /* 0x0003e20000100800 */
[----:B----4-:R-:W-:-:S03]  /*8ba0*/  SEL R13, R5, R13, !P0 ;  /* 0x0000000d050d7207 */ /* 0x010fc60004000000 */
[----:B------:R-:W3:Y:S04]  /*8bb0*/  LDL.LU R9, [R1+0x118] ;  /* 0x0001180001097983 */ /* 0x000ee80000300800 */
[----:B0-----:R-:W4:Y:S01]  /*8bc0*/  LDL.LU R2, [R1+0x11c] ;  /* 0x00011c0001027983 */ /* 0x001f220000300800 */
[----:B-1----:R-:W-:-:S03]  /*8bd0*/  SEL R0, R5, R8, !P0 ;  /* 0x0000000805007207 */ /* 0x002fc60004000000 */
[----:B------:R-:W-:Y:S04]  /*8be0*/  STL [R1+0x98], R13 ;  /* 0x0000980d01007387 */ /* 0x000fe80000100800 */
[----:B------:R-:W4:Y:S04]  /*8bf0*/  LDL.LU R20, [R1+0x120] ;  /* 0x0001200001147983 */ /* 0x000f280000300800 */
[----:B------:R0:W-:Y:S04]  /*8c00*/  STL [R1+0xa8], R0 ;  /* 0x0000a80001007387 */ /* 0x0001e80000100800 */
[----:B------:R-:W4:Y:S01]  /*8c10*/  LDL.LU R16, [R1+0x124] ;  /* 0x0001240001107983 */ /* 0x000f220000300800 */
[----:B------:R-:W-:-:S03]  /*8c20*/  SEL R12, R5, R12, !P0 ;  /* 0x0000000c050c7207 */ /* 0x000fc60004000000 */
[----:B------:R-:W4:Y:S01]  /*8c30*/  LDL.LU R15, [R1+0x128] ;  /* 0x00012800010f7983 */ /* 0x000f220000300800 */
[----:B0-----:R-:W-:-:S03]  /*8c40*/  SEL R0, R5, R11, !P0 ;  /* 0x0000000b05007207 */ /* 0x001fc60004000000 */
[----:B------:R-:W4:Y:S01]  /*8c50*/  LDL.LU R14, [R1+0x12c] ;  /* 0x00012c00010e7983 */ /* 0x000f220000300800 */
[----:B------:R-:W-:-:S03]  /*8c60*/  SEL R7, R5, R7, !P0 ;  /* 0x0000000705077207 */ /* 0x000fc60004000000 */
[----:B------:R-:W4:Y:S01]  /*8c70*/  LDL.LU R8, [R1+0x130] ;  /* 0x0001300001087983 */ /* 0x000f220000300800 */
[----:B------:R-:W-:-:S03]  /*8c80*/  SEL R6, R5, R6, !P0 ;  /* 0x0000000605067207 */ /* 0x000fc60004000000 */
[----:B------:R-:W-:Y:S04]  /*8c90*/  STL [R1+0xb0], R12 ;  /* 0x0000b00c01007387 */ /* 0x000fe80000100800 */
[----:B------:R0:W-:Y:S01]  /*8ca0*/  STL [R1+0xb4], R0 ;  /* 0x0000b40001007387 */ /* 0x0001e20000100800 */
[----:B------:R-:W-:-:S03]  /*8cb0*/  SEL R11, R5, R4, !P0 ;  /* 0x00000004050b7207 */ /* 0x000fc60004000000 */
[----:B0-----:R-:W4:Y:S04]  /*8cc0*/  LDL.LU R0, [R1+0x134] ;  /* 0x0001340001007983 */ /* 0x001f280000300800 */
[----:B------:R0:W-:Y:S04]  /*8cd0*/  STL [R1+0xb8], R7 ;  /* 0x0000b80701007387 */ /* 0x0001e80000100800 */
[----:B------:R-:W4:Y:S04]  /*8ce0*/  LDL.LU R27, [R1+0x138] ;  /* 0x00013800011b7983 */ /* 0x000f280000300800 */
[----:B------:R1:W-:Y:S04]  /*8cf0*/  STL [R1+0xc8], R6 ;  /* 0x0000c80601007387 */ /* 0x0003e80000100800 */
[----:B------:R-:W4:Y:S01]  /*8d00*/  LDL.LU R19, [R1+0x13c] ;  /* 0x00013c0001137983 */ /* 0x000f220000300800 */
[----:B------:R-:W-:-:S03]  /*8d10*/  SEL R4, R5, R3, !P0 ;  /* 0x0000000305047207 */ /* 0x000fc60004000000 */
[----:B0-----:R-:W4:Y:S04]  /*8d20*/  LDL.LU R7, [R1+0x140] ;  /* 0x0001400001077983 */ /* 0x001f280000300800 */
[----:B-1----:R-:W4:Y:S01]  /*8d30*/  LDL.LU R6, [R1+0x144] ;  /* 0x0001440001067983 */ /* 0x002f220000300800 */
[----:B------:R-:W-:-:S03]  /*8d40*/  SEL R3, R5, R29, !P0 ;  /* 0x0000001d05037207 */ /* 0x000fc60004000000 */
[----:B------:R0:W-:Y:S04]  /*8d50*/  STL [R1+0xcc], R11 ;  /* 0x0000cc0b01007387 */ /* 0x0001e80000100800 */
[----:B------:R-:W4:Y:S04]  /*8d60*/  LDL.LU R13, [R1+0x14c] ;  /* 0x00014c00010d7983 */ /* 0x000f280000300800 */
[----:B------:R1:W-:Y:S04]  /*8d70*/  STL [R1+0xd0], R4 ;  /* 0x0000d00401007387 */ /* 0x0003e80000100800 */
[----:B------:R-:W4:Y:S04]  /*8d80*/  LDL.LU R18, [R1+0x150] ;  /* 0x0001500001127983 */ /* 0x000f280000300800 */
[----:B------:R-:W4:Y:S04]  /*8d90*/  LDL.LU R17, [R1+0x154] ;  /* 0x0001540001117983 */ /* 0x000f280000300800 */
[----:B------:R1:W-:Y:S04]  /*8da0*/  STL [R1+0xf8], R3 ;  /* 0x0000f80301007387 */ /* 0x0003e80000100800 */
[----:B------:R-:W4:Y:S04]  /*8db0*/  LDL.LU R12, [R1+0x15c] ;  /* 0x00015c00010c7983 */ /* 0x000f280000300800 */
[----:B0-----:R-:W4:Y:S04]  /*8dc0*/  LDL.LU R11, [R1+0x164] ;  /* 0x00016400010b7983 */ /* 0x001f280000300800 */
[----:B-1----:R-:W4:Y:S04]  /*8dd0*/  LDL.LU R4, [R1+0x178] ;  /* 0x0001780001047983 */ /* 0x002f280000300800 */
[----:B------:R-:W4:Y:S04]  /*8de0*/  LDL.LU R3, [R1+0x17c] ;  /* 0x00017c0001037983 */ /* 0x000f280000300800 */
[----:B------:R-:W4:Y:S01]  /*8df0*/  LDL.LU R29, [R1+0x180] ;  /* 0x00018000011d7983 */ /* 0x000f220000300800 */
[----:B------:R-:W-:-:S05]  /*8e00*/  SEL R28, R5, R28, !P0 ;  /* 0x0000001c051c7207 */ /* 0x000fca0004000000 */
[----:B------:R3:W-:Y:S01]  /*8e10*/  STL [R1+0x100], R28 ;  /* 0x0001001c01007387 */ /* 0x0007e20000100800 */
[----:B--2---:R-:W-:-:S05]  /*8e20*/  SEL R10, R5, R10, !P0 ;  /* 0x0000000a050a7207 */ /* 0x004fca0004000000 */
[----:B------:R0:W-:Y:S01]  /*8e30*/  STL [R1+0x114], R10 ;  /* 0x0001140a01007387 */ /* 0x0001e20000100800 */
[----:B---3--:R-:W-:-:S03]  /*8e40*/  SEL R28, R5, R9, !P0 ;  /* 0x00000009051c7207 */ /* 0x008fc60004000000 */
[----:B0-----:R-:W2:Y:S04]  /*8e50*/  LDL.LU R10, [R1+0x188] ;  /* 0x00018800010a7983 */ /* 0x001ea80000300800 */
[----:B------:R-:W3:Y:S01]  /*8e60*/  LDL.LU R9, [R1+0x190] ;  /* 0x0001900001097983 */ /* 0x000ee20000300800 */
[----:B----4-:R-:W-:-:S03]  /*8e70*/  SEL R20, R5, R20, !P0 ;  /* 0x0000001405147207 */ /* 0x010fc60004000000 */
[----:B------:R0:W-:Y:S02]  /*8e80*/  STL [R1+0x118], R28 ;  /* 0x0001181c01007387 */ /* 0x0001e40000100800 */
[C---:B0-----:R-:W-:Y:S02]  /*8e90*/  SEL R28, R5.reuse, R2, !P0 ;  /* 0x00000002051c7207 */ /* 0x041fe40004000000 */
[C---:B------:R-:W-:Y:S02]  /*8ea0*/  SEL R2, R5.reuse, R16, !P0 ;  /* 0x0000001005027207 */ /* 0x040fe40004000000 */
[C---:B------:R-:W-:Y:S01]  /*8eb0*/  SEL R15, R5.reuse, R15, !P0 ;  /* 0x0000000f050f7207 */ /* 0x040fe20004000000 */
[----:B------:R-:W-:Y:S01]  /*8ec0*/  STL [R1+0x11c], R28 ;  /* 0x00011c1c01007387 */ /* 0x000fe20000100800 */
[----:B------:R-:W-:-:S03]  /*8ed0*/  SEL R14, R5, R14, !P0 ;  /* 0x0000000e050e7207 */ /* 0x000fc60004000000 */
[----:B------:R-:W-:Y:S04]  /*8ee0*/  STL [R1+0x120], R20 ;  /* 0x0001201401007387 */ /* 0x000fe80000100800 */
[----:B------:R0:W-:Y:S04]  /*8ef0*/  STL [R1+0x124], R2 ;  /* 0x0001240201007387 */ /* 0x0001e80000100800 */
[----:B------:R1:W-:Y:S04]  /*8f00*/  STL [R1+0x128], R15 ;  /* 0x0001280f01007387 */ /* 0x0003e80000100800 */
[----:B------:R-:W4:Y:S01]  /*8f10*/  LDL.LU R16, [R1+0x198] ;  /* 0x0001980001107983 */ /* 0x000f220000300800 */
[----:B0-----:R-:W-:-:S03]  /*8f20*/  SEL R2, R5, R8, !P0 ;  /* 0x0000000805027207 */ /* 0x001fc60004000000 */
[----:B------:R0:W-:Y:S04]  /*8f30*/  STL [R1+0x12c], R14 ;  /* 0x00012c0e01007387 */ /* 0x0001e80000100800 */
[----:B-1----:R-:W4:Y:S04]  /*8f40*/  LDL.LU R15, [R1+0x19c] ;  /* 0x00019c00010f7983 */ /* 0x002f280000300800 */
[----:B------:R1:W-:Y:S01]  /*8f50*/  STL [R1+0x130], R2 ;  /* 0x0001300201007387 */ /* 0x0003e20000100800 */
[----:B------:R-:W-:-:S03]  /*8f60*/  SEL R20, R5, R27, !P0 ;  /* 0x0000001b05147207 */ /* 0x000fc60004000000 */
[----:B0-----:R-:W4:Y:S04]  /*8f70*/  LDL.LU R14, [R1+0x1a0] ;  /* 0x0001a000010e7983 */ /* 0x001f280000300800 */
[----:B------:R-:W4:Y:S01]  /*8f80*/  LDL.LU R8, [R1+0x194] ;  /* 0x0001940001087983 */ /* 0x000f220000300800 */
[C---:B-1----:R-:W-:Y:S02]  /*8f90*/  SEL R2, R5.reuse, R0, !P0 ;  /* 0x0000000005027207 */ /* 0x042fe40004000000 */
[----:B------:R-:W-:-:S03]  /*8fa0*/  SEL R0, R5, R19, !P0 ;  /* 0x0000001305007207 */ /* 0x000fc60004000000 */
[----:B------:R0:W-:Y:S04]  /*8fb0*/  STL [R1+0x134], R2 ;  /* 0x0001340201007387 */ /* 0x0001e80000100800 */
[----:B------:R-:W-:Y:S01]  /*8fc0*/  STL [R1+0x138], R20 ;  /* 0x0001381401007387 */ /* 0x000fe20000100800 */
[----:B0-----:R-:W-:-:S03]  /*8fd0*/  SEL R2, R5, R7, !P0 ;  /* 0x0000000705027207 */ /* 0x001fc60004000000 */
[----:B------:R-:W4:Y:S04]  /*8fe0*/  LDL.LU R7, [R1+0x18c] ;  /* 0x00018c0001077983 */ /* 0x000f280000300800 */
[----:B------:R0:W-:Y:S04]  /*8ff0*/  STL [R1+0x13c], R0 ;  /* 0x00013c0001007387 */ /* 0x0001e80000100800 */
[----:B------:R1:W-:Y:S01]  /*9000*/  STL [R1+0x140], R2 ;  /* 0x0001400201007387 */ /* 0x0003e20000100800 */
[----:B0-----:R-:W-:-:S03]  /*9010*/  SEL R0, R5, R6, !P0 ;  /* 0x0000000605007207 */ /* 0x001fc60004000000 */
[----:B------:R-:W4:Y:S01]  /*9020*/  LDL.LU R6, [R1+0x184] ;  /* 0x0001840001067983 */ /* 0x000f220000300800 */
[----:B-1----:R-:W-:-:S03]  /*9030*/  SEL R2, R5, R13, !P0 ;  /* 0x0000000d05027207 */ /* 0x002fc60004000000 */
[----:B------:R0:W-:Y:S01]  /*9040*/  STL [R1+0x144], R0 ;  /* 0x0001440001007387 */ /* 0x0001e20000100800 */
[----:B------:R-:W-:-:S03]  /*9050*/  SEL R17, R5, R17, !P0 ;  /* 0x0000001105117207 */ /* 0x000fc60004000000 */
[----:B------:R-:W4:Y:S01]  /*9060*/  LDL.LU R13, [R1+0x174] ;  /* 0x00017400010d7983 */ /* 0x000f220000300800 */
[----:B0-----:R-:W-:-:S03]  /*9070*/  SEL R0, R5, R18, !P0 ;  /* 0x0000001205007207 */ /* 0x001fc60004000000 */
[----:B------:R0:W-:Y:S01]  /*9080*/  STL [R1+0x14c], R2 ;  /* 0x00014c0201007387 */ /* 0x0001e20000100800 */
[----:B------:R-:W-:-:S03]  /*9090*/  SEL R4, R5, R4, !P0 ;  /* 0x0000000405047207 */ /* 0x000fc60004000000 */
[----:B------:R1:W-:Y:S01]  /*90a0*/  STL [R1+0x150], R0 ;  /* 0x0001500001007387 */ /* 0x0003e20000100800 */
[----:B0-----:R-:W-:-:S03]  /*90b0*/  SEL R2, R5, R12, !P0 ;  /* 0x0000000c05027207 */ /* 0x001fc60004000000 */
[----:B------:R-:W-:Y:S01]  /*90c0*/  STL [R1+0x154], R17 ;  /* 0x0001541101007387 */ /* 0x000fe20000100800 */
[----:B-1----:R-:W-:-:S03]  /*90d0*/  SEL R0, R5, R11, !P0 ;  /* 0x0000000b05007207 */ /* 0x002fc60004000000 */
[----:B------:R0:W-:Y:S04]  /*90e0*/  STL [R1+0x15c], R2 ;  /* 0x00015c0201007387 */ /* 0x0001e80000100800 */
[----:B------:R1:W-:Y:S04]  /*90f0*/  STL [R1+0x164], R0 ;  /* 0x0001640001007387 */ /* 0x0003e80000100800 */
[----:B------:R1:W-:Y:S01]  /*9100*/  STL [R1+0x178], R4 ;  /* 0x0001780401007387 */ /* 0x0003e20000100800 */
[C---:B0-----:R-:W-:Y:S02]  /*9110*/  SEL R2, R5.reuse, R3, !P0 ;  /* 0x0000000305027207 */ /* 0x041fe40004000000 */
[----:B-1----:R-:W-:-:S02]  /*9120*/  SEL R0, R5, R29, !P0 ;  /* 0x0000001d05007207 */ /* 0x002fc40004000000 */
[----:B------:R-:W4:Y:S04]  /*9130*/  LDL.LU R29, [R1+0x170] ;  /* 0x00017000011d7983 */ /* 0x000f280000300800 */
[----:B------:R2:W-:Y:S04]  /*9140*/  STL [R1+0x17c], R2 ;  /* 0x00017c0201007387 */ /* 0x0005e80000100800 */
[----:B------:R-:W4:Y:S04]  /*9150*/  LDL.LU R4, [R1+0x16c] ;  /* 0x00016c0001047983 */ /* 0x000f280000300800 */
[----:B------:R3:W-:Y:S04]  /*9160*/  STL [R1+0x180], R0 ;  /* 0x0001800001007387 */ /* 0x0007e80000100800 */
[----:B------:R-:W4:Y:S04]  /*9170*/  LDL.LU R3, [R1+0x168] ;  /* 0x0001680001037983 */ /* 0x000f280000300800 */
[----:B------:R-:W4:Y:S01]  /*9180*/  LDL.LU R28, [R1+0x160] ;  /* 0x00016000011c7983 */ /* 0x000f220000300800 */
[----:B--2---:R-:W-:-:S02]  /*9190*/  SEL R2, R5, R10, !P0 ;  /* 0x0000000a05027207 */ /* 0x004fc40004000000 */
[----:B---3--:R-:W-:-:S03]  /*91a0*/  SEL R0, R5, R9, !P0 ;  /* 0x0000000905007207 */ /* 0x008fc60004000000 */
[----:B------:R0:W-:Y:S04]  /*91b0*/  STL [R1+0x188], R2 ;  /* 0x0001880201007387 */ /* 0x0001e80000100800 */
[----:B0-----:R-:W2:Y:S04]  /*91c0*/  LDL.LU R2, [R1+0x158] ;  /* 0x0001580001027983 */ /* 0x001ea80000300800 */
[----:B------:R0:W-:Y:S04]  /*91d0*/  STL [R1+0x190], R0 ;  /* 0x0001900001007387 */ /* 0x0001e80000100800 */
[----:B------:R-:W3:Y:S04]  /*91e0*/  LDL.LU R12, [R1+0x148] ;  /* 0x00014800010c7983 */ /* 0x000ee80000300800 */
[----:B------:R-:W3:Y:S04]  /*91f0*/  LDL.LU R11, [R1+0x110] ;  /* 0x00011000010b7983 */ /* 0x000ee80000300800 */
[----:B------:R-:W3:Y:S04]  /*9200*/  LDL.LU R10, [R1+0x10c] ;  /* 0x00010c00010a7983 */ /* 0x000ee80000300800 */
[----:B------:R-:W3:Y:S01]  /*9210*/  LDL.LU R9, [R1+0x108] ;  /* 0x0001080001097983 */ /* 0x000ee20000300800 */
[----:B----4-:R-:W-:-:S02]  /*9220*/  SEL R16, R5, R16, !P0 ;  /* 0x0000001005107207 */ /* 0x010fc40004000000 */
[----:B------:R-:W-:-:S03]  /*9230*/  SEL R15, R5, R15, !P0 ;  /* 0x0000000f050f7207 */ /* 0x000fc60004000000 */
[----:B------:R-:W-:Y:S04]  /*9240*/  STL [R1+0x198], R16 ;  /* 0x0001981001007387 */ /* 0x000fe80000100800 */
[----:B------:R-:W-:Y:S01]  /*9250*/  STL [R1+0x19c], R15 ;  /* 0x00019c0f01007387 */ /* 0x000fe20000100800 */
[----:B0-----:R-:W-:-:S03]  /*9260*/  SEL R0, R5, R14, !P0 ;  /* 0x0000000e05007207 */ /* 0x001fc60004000000 */
[----:B------:R-:W4:Y:S01]  /*9270*/  LDL.LU R20, [R1+0x104] ;  /* 0x0001040001147983 */ /* 0x000f220000300800 */
[----:B------:R-:W-:-:S03]  /*9280*/  SEL R8, R5, R8, !P0 ;  /* 0x0000000805087207 */ /* 0x000fc60004000000 */
[----:B------:R0:W-:Y:S04]  /*9290*/  STL [R1+0x1a0], R0 ;  /* 0x0001a00001007387 */ /* 0x0001e80000100800 */
[----:B0-----:R-:W4:Y:S04]  /*92a0*/  LDL.LU R0, [R1+0xfc] ;  /* 0x0000fc0001007983 */ /* 0x001f280000300800 */
[----:B------:R0:W-:Y:S04]  /*92b0*/  STL [R1+0x1a8], R8 ;  /* 0x0001a80801007387 */ /* 0x0001e80000100800 */
[----:B------:R-:W4:Y:S01]  /*92c0*/  LDL.LU R27, [R1+0x84] ;  /* 0x00008400011b7983 */ /* 0x000f220000300800 */
[----:B------:R-:W-:-:S03]  /*92d0*/  SEL R15, R5, R7, !P0 ;  /* 0x00000007050f7207 */ /* 0x000fc60004000000 */
[----:B0-----:R-:W4:Y:S04]  /*92e0*/  LDL.LU R8, [R1+0x74] ;  /* 0x0000740001087983 */ /* 0x001f280000300800 */
[----:B------:R-:W4:Y:S04]  /*92f0*/  LDL.LU R7, [R1+0x38] ;  /* 0x0000380001077983 */ /* 0x000f280000300800 */
[----:B------:R0:W-:Y:S01]  /*9300*/  STL [R1+0x1ac], R15 ;  /* 0x0001ac0f01007387 */ /* 0x0001e20000100800 */
[----:B------:R-:W-:-:S03]  /*9310*/  SEL R14, R5, R6, !P0 ;  /* 0x00000006050e7207 */ /* 0x000fc60004000000 */
[----:B------:R-:W4:Y:S04]  /*9320*/  LDL.LU R6, [R1+0x34] ;  /* 0x0000340001067983 */ /* 0x000f280000300800 */
[----:B------:R1:W-:Y:S01]  /*9330*/  STL [R1+0x1b4], R14 ;  /* 0x0001b40e01007387 */ /* 0x0003e20000100800 */
[----:B------:R-:W-:-:S03]  /*9340*/  SEL R13, R5, R13, !P0 ;  /* 0x0000000d050d7207 */ /* 0x000fc60004000000 */
[----:B------:R-:W4:Y:S04]  /*9350*/  LDL.LU R19, [R1+0x30] ;  /* 0x0000300001137983 */ /* 0x000f280000300800 */
[----:B------:R-:W4:Y:S04]  /*9360*/  LDL.LU R18, [R1+0x2c] ;  /* 0x00002c0001127983 */ /* 0x000f280000300800 */
[----:B------:R1:W-:Y:S04]  /*9370*/  STL [R1+0x1bc], R13 ;  /* 0x0001bc0d01007387 */ /* 0x0003e80000100800 */
[----:B------:R-:W4:Y:S04]  /*9380*/  LDL.LU R17, [R1+0x1c] ;  /* 0x00001c0001117983 */ /* 0x000f280000300800 */
[----:B------:R-:W4:Y:S04]  /*9390*/  LDL.LU R16, [R1+0x18] ;  /* 0x0000180001107983 */ /* 0x000f280000300800 */
[----:B0-----:R-:W4:Y:S04]  /*93a0*/  LDL.LU R15, [R1+0x14] ;  /* 0x00001400010f7983 */ /* 0x001f280000300800 */
[----:B-1----:R-:W4:Y:S04]  /*93b0*/  LDL.LU R14, [R1+0x10] ;  /* 0x00001000010e7983 */ /* 0x002f280000300800 */
[----:B------:R-:W4:Y:S01]  /*93c0*/  LDL.LU R13, [R1+0x8] ;  /* 0x00000800010d7983 */ /* 0x000f220000300800 */
[----:B------:R-:W-:-:S05]  /*93d0*/  SEL R29, R5, R29, !P0 ;  /* 0x0000001d051d7207 */ /* 0x000fca0004000000 */
[----:B------:R0:W-:Y:S01]  /*93e0*/  STL [R1+0x1e8], R29 ;  /* 0x0001e81d01007387 */ /* 0x0001e20000100800 */
[----:B------:R-:W-:-:S03]  /*93f0*/  SEL R4, R5, R4, !P0 ;  /* 0x0000000405047207 */ /* 0x000fc60004000000 */
[----:B0-----:R-:W4:Y:S01]  /*9400*/  LDL.LU R29, [R1+0xd08] ;  /* 0x000d0800011d7983 */ /* 0x001f220000300800 */
[----:B------:R-:W-:-:S03]  /*9410*/  SEL R3, R5, R3, !P0 ;  /* 0x0000000305037207 */ /* 0x000fc60004000000 */
[----:B------:R0:W-:Y:S04]  /*9420*/  STL [R1+0x1e4], R4 ;  /* 0x0001e40401007387 */ /* 0x0001e80000100800 */
[----:B0-----:R-:W4:Y:S04]  /*9430*/  LDL.LU R4, [R1+0xc0] ;  /* 0x0000c00001047983 */ /* 0x001f280000300800 */
[----:B------:R0:W-:Y:S04]  /*9440*/  STL [R1+0x1e0], R3 ;  /* 0x0001e00301007387 */ /* 0x0001e80000100800 */
[----:B0-----:R-:W4:Y:S01]  /*9450*/  LDL.LU R3, [R1+0xf4] ;  /* 0x0000f40001037983 */ /* 0x001f220000300800 */
[----:B------:R-:W-:-:S05]  /*9460*/  SEL R28, R5, R28, !P0 ;  /* 0x0000001c051c7207 */ /* 0x000fca0004000000 */
[----:B------:R2:W-:Y:S02]  /*9470*/  STL [R1+0x1dc], R28 ;  /* 0x0001dc1c01007387 */ /* 0x0005e40000100800 */
[C---:B--2---:R-:W-:Y:S02]  /*9480*/  SEL R28, R5.reuse, R2, !P0 ;  /* 0x00000002051c7207 */ /* 0x044fe40004000000 */
[----:B---3--:R-:W-:-:S03]  /*9490*/  SEL R2, R5, R12, !P0 ;  /* 0x0000000c05027207 */ /* 0x008fc60004000000 */
[----:B------:R-:W-:Y:S01]  /*94a0*/  STL [R1+0x1d8], R28 ;  /* 0x0001d81c01007387 */ /* 0x000fe20000100800 */
[----:B------:R-:W-:-:S03]  /*94b0*/  SEL R11, R5, R11, !P0 ;  /* 0x0000000b050b7207 */ /* 0x000fc60004000000 */
[----:B------:R0:W-:Y:S01]  /*94c0*/  STL [R1+0x1d4], R2 ;  /* 0x0001d40201007387 */ /* 0x0001e20000100800 */
[----:B------:R-:W-:-:S03]  /*94d0*/  SEL R10, R5, R10, !P0 ;  /* 0x0000000a050a7207 */ /* 0x000fc60004000000 */
[----:B------:R1:W-:Y:S04]  /*94e0*/  STL [R1+0x1d0], R11 ;  /* 0x0001d00b01007387 */ /* 0x0003e80000100800 */
[----:B------:R-:W2:Y:S01]  /*94f0*/  LDL.LU R12, [R1+0xdc] ;  /* 0x0000dc00010c7983 */ /* 0x000ea20000300800 */
[----:B0-----:R-:W-:-:S03]  /*9500*/  SEL R2, R5, R9, !P0 ;  /* 0x0000000905027207 */ /* 0x001fc60004000000 */
[----:B------:R0:W-:Y:S04]  /*9510*/  STL [R1+0x1cc], R10 ;  /* 0x0001cc0a01007387 */ /* 0x0001e80000100800 */
[----:B-1----:R-:W3:Y:S04]  /*9520*/  LDL.LU R11, [R1+0xe0] ;  /* 0x0000e000010b7983 */ /* 0x002ee80000300800 */
[----:B------:R1:W-:Y:S04]  /*9530*/  STL [R1+0x1c8], R2 ;  /* 0x0001c80201007387 */ /* 0x0003e80000100800 */
[----:B0-----:R-:W3:Y:S01]  /*9540*/  LDL.LU R10, [R1+0xe8] ;  /* 0x0000e800010a7983 */ /* 0x001ee20000300800 */
[----:B----4-:R-:W-:-:S03]  /*9550*/  SEL R28, R5, R20, !P0 ;  /* 0x00000014051c7207 */ /* 0x010fc60004000000 */
[----:B------:R-:W4:Y:S04]  /*9560*/  LDL.LU R9, [R1+0xf0] ;  /* 0x0000f00001097983 */ /* 0x000f280000300800 */
[----:B------:R-:W-:Y:S01]  /*9570*/  STL [R1+0x1c4], R28 ;  /* 0x0001c41c01007387 */ /* 0x000fe20000100800 */
[----:B------:R-:W-:-:S05]  /*9580*/  SEL R20, R5, R0, !P0 ;  /* 0x0000000005147207 */ /* 0x000fca0004000000 */
[----:B------:R-:W-:Y:S01]  /*9590*/  STL [R1+0x1c0], R20 ;  /* 0x0001c01401007387 */ /* 0x000fe20000100800 */
[C---:B-1----:R-:W-:Y:S02]  /*95a0*/  SEL R2, R5.reuse, R27, !P0 ;  /* 0x0000001b05027207 */ /* 0x042fe40004000000 */
[C---:B------:R-:W-:Y:S02]  /*95b0*/  SEL R0, R5.reuse, R8, !P0 ;  /* 0x0000000805007207 */ /* 0x040fe40004000000 */
        /* <DEDUP_REMOVED lines=8> */
[----:B------:R-:W4:Y:S04]  /*9640*/  LDL.LU R6, [R1+0xd8] ;  /* 0x0000d80001067983 */ /* 0x000f280000300800 */
[----:B------:R1:W-:Y:S01]  /*9650*/  STL [R1+0x194], R0 ;  /* 0x0001940001007387 */ /* 0x0003e20000100800 */
[----:B0-----:R-:W-:-:S03]  /*9660*/  SEL R2, R5, R18, !P0 ;  /* 0x0000001205027207 */ /* 0x001fc60004000000 */
[----:B------:R-:W-:Y:S01]  /*9670*/  STL [R1+0x18c], R19 ;  /* 0x00018c1301007387 */ /* 0x000fe20000100800 */
[C---:B------:R-:W-:Y:S02]  /*9680*/  SEL R16, R5.reuse, R16, !P0 ;  /* 0x0000001005107207 */ /* 0x040fe40004000000 */
[C---:B-1----:R-:W-:Y:S01]  /*9690*/  SEL R0, R5.reuse, R17, !P0 ;  /* 0x0000001105007207 */ /* 0x042fe20004000000 */
[----:B------:R0:W-:Y:S04]  /*96a0*/  STL [R1+0x184], R2 ;  /* 0x0001840201007387 */ /* 0x0001e80000100800 */
[----:B------:R1:W-:Y:S01]  /*96b0*/  STL [R1+0x174], R0 ;  /* 0x0001740001007387 */ /* 0x0003e20000100800 */
[----:B0-----:R-:W-:-:S03]  /*96c0*/  SEL R2, R5, R15, !P0 ;  /* 0x0000000f05027207 */ /* 0x001fc60004000000 */
[----:B------:R-:W-:Y:S01]  /*96d0*/  STL [R1+0x170], R16 ;  /* 0x0001701001007387 */ /* 0x000fe20000100800 */
[C---:B------:R-:W-:Y:S02]  /*96e0*/  SEL R13, R5.reuse, R13, !P0 ;  /* 0x0000000d050d7207 */ /* 0x040fe40004000000 */
[C---:B-1----:R-:W-:Y:S01]  /*96f0*/  SEL R0, R5.reuse, R14, !P0 ;  /* 0x0000000e05007207 */ /* 0x042fe20004000000 */
[----:B------:R0:W-:Y:S04]  /*9700*/  STL [R1+0x16c], R2 ;  /* 0x00016c0201007387 */ /* 0x0001e80000100800 */
[----:B------:R1:W-:Y:S04]  /*9710*/  STL [R1+0x168], R0 ;  /* 0x0001680001007387 */ /* 0x0003e80000100800 */
[----:B------:R1:W-:Y:S01]  /*9720*/  STL [R1+0x160], R13 ;  /* 0x0001600d01007387 */ /* 0x0003e20000100800 */
[----:B0-----:R-:W-:-:S02]  /*9730*/  SEL R2, R5, R29, !P0 ;  /* 0x0000001d05027207 */ /* 0x001fc40004000000 */
[C---:B-1----:R-:W-:Y:S02]  /*9740*/  SEL R0, R5.reuse, R23, !P0 ;  /* 0x0000001705007207 */ /* 0x042fe40004000000 */
[C---:B------:R-:W-:Y:S01]  /*9750*/  SEL R13, R5.reuse, R21, !P0 ;  /* 0x00000015050d7207 */ /* 0x040fe20004000000 */
[----:B------:R0:W-:Y:S04]  /*9760*/  STL [R1+0x158], R2 ;  /* 0x0001580201007387 */ /* 0x0001e80000100800 */
[----:B------:R1:W-:Y:S01]  /*9770*/  STL [R1+0x148], R0 ;  /* 0x0001480001007387 */ /* 0x0003e20000100800 */
[----:B0-----:R-:W-:-:S03]  /*9780*/  SEL R2, R5, R4, !P0 ;  /* 0x0000000405027207 */ /* 0x001fc60004000000 */
[----:B------:R-:W-:Y:S04]  /*9790*/  STL [R1+0x110], R13 ;  /* 0x0001100d01007387 */ /* 0x000fe80000100800 */
[----:B------:R-:W4:Y:S04]  /*97a0*/  LDL.LU R28, [R1+0xc4] ;  /* 0x0000c400011c7983 */ /* 0x000f280000300800 */
[----:B------:R-:W-:Y:S01]  /*97b0*/  STL [R1+0x10c], R2 ;  /* 0x00010c0201007387 */ /* 0x000fe20000100800 */
[----:B-1----:R-:W-:-:S03]  /*97c0*/  SEL R0, R5, R3, !P0 ;  /* 0x0000000305007207 */ /* 0x002fc60004000000 */
[----:B------:R-:W4:Y:S04]  /*97d0*/  LDL.LU R20, [R1+0xbc] ;  /* 0x0000bc0001147983 */ /* 0x000f280000300800 */
[----:B------:R2:W-:Y:S04]  /*97e0*/  STL [R1+0x108], R0 ;  /* 0x0001080001007387 */ /* 0x0005e80000100800 */
[----:B------:R-:W4:Y:S04]  /*97f0*/  LDL.LU R27, [R1+0x90] ;  /* 0x00009000011b7983 */ /* 0x000f280000300800 */
[----:B------:R-:W4:Y:S04]  /*9800*/  LDL.LU R19, [R1+0x80] ;  /* 0x0000800001137983 */ /* 0x000f280000300800 */
[----:B------:R-:W4:Y:S04]  /*9810*/  LDL.LU R4, [R1+0x7c] ;  /* 0x00007c0001047983 */ /* 0x000f280000300800 */
[----:B------:R-:W4:Y:S01]  /*9820*/  LDL.LU R3, [R1+0x78] ;  /* 0x0000780001037983 */ /* 0x000f220000300800 */
[----:B--2---:R-:W-:-:S05]  /*9830*/  SEL R0, R5, R12, !P0 ;  /* 0x0000000c05007207 */ /* 0x004fca0004000000 */
[----:B------:R4:W-:Y:S01]  /*9840*/  STL [R1+0x104], R0 ;  /* 0x0001040001007387 */ /* 0x0009e20000100800 */
[----:B---3--:R-:W-:-:S05]  /*9850*/  SEL R11, R5, R11, !P0 ;  /* 0x0000000b050b7207 */ /* 0x008fca0004000000 */
[----:B------:R-:W-:Y:S01]  /*9860*/  STL [R1+0xfc], R11 ;  /* 0x0000fc0b01007387 */ /* 0x000fe20000100800 */
[----:B------:R-:W-:-:S03]  /*9870*/  SEL R2, R5, R10, !P0 ;  /* 0x0000000a05027207 */ /* 0x000fc60004000000 */
[----:B------:R-:W2:Y:S01]  /*9880*/  LDL.LU R18, [R1+0x50] ;  /* 0x0000500001127983 */ /* 0x000ea20000300800 */
[----:B----4-:R-:W-:-:S03]  /*9890*/  SEL R0, R5, R9, !P0 ;  /* 0x0000000905007207 */ /* 0x010fc60004000000 */
[----:B------:R-:W-:Y:S04]  /*98a0*/  STL [R1+0xf4], R2 ;  /* 0x0000f40201007387 */ /* 0x000fe80000100800 */
[----:B------:R-:W3:Y:S04]  /*98b0*/  LDL.LU R17, [R1+0x60] ;  /* 0x0000600001117983 */ /* 0x000ee80000300800 */
[----:B------:R0:W-:Y:S04]  /*98c0*/  STL [R1+0xf0], R0 ;  /* 0x0000f00001007387 */ /* 0x0001e80000100800 */
[----:B------:R-:W4:Y:S04]  /*98d0*/  LDL.LU R16, [R1+0x6c] ;  /* 0x00006c0001107983 */ /* 0x000f280000300800 */
[----:B------:R-:W4:Y:S04]  /*98e0*/  LDL.LU R15, [R1+0x70] ;  /* 0x00007000010f7983 */ /* 0x000f280000300800 */
[----:B------:R-:W4:Y:S01]  /*98f0*/  LDL.LU R21, [R1+0x68] ;  /* 0x0000680001157983 */ /* 0x000f220000300800 */
[----:B0-----:R-:W-:-:S05]  /*9900*/  SEL R0, R5, R8, !P0 ;  /* 0x0000000805007207 */ /* 0x001fca0004000000 */
[----:B------:R0:W-:Y:S04]  /*9910*/  STL [R1+0xec], R0 ;  /* 0x0000ec0001007387 */ /* 0x0001e80000100800 */
[----:B0-----:R-:W4:Y:S01]  /*9920*/  LDL.LU R0, [R1+0x3c] ;  /* 0x00003c0001007983 */ /* 0x001f220000300800 */
[----:B------:R-:W-:-:S05]  /*9930*/  SEL R7, R5, R7, !P0 ;  /* 0x0000000705077207 */ /* 0x000fca0004000000 */
[----:B------:R0:W-:Y:S01]  /*9940*/  STL [R1+0xe8], R7 ;  /* 0x0000e80701007387 */ /* 0x0001e20000100800 */
[----:B------:R-:W-:-:S03]  /*9950*/  SEL R2, R5, R6, !P0 ;  /* 0x0000000605027207 */ /* 0x000fc60004000000 */
[----:B------:R-:W4:Y:S04]  /*9960*/  LDL.LU R14, [R1+0x4c] ;  /* 0x00004c00010e7983 */ /* 0x000f280000300800 */
[----:B------:R-:W4:Y:S04]  /*9970*/  LDL.LU R13, [R1+0x40] ;  /* 0x00004000010d7983 */ /* 0x000f280000300800 */
[----:B------:R1:W-:Y:S04]  /*9980*/  STL [R1+0xe4], R2 ;  /* 0x0000e40201007387 */ /* 0x0003e80000100800 */
[----:B------:R-:W4:Y:S04]  /*9990*/  LDL.LU R12, [R1+0x44] ;  /* 0x00004400010c7983 */ /* 0x000f280000300800 */
[----:B------:R-:W4:Y:S04]  /*99a0*/  LDL.LU R11, [R1+0x48] ;  /* 0x00004800010b7983 */ /* 0x000f280000300800 */
[----:B------:R-:W4:Y:S04]  /*99b0*/  LDL.LU R10, [R1+0x9c] ;  /* 0x00009c00010a7983 */ /* 0x000f280000300800 */
[----:B------:R-:W4:Y:S04]  /*99c0*/  LDL.LU R9, [R1+0xa0] ;  /* 0x0000a00001097983 */ /* 0x000f280000300800 */
[----:B------:R-:W4:Y:S04]  /*99d0*/  LDL.LU R8, [R1+0xac] ;  /* 0x0000ac0001087983 */ /* 0x000f280000300800 */
[----:B0-----:R-:W4:Y:S04]  /*99e0*/  LDL.LU R7, [R1+0xa4] ;  /* 0x0000a40001077983 */ /* 0x001f280000300800 */
[----:B------:R-:W4:Y:S04]  /*99f0*/  LDL.LU R6, [R1+0x5c] ;  /* 0x00005c0001067983 */ /* 0x000f280000300800 */
[----:B------:R-:W4:Y:S04]  /*9a00*/  LDL.LU R23, [R1+0x64] ;  /* 0x0000640001177983 */ /* 0x000f280000300800 */
[----:B------:R-:W4:Y:S04]  /*9a10*/  LDL.LU R29, [R1+0x58] ;  /* 0x00005800011d7983 */ /* 0x000f280000300800 */
[----:B-1----:R-:W4:Y:S01]  /*9a20*/  LDL.LU R2, [R1+0x54] ;  /* 0x0000540001027983 */ /* 0x002f220000300800 */
[----:B------:R-:W-:-:S05]  /*9a30*/  SEL R28, R5, R28, !P0 ;  /* 0x0000001c051c7207 */ /* 0x000fca0004000000 */
[----:B------:R0:W-:Y:S01]  /*9a40*/  STL [R1+0xe0], R28 ;  /* 0x0000e01c01007387 */ /* 0x0001e20000100800 */
[----:B------:R-:W-:-:S03]  /*9a50*/  SEL R20, R5, R20, !P0 ;  /* 0x0000001405147207 */ /* 0x000fc60004000000 */
[----:B0-----:R-:W4:Y:S01]  /*9a60*/  LDL.LU R28, [R1+0xd04] ;  /* 0x000d0400011c7983 */ /* 0x001f220000300800 */
[----:B------:R-:W-:-:S03]  /*9a70*/  SEL R27, R5, R27, !P0 ;  /* 0x0000001b051b7207 */ /* 0x000fc60004000000 */
[----:B------:R0:W-:Y:S01]  /*9a80*/  STL [R1+0xdc], R20 ;  /* 0x0000dc1401007387 */ /* 0x0001e20000100800 */
[C---:B------:R-:W-:Y:S02]  /*9a90*/  SEL R19, R5.reuse, R19, !P0 ;  /* 0x0000001305137207 */ /* 0x040fe40004000000 */
[C---:B------:R-:W-:Y:S01]  /*9aa0*/  SEL R4, R5.reuse, R4, !P0 ;  /* 0x0000000405047207 */ /* 0x040fe20004000000 */
[----:B0-----:R-:W4:Y:S01]  /*9ab0*/  LDL.LU R20, [R1+0xd00] ;  /* 0x000d000001147983 */ /* 0x001f220000300800 */
[----:B------:R-:W-:-:S03]  /*9ac0*/  SEL R3, R5, R3, !P0 ;  /* 0x0000000305037207 */ /* 0x000fc60004000000 */
[----:B------:R0:W-:Y:S04]  /*9ad0*/  STL [R1+0xd8], R27 ;  /* 0x0000d81b01007387 */ /* 0x0001e80000100800 */
[----:B0-----:R-:W4:Y:S04]  /*9ae0*/  LDL.LU R27, [R1+0xcfc] ;  /* 0x000cfc00011b7983 */ /* 0x001f280000300800 */
[----:B------:R0:W-:Y:S04]  /*9af0*/  STL [R1+0xc4], R19 ;  /* 0x0000c41301007387 */ /* 0x0001e80000100800 */
[----:B0-----:R-:W4:Y:S04]  /*9b00*/  LDL.LU R19, [R1+0xcf8] ;  /* 0x000cf80001137983 */ /* 0x001f280000300800 */
[----:B------:R0:W-:Y:S04]  /*9b10*/  STL [R1+0xc0], R4 ;  /* 0x0000c00401007387 */ /* 0x0001e80000100800 */
[----:B0-----:R-:W2:Y:S04]  /*9b20*/  LDL.LU R4, [R1+0xcf4] ;  /* 0x000cf40001047983 */ /* 0x001ea80000300800 */
[----:B------:R0:W-:Y:S04]  /*9b30*/  STL [R1+0xbc], R3 ;  /* 0x0000bc0301007387 */ /* 0x0001e80000100800 */
[----:B0-----:R-:W3:Y:S02]  /*9b40*/  LDL.LU R3, [R1+0xcf0] ;  /* 0x000cf00001037983 */ /* 0x001ee40000300800 */
[----:B---3--:R-:W-:-:S05]  /*9b50*/  SEL R3, R5, R3, !P0 ;  /* 0x0000000305037207 */ /* 0x008fca0004000000 */
[----:B------:R0:W-:Y:S04]  /*9b60*/  STL [R1+0x90], R3 ;  /* 0x0000900301007387 */ /* 0x0001e80000100800 */
[----:B0-----:R-:W3:Y:S01]  /*9b70*/  LDL.LU R3, [R1+0xd4] ;  /* 0x0000d40001037983 */ /* 0x001ee20000300800 */
[C---:B--2---:R-:W-:Y:S02]  /*9b80*/  SEL R4, R5.reuse, R4, !P0 ;  /* 0x0000000405047207 */ /* 0x044fe40004000000 */
[C---:B------:R-:W-:Y:S02]  /*9b90*/  SEL R18, R5.reuse, R18, !P0 ;  /* 0x0000001205127207 */ /* 0x040fe40004000000 */
[C---:B------:R-:W-:Y:S01]  /*9ba0*/  SEL R17, R5.reuse, R17, !P0 ;  /* 0x0000001105117207 */ /* 0x040fe20004000000 */
[----:B------:R0:W-:Y:S01]  /*9bb0*/  STL [R1+0x84], R4 ;  /* 0x0000840401007387 */ /* 0x0001e20000100800 */
[----:B----4-:R-:W-:-:S02]  /*9bc0*/  SEL R16, R5, R16, !P0 ;  /* 0x0000001005107207 */ /* 0x010fc40004000000 */
[C---:B------:R-:W-:Y:S01]  /*9bd0*/  SEL R15, R5.reuse, R15, !P0 ;  /* 0x0000000f050f7207 */ /* 0x040fe20004000000 */
[----:B0-----:R-:W2:Y:S04]  /*9be0*/  LDL.LU R4, [R1+0x88] ;  /* 0x0000880001047983 */ /* 0x001ea80000300800 */
[----:B------:R0:W-:Y:S01]  /*9bf0*/  STL [R1+0x80], R18 ;  /* 0x0000801201007387 */ /* 0x0001e20000100800 */
[C---:B------:R-:W-:Y:S02]  /*9c00*/  SEL R21, R5.reuse, R21, !P0 ;  /* 0x0000001505157207 */ /* 0x040fe40004000000 */
[C---:B------:R-:W-:Y:S01]  /*9c10*/  SEL R0, R5.reuse, R0, !P0 ;  /* 0x0000000005007207 */ /* 0x040fe20004000000 */
[----:B0-----:R-:W4:Y:S04]  /*9c20*/  LDL.LU R18, [R1+0xcec] ;  /* 0x000cec0001127983 */ /* 0x001f280000300800 */
[----:B------:R0:W-:Y:S01]  /*9c30*/  STL [R1+0x7c], R17 ;  /* 0x00007c1101007387 */ /* 0x0001e20000100800 */
[----:B------:R-:W-:-:S03]  /*9c40*/  SEL R14, R5, R14, !P0 ;  /* 0x0000000e050e7207 */ /* 0x000fc60004000000 */
[----:B0-----:R-:W4:Y:S04]  /*9c50*/  LDL.LU R17, [R1+0xce8] ;  /* 0x000ce80001117983 */ /* 0x001f280000300800 */
[----:B------:R0:W-:Y:S01]  /*9c60*/  STL [R1+0x78], R16 ;  /* 0x0000781001007387 */ /* 0x0001e20000100800 */
[----:B------:R-:W-:-:S03]  /*9c70*/  SEL R13, R5, R13, !P0 ;  /* 0x0000000d050d7207 */ /* 0x000fc60004000000 */
[----:B0-----:R-:W4:Y:S04]  /*9c80*/  LDL.LU R16, [R1+0xce4] ;  /* 0x000ce40001107983 */ /* 0x001f280000300800 */
[----:B------:R0:W-:Y:S01]  /*9c90*/  STL [R1+0x74], R15 ;  /* 0x0000740f01007387 */ /* 0x0001e20000100800 */
[----:B------:R-:W-:-:S03]  /*9ca0*/  SEL R12, R5, R12, !P0 ;  /* 0x0000000c050c7207 */ /* 0x000fc60004000000 */
[----:B0-----:R-:W4:Y:S01]  /*9cb0*/  LDL.LU R15, [R1+0xce0] ;  /* 0x000ce000010f7983 */ /* 0x001f220000300800 */
[C---:B------:R-:W-:Y:S02]  /*9cc0*/  SEL R11, R5.reuse, R11, !P0 ;  /* 0x0000000b050b7207 */ /* 0x040fe40004000000 */
[C---:B------:R-:W-:Y:S02]  /*9cd0*/  SEL R10, R5.reuse, R10, !P0 ;  /* 0x0000000a050a7207 */ /* 0x040fe40004000000 */
[C---:B------:R-:W-:Y:S02]  /*9ce0*/  SEL R9, R5.reuse, R9, !P0 ;  /* 0x0000000905097207 */ /* 0x040fe40004000000 */
[C---:B------:R-:W-:Y:S02]  /*9cf0*/  SEL R8, R5.reuse, R8, !P0 ;  /* 0x0000000805087207 */ /* 0x040fe40004000000 */
[C---:B------:R-:W-:Y:S02]  /*9d00*/  SEL R7, R5.reuse, R7, !P0 ;  /* 0x0000000705077207 */ /* 0x040fe40004000000 */
[----:B------:R-:W-:-:S02]  /*9d10*/  SEL R6, R5, R6, !P0 ;  /* 0x0000000605067207 */ /* 0x000fc40004000000 */
[----:B---3--:R-:W-:-:S05]  /*9d20*/  SEL R3, R5, R3, !P0 ;  /* 0x0000000305037207 */ /* 0x008fca0004000000 */
[----:B------:R0:W-:Y:S04]  /*9d30*/  STL [R1+0x70], R3 ;  /* 0x0000700301007387 */ /* 0x0001e80000100800 */
[----:B0-----:R-:W3:Y:S04]  /*9d40*/  LDL.LU R3, [R1+0x24] ;  /* 0x0000240001037983 */ /* 0x001ee80000300800 */
        /* <DEDUP_REMOVED lines=21> */
[----:B0-----:R-:W3:Y:S01]  /*9ea0*/  LDL.LU R6, [R1+0xcbc] ;  /* 0x000cbc0001067983 */ /* 0x001ee20000300800 */
[----:B--2---:R-:W-:-:S02]  /*9eb0*/  SEL R4, R5, R4, !P0 ;  /* 0x0000000405047207 */ /* 0x004fc40004000000 */
[----:B------:R-:W-:-:S03]  /*9ec0*/  SEL R23, R5, R23, !P0 ;  /* 0x0000001705177207 */ /* 0x000fc60004000000 */
[----:B------:R0:W-:Y:S01]  /*9ed0*/  STL [R1+0x30], R4 ;  /* 0x0000300401007387 */ /* 0x0001e20000100800 */
[----:B------:R-:W-:-:S03]  /*9ee0*/  SEL R2, R5, R2, !P0 ;  /* 0x0000000205027207 */ /* 0x000fc60004000000 */
[----:B------:R1:W-:Y:S01]  /*9ef0*/  STL [R1+0x2c], R23 ;  /* 0x00002c1701007387 */ /* 0x0003e20000100800 */
[----:B0-----:R-:W-:-:S05]  /*9f00*/  SEL R4, R5, R29, !P0 ;  /* 0x0000001d05047207 */ /* 0x001fca0004000000 */
[----:B------:R-:W-:Y:S04]  /*9f10*/  STL [R1+0x1c], R4 ;  /* 0x00001c0401007387 */ /* 0x000fe80000100800 */
[----:B------:R0:W-:Y:S01]  /*9f20*/  STL [R1+0x18], R2 ;  /* 0x0000180201007387 */ /* 0x0001e20000100800 */
[C---:B----4-:R-:W-:Y:S02]  /*9f30*/  SEL R15, R5.reuse, R15, !P0 ;  /* 0x0000000f050f7207 */ /* 0x050fe40004000000 */
[C---:B---3--:R-:W-:Y:S02]  /*9f40*/  SEL R3, R5.reuse, R3, !P0 ;  /* 0x0000000305037207 */ /* 0x048fe40004000000 */
[C---:B------:R-:W-:Y:S02]  /*9f50*/  SEL R14, R5.reuse, R14, !P0 ;  /* 0x0000000e050e7207 */ /* 0x040fe40004000000 */
[----:B-1----:R-:W-:-:S02]  /*9f60*/  SEL R23, R5, R13, !P0 ;  /* 0x0000000d05177207 */ /* 0x002fc40004000000 */
[C---:B------:R-:W-:Y:S02]  /*9f70*/  SEL R29, R5.reuse, R12, !P0 ;  /* 0x0000000c051d7207 */ /* 0x040fe40004000000 */
[C---:B0-----:R-:W-:Y:S02]  /*9f80*/  SEL R2, R5.reuse, R8, !P0 ;  /* 0x0000000805027207 */ /* 0x041fe40004000000 */
[C---:B------:R-:W-:Y:S02]  /*9f90*/  SEL R4, R5.reuse, R7, !P0 ;  /* 0x0000000705047207 */ /* 0x040fe40004000000 */
[----:B------:R-:W-:-:S05]  /*9fa0*/  SEL R6, R5, R6, !P0 ;  /* 0x0000000605067207 */ /* 0x000fca0004000000 */
[----:B------:R0:W-:Y:S04]  /*9fb0*/  STL [R1+0x14], R6 ;  /* 0x0000140601007387 */ /* 0x0001e80000100800 */
[----:B------:R1:W-:Y:S04]  /*9fc0*/  STL [R1+0x10], R4 ;  /* 0x0000100401007387 */ /* 0x0003e80000100800 */
[----:B------:R2:W-:Y:S01]  /*9fd0*/  STL [R1+0xc], R2 ;  /* 0x00000c0201007387 */ /* 0x0005e20000100800 */
[C---:B0-----:R-:W-:Y:S02]  /*9fe0*/  SEL R6, R5.reuse, R9, !P0 ;  /* 0x0000000905067207 */ /* 0x041fe40004000000 */
[----:B-1----:R-:W-:-:S02]  /*9ff0*/  SEL R4, R5, R10, !P0 ;  /* 0x0000000a05047207 */ /* 0x002fc40004000000 */
[C---:B--2---:R-:W-:Y:S01]  /*a000*/  SEL R2, R5.reuse, R11, !P0 ;  /* 0x0000000b05027207 */ /* 0x044fe20004000000 */
[----:B------:R0:W-:Y:S04]  /*a010*/  STL [R1+0x8], R6 ;  /* 0x0000080601007387 */ /* 0x0001e80000100800 */
[----:B------:R-:W-:Y:S04]  /*a020*/  STL [R1+0xc34], R2 ;  /* 0x000c340201007387 */ /* 0x000fe80000100800 */
[----:B------:R1:W-:Y:S04]  /*a030*/  STL [R1+0x4], R4 ;  /* 0x0000040401007387 */ /* 0x0003e80000100800 */
[----:B------:R-:W-:Y:S01]  /*a040*/  STL [R1+0xc38], R29 ;  /* 0x000c381d01007387 */ /* 0x000fe20000100800 */
[----:B0-----:R-:W-:-:S03]  /*a050*/  SEL R6, R5, R0, !P0 ;  /* 0x0000000005067207 */ /* 0x001fc60004000000 */
[----:B------:R-:W-:Y:S01]  /*a060*/  STL [R1+0xc3c], R23 ;  /* 0x000c3c1701007387 */ /* 0x000fe20000100800 */
[----:B-1----:R-:W-:-:S03]  /*a070*/  SEL R4, R5, R21, !P0 ;  /* 0x0000001505047207 */ /* 0x002fc60004000000 */
[----:B------:R-:W-:Y:S04]  /*a080*/  STL [R1+0xc40], R14 ;  /* 0x000c400e01007387 */ /* 0x000fe80000100800 */
[----:B------:R-:W-:Y:S04]  /*a090*/  STL [R1+0xc44], R3 ;  /* 0x000c440301007387 */ /* 0x000fe80000100800 */
[----:B------:R0:W-:Y:S04]  /*a0a0*/  STL [R1+0xc48], R4 ;  /* 0x000c480401007387 */ /* 0x0001e80000100800 */
[----:B------:R-:W2:Y:S04]  /*a0b0*/  LDL.LU R0, [R1+0x1ec] ;  /* 0x0001ec0001007983 */ /* 0x000ea80000300800 */
[----:B------:R-:W3:Y:S04]  /*a0c0*/  LDL.LU R7, [R1+0x8c] ;  /* 0x00008c0001077983 */ /* 0x000ee80000300800 */
[----:B------:R-:W4:Y:S04]  /*a0d0*/  LDL.LU R8, [R1+0x94] ;  /* 0x0000940001087983 */ /* 0x000f280000300800 */
[----:B------:R-:W4:Y:S04]  /*a0e0*/  LDL.LU R9, [R1+0x98] ;  /* 0x0000980001097983 */ /* 0x000f280000300800 */
        /* <DEDUP_REMOVED lines=9> */
[----:B------:R-:W4:Y:S04]  /*a180*/  LDL.LU R29, [R1+0x11c] ;  /* 0x00011c00011d7983 */ /* 0x000f280000300800 */
[----:B------:R-:W4:Y:S04]  /*a190*/  LDL.LU R2, [R1+0x120] ;  /* 0x0001200001027983 */ /* 0x000f280000300800 */
[----:B------:R0:W-:Y:S04]  /*a1a0*/  STL [R1+0xc4c], R6 ;  /* 0x000c4c0601007387 */ /* 0x0001e80000100800 */
[----:B0-----:R-:W4:Y:S04]  /*a1b0*/  LDL.LU R6, [R1+0xd0] ;  /* 0x0000d00001067983 */ /* 0x001f280000300800 */
[----:B------:R0:W-:Y:S04]  /*a1c0*/  STL [R1+0xc50], R15 ;  /* 0x000c500f01007387 */ /* 0x0001e80000100800 */
[----:B0-----:R-:W4:Y:S01]  /*a1d0*/  LDL.LU R15, [R1+0xcc] ;  /* 0x0000cc00010f7983 */ /* 0x001f220000300800 */
[----:B------:R-:W-:-:S05]  /*a1e0*/  SEL R16, R5, R16, !P0 ;  /* 0x0000001005107207 */ /* 0x000fca0004000000 */
[----:B------:R0:W-:Y:S02]  /*a1f0*/  STL [R1+0xc54], R16 ;  /* 0x000c541001007387 */ /* 0x0001e40000100800 */
[----:B0-----:R-:W0:Y:S01]  /*a200*/  S2R R16, SR_TID.X ;  /* 0x0000000000107919 */ /* 0x001e220000002100 */
[C---:B------:R-:W-:Y:S02]  /*a210*/  SEL R17, R5.reuse, R17, !P0 ;  /* 0x0000001105117207 */ /* 0x040fe40004000000 */
[C---:B------:R-:W-:Y:S01]  /*a220*/  SEL R18, R5.reuse, R18, !P0 ;  /* 0x0000001205127207 */ /* 0x040fe20004000000 */
[----:B------:R-:W-:Y:S01]  /*a230*/  @!P1 IMAD.MOV R26, RZ, RZ, -R26 ;  /* 0x000000ffff1a9224 */ /* 0x000fe200078e0a1a */
[C---:B------:R-:W-:Y:S02]  /*a240*/  SEL R19, R5.reuse, R19, !P0 ;  /* 0x0000001305137207 */ /* 0x040fe40004000000 */
[C---:B------:R-:W-:Y:S01]  /*a250*/  SEL R27, R5.reuse, R27, !P0 ;  /* 0x0000001b051b7207 */ /* 0x040fe20004000000 */
[----:B------:R-:W-:Y:S01]  /*a260*/  STL [R1+0xc58], R17 ;  /* 0x000c581101007387 */ /* 0x000fe20000100800 */
[----:B------:R-:W-:-:S02]  /*a270*/  SEL R20, R5, R20, !P0 ;  /* 0x0000001405147207 */ /* 0x000fc40004000000 */
[C---:B------:R-:W-:Y:S01]  /*a280*/  SEL R28, R5.reuse, R28, !P0 ;  /* 0x0000001c051c7207 */ /* 0x040fe20004000000 */
[----:B------:R-:W-:Y:S01]  /*a290*/  STL [R1+0xc5c], R18 ;  /* 0x000c5c1201007387 */ /* 0x000fe20000100800 */
[C---:B------:R-:W-:Y:S02]  /*a2a0*/  SEL R22, R5.reuse, R22, !P0 ;  /* 0x0000001605167207 */ /* 0x040fe40004000000 */
[C---:B------:R-:W-:Y:S01]  /*a2b0*/  SEL R24, R5.reuse, R24, !P0 ;  /* 0x0000001805187207 */ /* 0x040fe20004000000 */
[----:B------:R-:W-:Y:S01]  /*a2c0*/  STL [R1+0xc60], R19 ;  /* 0x000c601301007387 */ /* 0x000fe20000100800 */
[C---:B------:R-:W-:Y:S02]  /*a2d0*/  SEL R25, R5.reuse, R25, !P0 ;  /* 0x0000001905197207 */ /* 0x040fe40004000000 */
[----:B------:R-:W-:Y:S01]  /*a2e0*/  SEL R26, R5, R26, !P0 ;  /* 0x0000001a051a7207 */ /* 0x000fe20004000000 */
[----:B------:R-:W-:Y:S01]  /*a2f0*/  STL [R1+0xc64], R27 ;  /* 0x000c641b01007387 */ /* 0x000fe20000100800 */
[----:B0-----:R-:W-:-:S05]  /*a300*/  LOP3.LUT R16, R16, 0x3f, RZ, 0xc0, !PT ;  /* 0x0000003f10107812 */ /* 0x001fca00078ec0ff */
[----:B------:R-:W-:Y:S01]  /*a310*/  IMAD R16, R16, UR5, RZ ;  /* 0x0000000510107c24 */ /* 0x000fe2000f8e02ff */
[----:B------:R-:W-:Y:S04]  /*a320*/  STL [R1+0xc68], R20 ;  /* 0x000c681401007387 */ /* 0x000fe80000100800 */
[----:B------:R-:W-:Y:S01]  /*a330*/  LEA.HI.X.SX32 R5, R16, UR9, 0x1, P5 ;  /* 0x0000000910057c11 */ /* 0x000fe2000a8f0eff */
[----:B------:R-:W-:Y:S01]  /*a340*/  STL [R1+0xc6c], R28 ;  /* 0x000c6c1c01007387 */ /* 0x000fe20000100800 */
[----:B------:R-:W-:-:S03]  /*a350*/  ULDC UR9, c[0x0][0x240] ;  /* 0x0000900000097ab9 */ /* 0x000fc60000000800 */
[----:B------:R-:W-:Y:S04]  /*a360*/  STL [R1+0xc70], R22 ;  /* 0x000c701601007387 */ /* 0x000fe80000100800 */
[----:B------:R-:W-:Y:S04]  /*a370*/  STL [R1+0xc74], R24 ;  /* 0x000c741801007387 */ /* 0x000fe80000100800 */
[----:B------:R-:W-:Y:S04]  /*a380*/  STL [R1+0xc78], R25 ;  /* 0x000c781901007387 */ /* 0x000fe80000100800 */
[----:B------:R-:W-:Y:S04]  /*a390*/  STL [R1+0xc7c], R26 ;  /* 0x000c7c1a01007387 */ /* 0x000fe80000100800 */
[----:B------:R-:W-:Y:S01]  /*a3a0*/  STL [R1+0xc80], R5 ;  /* 0x000c800501007387 */ /* 0x000fe20000100800 */
[----:B--2---:R-:W-:-:S02]  /*a3b0*/  IMAD R0, R0, UR8, RZ ;  /* 0x0000000800007c24 */ /* 0x004fc4000f8e02ff */
[----:B---3--:R-:W-:-:S03]  /*a3c0*/  IMAD R7, R7, UR9, RZ ;  /* 0x0000000907077c24 */ /* 0x008fc6000f8e02ff */
[----:B------:R0:W-:Y:S01]  /*a3d0*/  STL [R1+0xbf0], R0 ;  /* 0x000bf00001007387 */ /* 0x0001e20000100800 */
[----:B----4-:R-:W-:-:S03]  /*a3e0*/  IMAD R8, R8, UR9, RZ ;  /* 0x0000000908087c24 */ /* 0x010fc6000f8e02ff */
[----:B------:R-:W-:Y:S01]  /*a3f0*/  STL [R1+0xc84], R7 ;  /* 0x000c840701007387 */ /* 0x000fe20000100800 */
[----:B------:R-:W-:-:S03]  /*a400*/  IMAD R9, R9, UR9, RZ ;  /* 0x0000000909097c24 */ /* 0x000fc6000f8e02ff */
        /* <DEDUP_REMOVED lines=13> */
[----:B------:R-:W-:Y:S02]  /*a4e0*/  IMAD R3, R3, UR9, RZ ;  /* 0x0000000903037c24 */ /* 0x000fe4000f8e02ff */
[----:B0-----:R-:W-:Y:S02]  /*a4f0*/  IMAD R0, R6, UR9, RZ ;  /* 0x0000000906007c24 */ /* 0x001fe4000f8e02ff */
[----:B------:R-:W-:-:S05]  /*a500*/  IMAD R5, R15, UR9, RZ ;  /* 0x000000090f057c24 */ /* 0x000fca000f8e02ff */
[----:B------:R-:W-:Y:S04]  /*a510*/  STL [R1+0x20], R5 ;  /* 0x0000200501007387 */ /* 0x000fe80000100800 */
[----:B------:R0:W-:Y:S04]  /*a520*/  STL [R1+0x24], R0 ;  /* 0x0000240001007387 */ /* 0x0001e80000100800 */
[----:B------:R1:W-:Y:S01]  /*a530*/  STL [R1+0x28], R4 ;  /* 0x0000280401007387 */ /* 0x0003e20000100800 */
[----:B0-----:R-:W-:-:S03]  /*a540*/  IMAD R0, R14, UR9, RZ ;  /* 0x000000090e007c24 */ /* 0x001fc6000f8e02ff */
[----:B------:R0:W-:Y:S01]  /*a550*/  STL [R1+0x54], R3 ;  /* 0x0000540301007387 */ /* 0x0001e20000100800 */
[----:B-1----:R-:W-:-:S03]  /*a560*/  IMAD R4, R23, UR9, RZ ;  /* 0x0000000917047c24 */ /* 0x002fc6000f8e02ff */
[----:B------:R1:W-:Y:S04]  /*a570*/  STL [R1+0x58], R0 ;  /* 0x0000580001007387 */ /* 0x0003e80000100800 */
[----:B------:R-:W-:Y:S04]  /*a580*/  STL [R1+0x5c], R4 ;  /* 0x00005c0401007387 */ /* 0x000fe80000100800 */
[----:B------:R-:W2:Y:S01]  /*a590*/  LDL.LU R21, [R1+0x12c] ;  /* 0x00012c0001157983 */ /* 0x000ea20000300800 */
[----:B0-----:R-:W-:Y:S02]  /*a5a0*/  IMAD R3, R29, UR9, RZ ;  /* 0x000000091d037c24 */ /* 0x001fe4000f8e02ff */
[----:B-1----:R-:W-:-:S03]  /*a5b0*/  IMAD R0, R2, UR9, RZ ;  /* 0x0000000902007c24 */ /* 0x002fc6000f8e02ff */
[----:B------:R-:W-:Y:S04]  /*a5c0*/  STL [R1+0x64], R3 ;  /* 0x0000640301007387 */ /* 0x000fe80000100800 */
[----:B--2---:R0:W-:Y:S04]  /*a5d0*/  STL [R1+0xcb4], R21 ;  /* 0x000cb41501007387 */ /* 0x0041e80000100800 */
[----:B------:R-:W-:Y:S04]  /*a5e0*/  STL [R1+0x88], R0 ;  /* 0x0000880001007387 */ /* 0x000fe80000100800 */
[----:B0-----:R-:W2:Y:S04]  /*a5f0*/  LDL.LU R21, [R1+0x128] ;  /* 0x0001280001157983 */ /* 0x001ea80000300800 */
[----:B--2---:R0:W-:Y:S04]  /*a600*/  STL [R1+0xcb8], R21 ;  /* 0x000cb81501007387 */ /* 0x0041e80000100800 */
[----:B0-----:R-:W2:Y:S04]  /*a610*/  LDL.LU R21, [R1+0x124] ;  /* 0x0001240001157983 */ /* 0x001ea80000300800 */
        /* <DEDUP_REMOVED lines=27> */
[----:B------:R-:W4:Y:S01]  /*a7d0*/  LDL.LU R2, [R1+0x1d8] ;  /* 0x0001d80001027983 */ /* 0x000f220000300800 */
[----:B--2---:R-:W-:-:S05]  /*a7e0*/  IMAD R21, R21, UR9, RZ ;  /* 0x0000000915157c24 */ /* 0x004fca000f8e02ff */
[----:B------:R0:W-:Y:S04]  /*a7f0*/  STL [R1+0x8c], R21 ;  /* 0x00008c1501007387 */ /* 0x0001e80000100800 */
[----:B0-----:R-:W2:Y:S02]  /*a800*/  LDL.LU R21, [R1+0xcb8] ;  /* 0x000cb80001157983 */ /* 0x001ea40000300800 */
[----:B--2---:R-:W-:-:S05]  /*a810*/  IMAD R21, R21, UR9, RZ ;  /* 0x0000000915157c24 */ /* 0x004fca000f8e02ff */
[----:B------:R0:W-:Y:S04]  /*a820*/  STL [R1+0x94], R21 ;  /* 0x0000941501007387 */ /* 0x0001e80000100800 */
[----:B0-----:R-:W2:Y:S01]  /*a830*/  LDL.LU R21, [R1+0xcb4] ;  /* 0x000cb40001157983 */ /* 0x001ea20000300800 */
[----:B---3--:R-:W-:Y:S02]  /*a840*/  IMAD R5, R5, UR9, RZ ;  /* 0x0000000905057c24 */ /* 0x008fe4000f8e02ff */
[----:B----4-:R-:W-:Y:S02]  /*a850*/  IMAD R4, R4, UR9, RZ ;  /* 0x0000000904047c24 */ /* 0x010fe4000f8e02ff */
[----:B------:R-:W-:Y:S02]  /*a860*/  IMAD R3, R3, UR9, RZ ;  /* 0x0000000903037c24 */ /* 0x000fe4000f8e02ff */
[----:B--2---:R-:W-:-:S05]  /*a870*/  IMAD R21, R21, UR9, RZ ;  /* 0x0000000915157c24 */ /* 0x004fca000f8e02ff */
[----:B------:R0:W-:Y:S02]  /*a880*/  STL [R1+0x98], R21 ;  /* 0x0000981501007387 */ /* 0x0001e40000100800 */
[----:B0-----:R-:W-:Y:S02]  /*a890*/  IMAD R21, R13, UR9, RZ ;  /* 0x000000090d157c24 */ /* 0x001fe4000f8e02ff */
[----:B------:R-:W-:Y:S02]  /*a8a0*/  IMAD R13, R12, UR9, RZ ;  /* 0x000000090c0d7c24 */ /* 0x000fe4000f8e02ff */
[----:B------:R-:W-:Y:S02]  /*a8b0*/  IMAD R12, R11, UR9, RZ ;  /* 0x000000090b0c7c24 */ /* 0x000fe4000f8e02ff */
[----:B------:R-:W-:Y:S01]  /*a8c0*/  IMAD R11, R10, UR9, RZ ;  /* 0x000000090a0b7c24 */ /* 0x000fe2000f8e02ff */
[----:B------:R-:W-:Y:S01]  /*a8d0*/  STL [R1+0x9c], R21 ;  /* 0x00009c1501007387 */ /* 0x000fe20000100800 */
[----:B------:R-:W-:-:S02]  /*a8e0*/  IMAD R10, R9, UR9, RZ ;  /* 0x00000009090a7c24 */ /* 0x000fc4000f8e02ff */
[----:B------:R-:W-:Y:S01]  /*a8f0*/  IMAD R9, R8, UR9, RZ ;  /* 0x0000000908097c24 */ /* 0x000fe2000f8e02ff */
[----:B------:R-:W-:Y:S01]  /*a900*/  STL [R1+0xa0], R13 ;  /* 0x0000a00d01007387 */ /* 0x000fe20000100800 */
[----:B------:R-:W-:Y:S02]  /*a910*/  IMAD R8, R7, UR9, RZ ;  /* 0x0000000907087c24 */ /* 0x000fe4000f8e02ff */
[----:B------:R-:W-:Y:S01]  /*a920*/  IMAD R7, R0, UR9, RZ ;  /* 0x0000000900077c24 */ /* 0x000fe2000f8e02ff */
[----:B------:R-:W-:Y:S01]  /*a930*/  STL [R1+0xa4], R12 ;  /* 0x0000a40c01007387 */ /* 0x000fe20000100800 */
[----:B------:R-:W-:-:S03]  /*a940*/  IMAD R0, R26, UR9, RZ ;  /* 0x000000091a007c24 */ /* 0x000fc6000f8e02ff */
[----:B------:R-:W-:Y:S04]  /*a950*/  STL [R1+0xa8], R11 ;  /* 0x0000a80b01007387 */ /* 0x000fe80000100800 */
[----:B------:R-:W-:Y:S04]  /*a960*/  STL [R1+0xac], R10 ;  /* 0x0000ac0a01007387 */ /* 0x000fe80000100800 */
[----:B------:R-:W-:Y:S04]  /*a970*/  STL [R1+0xb0], R9 ;  /* 0x0000b00901007387 */ /* 0x000fe80000100800 */
[----:B------:R-:W-:Y:S04]  /*a980*/  STL [R1+0xb4], R8 ;  /* 0x0000b40801007387 */ /* 0x000fe80000100800 */
[----:B------:R0:W-:Y:S04]  /*a990*/  STL [R1+0xb8], R7 ;  /* 0x0000b80701007387 */ /* 0x0001e80000100800 */
[----:B------:R1:W-:Y:S04]  /*a9a0*/  STL [R1+0xc8], R5 ;  /* 0x0000c80501007387 */ /* 0x0003e80000100800 */
[----:B------:R2:W-:Y:S01]  /*a9b0*/  STL [R1+0xcc], R0 ;  /* 0x0000cc0001007387 */ /* 0x0005e20000100800 */
[----:B0-----:R-:W-:-:S02]  /*a9c0*/  IMAD R7, R25, UR9, RZ ;  /* 0x0000000919077c24 */ /* 0x001fc4000f8e02ff */
[----:B-1----:R-:W-:-:S03]  /*a9d0*/  IMAD R5, R24, UR9, RZ ;  /* 0x0000000918057c24 */ /* 0x002fc6000f8e02ff */
[----:B------:R0:W-:Y:S01]  /*a9e0*/  STL [R1+0xd0], R7 ;  /* 0x0000d00701007387 */ /* 0x0001e20000100800 */
[----:B--2---:R-:W-:-:S03]  /*a9f0*/  IMAD R0, R22, UR9, RZ ;  /* 0x0000000916007c24 */ /* 0x004fc6000f8e02ff */
[----:B------:R1:W-:Y:S04]  /*aa00*/  STL [R1+0xd4], R5 ;  /* 0x0000d40501007387 */ /* 0x0003e80000100800 */
[----:B------:R2:W-:Y:S01]  /*aa10*/  STL [R1+0xf8], R0 ;  /* 0x0000f80001007387 */ /* 0x0005e20000100800 */
[----:B0-----:R-:W-:Y:S02]  /*aa20*/  IMAD R7, R28, UR9, RZ ;  /* 0x000000091c077c24 */ /* 0x001fe4000f8e02ff */
        /* <DEDUP_REMOVED lines=13> */
[----:B------:R-:W-:Y:S01]  /*ab00*/  STL [R1+0x128], R7 ;  /* 0x0001280701007387 */ /* 0x000fe20000100800 */
[----:B--2---:R-:W-:-:S03]  /*ab10*/  IMAD R0, R6, UR9, RZ ;  /* 0x0000000906007c24 */ /* 0x004fc6000f8e02ff */
        /* <DEDUP_REMOVED lines=151> */
[----:B------:R-:W-:-:S02]  /*b490*/  IMAD R10, R10, UR9, RZ ;  /* 0x000000090a0a7c24 */ /* 0x000fc4000f8e02ff */
[----:B------:R-:W-:Y:S02]  /*b4a0*/  IMAD R9, R9, UR9, RZ ;  /* 0x0000000909097c24 */ /* 0x000fe4000f8e02ff */
[----:B------:R-:W-:Y:S02]  /*b4b0*/  IMAD R8, R8, UR9, RZ ;  /* 0x0000000908087c24 */ /* 0x000fe4000f8e02ff */
[----:B------:R-:W-:Y:S02]  /*b4c0*/  IMAD R7, R7, UR9, RZ ;  /* 0x0000000907077c24 */ /* 0x000fe4000f8e02ff */
[----:B------:R-:W-:Y:S02]  /*b4d0*/  IMAD R5, R5, UR9, RZ ;  /* 0x0000000905057c24 */ /* 0x000fe4000f8e02ff */
        /* <DEDUP_REMOVED lines=19> */
[----:B--2---:R-:W-:-:S05]  /*b610*/  IMAD R21, R21, UR9, RZ ;  /* 0x0000000915157c24 */ /* 0x004fca000f8e02ff */
[----:B------:R0:W-:Y:S04]  /*b620*/  STL [R1+0xc0], R21 ;  /* 0x0000c01501007387 */ /* 0x0001e80000100800 */
[----:B0-----:R-:W2:Y:S04]  /*b630*/  LDL.LU R21, [R1+0xca0] ;  /* 0x000ca00001157983 */ /* 0x001ea80000300800 */
[----:B------:R0:W-:Y:S04]  /*b640*/  STL [R1+0xbc], R13 ;  /* 0x0000bc0d01007387 */ /* 0x0001e80000100800 */
[----:B0-----:R-:W3:Y:S04]  /*b650*/  LDL.LU R13, [R1+0xc9c] ;  /* 0x000c9c00010d7983 */ /* 0x001ee80000300800 */
[----:B------:R0:W-:Y:S04]  /*b660*/  STL [R1+0x90], R12 ;  /* 0x0000900c01007387 */ /* 0x0001e80000100800 */
[----:B0-----:R-:W4:Y:S04]  /*b670*/  LDL.LU R12, [R1+0xc98] ;  /* 0x000c9800010c7983 */ /* 0x001f280000300800 */
        /* <DEDUP_REMOVED lines=49> */
[----:B0-----:R-:W4:Y:S01]  /*b990*/  LDL.LU R2, [R1+0xc34] ;  /* 0x000c340001027983 */ /* 0x001f220000300800 */
[----:B------:R-:W-:-:S05]  /*b9a0*/  IMAD R0, R0, UR9, RZ ;  /* 0x0000000900007c24 */ /* 0x000fca000f8e02ff */
[----:B------:R4:W-:Y:S02]  /*b9b0*/  STL [R1+0x4], R0 ;  /* 0x0000040001007387 */ /* 0x0009e40000100800 */
[----:B----4-:R-:W-:Y:S02]  /*b9c0*/  IMAD R0, R2, UR9, RZ ;  /* 0x0000000902007c24 */ /* 0x010fe4000f8e02ff */
[----:B------:R-:W4:Y:S01]  /*b9d0*/  LDL.LU R2, [R1+0xc30] ;  /* 0x000c300001027983 */ /* 0x000f220000300800 */
[----:B---3--:R-:W-:Y:S02]  /*b9e0*/  IMAD R29, R29, UR9, RZ ;  /* 0x000000091d1d7c24 */ /* 0x008fe4000f8e02ff */
[----:B--2---:R-:W-:Y:S01]  /*b9f0*/  IMAD R23, R23, UR9, RZ ;  /* 0x0000000917177c24 */ /* 0x004fe2000f8e02ff */
[----:B------:R0:W-:Y:S01]  /*ba00*/  STL [R1+0xbf4], R0 ;  /* 0x000bf40001007387 */ /* 0x0001e20000100800 */
[----:B------:R-:W-:Y:S02]  /*ba10*/  IMAD R14, R14, UR9, RZ ;  /* 0x000000090e0e7c24 */ /* 0x000fe4000f8e02ff */
[----:B------:R-:W-:Y:S01]  /*ba20*/  IMAD R3, R3, UR9, RZ ;  /* 0x0000000903037c24 */ /* 0x000fe2000f8e02ff */
[----:B0-----:R-:W2:Y:S04]  /*ba30*/  LDL.LU R0, [R1+0x58] ;  /* 0x0000580001007983 */ /* 0x001ea80000300800 */
[----:B------:R0:W-:Y:S04]  /*ba40*/  STL [R1+0xbf8], R29 ;  /* 0x000bf81d01007387 */ /* 0x0001e80000100800 */
[----:B0-----:R-:W3:Y:S04]  /*ba50*/  LDL.LU R29, [R1+0x54] ;  /* 0x00005400011d7983 */ /* 0x001ee80000300800 */
[----:B------:R0:W-:Y:S04]  /*ba60*/  STL [R1+0xbfc], R23 ;  /* 0x000bfc1701007387 */ /* 0x0001e80000100800 */
[----:B0-----:R-:W2:Y:S04]  /*ba70*/  LDL.LU R23, [R1+0x28] ;  /* 0x0000280001177983 */ /* 0x001ea80000300800 */
[----:B------:R0:W-:Y:S04]  /*ba80*/  STL [R1+0xc00], R14 ;  /* 0x000c000e01007387 */ /* 0x0001e80000100800 */
[----:B0-----:R-:W3:Y:S04]  /*ba90*/  LDL.LU R14, [R1+0x24] ;  /* 0x00002400010e7983 */ /* 0x001ee80000300800 */
[----:B------:R0:W-:Y:S04]  /*baa0*/  STL [R1+0xc04], R3 ;  /* 0x000c040301007387 */ /* 0x0001e80000100800 */
[----:B0-----:R-:W2:Y:S01]  /*bab0*/  LDL.LU R3, [R1+0x20] ;  /* 0x0000200001037983 */ /* 0x001ea20000300800 */
[----:B------:R-:W-:-:S02]  /*bac0*/  IMAD R4, R4, UR9, RZ ;  /* 0x0000000904047c24 */ /* 0x000fc4000f8e02ff */
[----:B------:R-:W-:Y:S02]  /*bad0*/  IMAD R6, R6, UR9, RZ ;  /* 0x0000000906067c24 */ /* 0x000fe4000f8e02ff */
[----:B------:R-:W-:Y:S02]  /*bae0*/  IMAD R15, R15, UR9, RZ ;  /* 0x000000090f0f7c24 */ /* 0x000fe4000f8e02ff */
[----:B------:R-:W-:Y:S01]  /*baf0*/  IMAD R16, R16, UR9, RZ ;  /* 0x0000000910107c24 */ /* 0x000fe2000f8e02ff */
[----:B------:R4:W-:Y:S01]  /*bb00*/  STL [R1+0xc08], R4 ;  /* 0x000c080401007387 */ /* 0x0009e20000100800 */
[----:B------:R-:W-:Y:S02]  /*bb10*/  IMAD R17, R17, UR9, RZ ;  /* 0x0000000911117c24 */ /* 0x000fe4000f8e02ff */
[----:B------:R-:W-:Y:S01]  /*bb20*/  IMAD R18, R18, UR9, RZ ;  /* 0x0000000912127c24 */ /* 0x000fe2000f8e02ff */
[----:B------:R-:W-:Y:S01]  /*bb30*/  STL [R1+0xc0c], R6 ;  /* 0x000c0c0601007387 */ /* 0x000fe20000100800 */
[----:B------:R-:W-:-:S02]  /*bb40*/  IMAD R19, R19, UR9, RZ ;  /* 0x0000000913137c24 */ /* 0x000fc4000f8e02ff */
[----:B------:R-:W-:Y:S01]  /*bb50*/  IMAD R27, R27, UR9, RZ ;  /* 0x000000091b1b7c24 */ /* 0x000fe2000f8e02ff */
[----:B------:R0:W-:Y:S01]  /*bb60*/  STL [R1+0xc10], R15 ;  /* 0x000c100f01007387 */ /* 0x0001e20000100800 */
[----:B------:R-:W-:Y:S02]  /*bb70*/  IMAD R20, R20, UR9, RZ ;  /* 0x0000000914147c24 */ /* 0x000fe4000f8e02ff */
[----:B------:R-:W-:Y:S01]  /*bb80*/  IMAD R28, R28, UR9, RZ ;  /* 0x000000091c1c7c24 */ /* 0x000fe2000f8e02ff */
[----:B------:R-:W-:Y:S04]  /*bb90*/  STL [R1+0xc14], R16 ;  /* 0x000c141001007387 */ /* 0x000fe80000100800 */
[----:B------:R-:W-:Y:S04]  /*bba0*/  STL [R1+0xc18], R17 ;  /* 0x000c181101007387 */ /* 0x000fe80000100800 */
[----:B------:R-:W-:Y:S04]  /*bbb0*/  STL [R1+0xc1c], R18 ;  /* 0x000c1c1201007387 */ /* 0x000fe80000100800 */
[----:B------:R-:W-:Y:S04]  /*bbc0*/  STL [R1+0xc20], R19 ;  /* 0x000c201301007387 */ /* 0x000fe80000100800 */
[----:B------:R-:W-:Y:S04]  /*bbd0*/  STL [R1+0xc24], R27 ;  /* 0x000c241b01007387 */ /* 0x000fe80000100800 */
[----:B------:R-:W-:Y:S04]  /*bbe0*/  STL [R1+0xc28], R20 ;  /* 0x000c281401007387 */ /* 0x000fe80000100800 */
[----:B------:R1:W-:Y:S01]  /*bbf0*/  STL [R1+0xc2c], R28 ;  /* 0x000c2c1c01007387 */ /* 0x0003e20000100800 */
[----:B----4-:R-:W-:-:S02]  /*bc00*/  IADD3 R4, P4, R7, R2, RZ ;  /* 0x0000000207047210 */ /* 0x010fc40007f9e0ff */
[-C--:B0-----:R-:W-:Y:S02]  /*bc10*/  IADD3 R15, P3, R8, R2.reuse, RZ ;  /* 0x00000002080f7210 */ /* 0x081fe40007f7e0ff */
[-C--:B------:R-:W-:Y:S01]  /*bc20*/  IADD3 R6, P2, R9, R2.reuse, RZ ;  /* 0x0000000209067210 */ /* 0x080fe20007f5e0ff */
[----:B------:R0:W-:Y:S04]  /*bc30*/  STL [R1+0xafc], R4 ;  /* 0x000afc0401007387 */ /* 0x0001e80000100800 */
[----:B------:R-:W-:Y:S04]  /*bc40*/  STL [R1+0xae4], R15 ;  /* 0x000ae40f01007387 */ /* 0x000fe80000100800 */
[----:B-1----:R-:W4:Y:S01]  /*bc50*/  LDL.LU R28, [R1+0x88] ;  /* 0x00008800011c7983 */ /* 0x002f220000300800 */
[----:B0-----:R-:W-:-:S03]  /*bc60*/  IADD3 R4, P1, R10, R2, RZ ;  /* 0x000000020a047210 */ /* 0x001fc60007f3e0ff */
[----:B------:R0:W-:Y:S04]  /*bc70*/  STL [R1+0xae8], R6 ;  /* 0x000ae80601007387 */ /* 0x0001e80000100800 */
[----:B------:R1:W-:Y:S04]  /*bc80*/  STL [R1+0xaec], R4 ;  /* 0x000aec0401007387 */ /* 0x0003e80000100800 */
[----:B------:R-:W4:Y:S01]  /*bc90*/  LDL.LU R20, [R1+0x8c] ;  /* 0x00008c0001147983 */ /* 0x000f220000300800 */
[-C--:B0-----:R-:W-:Y:S02]  /*bca0*/  IADD3 R6, P0, R11, R2.reuse, RZ ;  /* 0x000000020b067210 */ /* 0x081fe40007f1e0ff */
[----:B-1----:R-:W-:-:S03]  /*bcb0*/  IADD3 R4, P6, R12, R2, RZ ;  /* 0x000000020c047210 */ /* 0x002fc60007fde0ff */
[----:B------:R0:W-:Y:S04]  /*bcc0*/  STL [R1+0xaf0], R6 ;  /* 0x000af00601007387 */ /* 0x0001e80000100800 */
[----:B------:R1:W-:Y:S01]  /*bcd0*/  STL [R1+0xaf4], R4 ;  /* 0x000af40401007387 */ /* 0x0003e20000100800 */
[----:B0-----:R-:W-:Y:S02]  /*bce0*/  IADD3 R6, P5, R13, R2, RZ ;  /* 0x000000020d067210 */ /* 0x001fe40007fbe0ff */
[-C--:B-1----:R-:W-:Y:S02]  /*bcf0*/  LEA.HI.X.SX32 R4, R7, R5.reuse, 0x1, P4 ;  /* 0x0000000507047211 */ /* 0x082fe400020f0eff */
[----:B------:R-:W4:Y:S04]  /*bd00*/  LDL.LU R7, [R1+0x64] ;  /* 0x0000640001077983 */ /* 0x000f280000300800 */
[----:B------:R-:W-:Y:S04]  /*bd10*/  STL [R1+0xaf8], R6 ;  /* 0x000af80601007387 */ /* 0x000fe80000100800 */
[----:B------:R-:W4:Y:S04]  /*bd20*/  LDL.LU R27, [R1+0x94] ;  /* 0x00009400011b7983 */ /* 0x000f280000300800 */
[----:B------:R0:W-:Y:S02]  /*bd30*/  STL [R1+0xae0], R4 ;  /* 0x000ae00401007387 */ /* 0x0001e40000100800 */
[----:B0-----:R-:W-:-:S02]  /*bd40*/  LEA.HI.X.SX32 R4, R8, R5, 0x1, P3 ;  /* 0x0000000508047211 */ /* 0x001fc400018f0eff */
[----:B------:R-:W4:Y:S01]  /*bd50*/  LDL.LU R8, [R1+0x5c] ;  /* 0x00005c0001087983 */ /* 0x000f220000300800 */
[----:B------:R-:W-:-:S05]  /*bd60*/  IADD3 R6, P4, R21, R2, RZ ;  /* 0x0000000215067210 */ /* 0x000fca0007f9e0ff */
[----:B------:R2:W-:Y:S04]  /*bd70*/  STL [R1+0xadc], R6 ;  /* 0x000adc0601007387 */ /* 0x0005e80000100800 */
[----:B------:R-:W4:Y:S04]  /*bd80*/  LDL.LU R19, [R1+0x98] ;  /* 0x0000980001137983 */ /* 0x000f280000300800 */
[----:B------:R0:W-:Y:S04]  /*bd90*/  STL [R1+0xad4], R4 ;  /* 0x000ad40401007387 */ /* 0x0001e80000100800 */
[----:B------:R-:W4:Y:S01]  /*bda0*/  LDL.LU R18, [R1+0x9c] ;  /* 0x00009c0001127983 */ /* 0x000f220000300800 */
[----:B--2---:R-:W-:-:S02]  /*bdb0*/  IADD3 R6, P3, R3, R2, RZ ;  /* 0x0000000203067210 */ /* 0x004fc40007f7e0ff */
[----:B0-----:R-:W-:-:S03]  /*bdc0*/  LEA.HI.X.SX32 R4, R9, R5, 0x1, P2 ;  /* 0x0000000509047211 */ /* 0x001fc600010f0eff */
[----:B------:R3:W-:Y:S04]  /*bdd0*/  STL [R1+0xad8], R6 ;  /* 0x000ad80601007387 */ /* 0x0007e80000100800 */
[----:B------:R0:W-:Y:S04]  /*bde0*/  STL [R1+0xacc], R4 ;  /* 0x000acc0401007387 */ /* 0x0001e80000100800 */
[----:B------:R-:W2:Y:S01]  /*bdf0*/  LDL.LU R17, [R1+0xa0] ;  /* 0x0000a00001117983 */ /* 0x000ea20000300800 */
[----:B---3--:R-:W-:Y:S02]  /*be00*/  IADD3 R6, P2, R14, R2, RZ ;  /* 0x000000020e067210 */ /* 0x008fe40007f5e0ff */
[----:B0-----:R-:W-:-:S03]  /*be10*/  LEA.HI.X.SX32 R4, R10, R5, 0x1, P1 ;  /* 0x000000050a047211 */ /* 0x001fc600008f0eff */
[----:B------:R0:W-:Y:S04]  /*be20*/  STL [R1+0xad0], R6 ;  /* 0x000ad00601007387 */ /* 0x0001e80000100800 */
[----:B------:R1:W-:Y:S04]  /*be30*/  STL [R1+0xac4], R4 ;  /* 0x000ac40401007387 */ /* 0x0003e80000100800 */
[----:B------:R-:W3:Y:S01]  /*be40*/  LDL.LU R16, [R1+0xa4] ;  /* 0x0000a40001107983 */ /* 0x000ee20000300800 */
[----:B0-----:R-:W-:Y:S02]  /*be50*/  IADD3 R6, P1, R23, R2, RZ ;  /* 0x0000000217067210 */ /* 0x001fe40007f3e0ff */
[----:B-1----:R-:W-:-:S03]  /*be60*/  LEA.HI.X.SX32 R4, R11, R5, 0x1, P0 ;  /* 0x000000050b047211 */ /* 0x002fc600000f0eff */
[----:B------:R0:W-:Y:S04]  /*be70*/  STL [R1+0xac8], R6 ;  /* 0x000ac80601007387 */ /* 0x0001e80000100800 */
[----:B------:R1:W-:Y:S04]  /*be80*/  STL [R1+0xabc], R4 ;  /* 0x000abc0401007387 */ /* 0x0003e80000100800 */
[----:B------:R-:W3:Y:S01]  /*be90*/  LDL.LU R15, [R1+0xa8] ;  /* 0x0000a800010f7983 */ /* 0x000ee20000300800 */
[----:B0-----:R-:W-:Y:S02]  /*bea0*/  IADD3 R6, P0, R29, R2, RZ ;  /* 0x000000021d067210 */ /* 0x001fe40007f1e0ff */
[----:B-1----:R-:W-:-:S03]  /*beb0*/  LEA.HI.X.SX32 R4, R12, R5, 0x1, P6 ;  /* 0x000000050c047211 */ /* 0x002fc600030f0eff */
[----:B------:R0:W-:Y:S01]  /*bec0*/  STL [R1+0xac0], R6 ;  /* 0x000ac00601007387 */ /* 0x0001e20000100800 */
[----:B------:R-:W-:-:S03]  /*bed0*/  IADD3 R9, P6, R0, R2, RZ ;  /* 0x0000000200097210 */ /* 0x000fc60007fde0ff */
[----:B------:R1:W-:Y:S04]  /*bee0*/  STL [R1+0xab4], R4 ;  /* 0x000ab40401007387 */ /* 0x0003e80000100800 */
[----:B0-----:R-:W3:Y:S01]  /*bef0*/  LDL.LU R6, [R1+0xac] ;  /* 0x0000ac0001067983 */ /* 0x001ee20000300800 */
[----:B-1----:R-:W-:-:S03]  /*bf00*/  LEA.HI.X.SX32 R4, R13, R5, 0x1, P5 ;  /* 0x000000050d047211 */ /* 0x002fc600028f0eff */
[----:B------:R0:W-:Y:S04]  /*bf10*/  STL [R1+0xab8], R9 ;  /* 0x000ab80901007387 */ /* 0x0001e80000100800 */
[----:B------:R1:W-:Y:S01]  /*bf20*/  STL [R1+0xaac], R4 ;  /* 0x000aac0401007387 */ /* 0x0003e20000100800 */
[----:B0-----:R-:W-:-:S03]  /*bf30*/  LEA.HI.X.SX32 R9, R21, R5, 0x1, P4 ;  /* 0x0000000515097211 */ /* 0x001fc600020f0eff */
[----:B-1----:R-:W3:Y:S01]  /*bf40*/  LDL.LU R4, [R1+0xb0] ;  /* 0x0000b00001047983 */ /* 0x002ee20000300800 */
[----:B----4-:R-:W-:-:S05]  /*bf50*/  IADD3 R10, P5, R8, R2, RZ ;  /* 0x00000002080a7210 */ /* 0x010fca0007fbe0ff */
[----:B------:R-:W-:Y:S04]  /*bf60*/  STL [R1+0xab0], R10 ;  /* 0x000ab00a01007387 */ /* 0x000fe80000100800 */
[----:B------:R0:W-:Y:S02]  /*bf70*/  STL [R1+0x720], R9 ;  /* 0x0007200901007387 */ /* 0x0001e40000100800 */
[----:B0-----:R-:W-:Y:S02]  /*bf80*/  LEA.HI.X.SX32 R9, R3, R5, 0x1, P3 ;  /* 0x0000000503097211 */ /* 0x001fe400018f0eff */
[----:B------:R-:W4:Y:S01]  /*bf90*/  LDL.LU R3, [R1+0xb4] ;  /* 0x0000b40001037983 */ /* 0x000f220000300800 */
[----:B------:R-:W-:-:S05]  /*bfa0*/  IADD3 R10, P4, R7, R2, RZ ;  /* 0x00000002070a7210 */ /* 0x000fca0007f9e0ff */
[----:B------:R0:W-:Y:S04]  /*bfb0*/  STL [R1+0x740], R10 ;  /* 0x0007400a01007387 */ /* 0x0001e80000100800 */
[----:B------:R1:W-:Y:S01]  /*bfc0*/  STL [R1+0x724], R9 ;  /* 0x0007240901007387 */ /* 0x0003e20000100800 */
[-C--:B0-----:R-:W-:Y:S02]  /*bfd0*/  IADD3 R10, P3, R28, R2.reuse, RZ ;  /* 0x000000021c0a7210 */ /* 0x081fe40007f7e0ff */
[----:B-1----:R-:W-:Y:S02]  /*bfe0*/  LEA.HI.X.SX32 R9, R14, R5, 0x1, P2 ;  /* 0x000000050e097211 */ /* 0x002fe400010f0eff */
[----:B------:R-:W4:Y:S04]  /*bff0*/  LDL.LU R14, [R1+0xb8] ;  /* 0x0000b800010e7983 */ /* 0x000f280000300800 */
[----:B------:R0:W-:Y:S04]  /*c000*/  STL [R1+0x748], R10 ;  /* 0x0007480a01007387 */ /* 0x0001e80000100800 */
[----:B------:R1:W-:Y:S01]  /*c010*/  STL [R1+0x728], R9 ;  /* 0x0007280901007387 */ /* 0x0003e20000100800 */
[----:B0-----:R-:W-:-:S02]  /*c020*/  IADD3 R10, P2, R20, R2, RZ ;  /* 0x00000002140a7210 */ /* 0x001fc40007f5e0ff */
[-C--:B-1----:R-:W-:Y:S02]  /*c030*/  LEA.HI.X.SX32 R9, R23, R5.reuse, 0x1, P1 ;  /* 0x0000000517097211 */ /* 0x082fe400008f0eff */
[----:B------:R-:W4:Y:S04]  /*c040*/  LDL.LU R23, [R1+0xc8] ;  /* 0x0000c80001177983 */ /* 0x000f280000300800 */
[----:B------:R-:W-:Y:S04]  /*c050*/  STL [R1+0x750], R10 ;  /* 0x0007500a01007387 */ /* 0x000fe80000100800 */
[----:B------:R0:W-:Y:S02]  /*c060*/  STL [R1+0x72c], R9 ;  /* 0x00072c0901007387 */ /* 0x0001e40000100800 */
[----:B0-----:R-:W-:-:S02]  /*c070*/  LEA.HI.X.SX32 R9, R29, R5, 0x1, P0 ;  /* 0x000000051d097211 */ /* 0x001fc400000f0eff */
[----:B------:R-:W4:Y:S01]  /*c080*/  LDL.LU R29, [R1+0xcc] ;  /* 0x0000cc00011d7983 */ /* 0x000f220000300800 */
[----:B------:R-:W-:-:S05]  /*c090*/  IADD3 R10, P1, R27, R2, RZ ;  /* 0x000000021b0a7210 */ /* 0x000fca0007f3e0ff */
[----:B------:R-:W-:Y:S04]  /*c0a0*/  STL [R1+0x758], R10 ;  /* 0x0007580a01007387 */ /* 0x000fe80000100800 */
[----:B------:R0:W-:Y:S02]  /*c0b0*/  STL [R1+0x730], R9 ;  /* 0x0007300901007387 */ /* 0x0001e40000100800 */
[----:B0-----:R-:W-:Y:S02]  /*c0c0*/  LEA.HI.X.SX32 R9, R0, R5, 0x1, P6 ;  /* 0x0000000500097211 */ /* 0x001fe400030f0eff */
        /* <DEDUP_REMOVED lines=11> */
[----:B--2---:R-:W-:-:S05]  /*c180*/  IADD3 R10, P5, R17, R2, RZ ;  /* 0x00000002110a7210 */ /* 0x004fca0007fbe0ff */
[----:B------:R3:W-:Y:S04]  /*c190*/  STL [R1+0x770], R10 ;  /* 0x0007700a01007387 */ /* 0x0007e80000100800 */
[----:B------:R0:W-:Y:S01]  /*c1a0*/  STL [R1+0x73c], R9 ;  /* 0x00073c0901007387 */ /* 0x0001e20000100800 */
[----:B---3--:R-:W-:Y:S02]  /*c1b0*/  IADD3 R10, P4, R16, R2, RZ ;  /* 0x00000002100a7210 */ /* 0x008fe40007f9e0ff */
[-C--:B0-----:R-:W-:Y:S02]  /*c1c0*/  LEA.HI.X.SX32 R9, R28, R5.reuse, 0x1, P3 ;  /* 0x000000051c097211 */ /* 0x081fe400018f0eff */
[----:B------:R-:W2:Y:S04]  /*c1d0*/  LDL.LU R28, [R1+0x100] ;  /* 0x00010000011c7983 */ /* 0x000ea80000300800 */
[----:B------:R-:W-:Y:S04]  /*c1e0*/  STL [R1+0x778], R10 ;  /* 0x0007780a01007387 */ /* 0x000fe80000100800 */
[----:B------:R0:W-:Y:S02]  /*c1f0*/  STL [R1+0x744], R9 ;  /* 0x0007440901007387 */ /* 0x0001e40000100800 */
[----:B0-----:R-:W-:-:S02]  /*c200*/  LEA.HI.X.SX32 R9, R20, R5, 0x1, P2 ;  /* 0x0000000514097211 */ /* 0x001fc400010f0eff */
[----:B------:R-:W3:Y:S01]  /*c210*/  LDL.LU R20, [R1+0x114] ;  /* 0x0001140001147983 */ /* 0x000ee20000300800 */
[----:B------:R-:W-:-:S05]  /*c220*/  IADD3 R10, P3, R15, R2, RZ ;  /* 0x000000020f0a7210 */ /* 0x000fca0007f7e0ff */
[----:B------:R0:W-:Y:S04]  /*c230*/  STL [R1+0x780], R10 ;  /* 0x0007800a01007387 */ /* 0x0001e80000100800 */
[----:B------:R1:W-:Y:S01]  /*c240*/  STL [R1+0x74c], R9 ;  /* 0x00074c0901007387 */ /* 0x0003e20000100800 */
[-C--:B0-----:R-:W-:Y:S02]  /*c250*/  IADD3 R10, P2, R6, R2.reuse, RZ ;  /* 0x00000002060a7210 */ /* 0x081fe40007f5e0ff */
[----:B-1----:R-:W-:Y:S02]  /*c260*/  LEA.HI.X.SX32 R9, R27, R5, 0x1, P1 ;  /* 0x000000051b097211 */ /* 0x002fe400008f0eff */
[----:B------:R-:W3:Y:S04]  /*c270*/  LDL.LU R27, [R1+0x118] ;  /* 0x00011800011b7983 */ /* 0x000ee80000300800 */
[----:B------:R0:W-:Y:S04]  /*c280*/  STL [R1+0x788], R10 ;  /* 0x0007880a01007387 */ /* 0x0001e80000100800 */
[----:B------:R1:W-:Y:S01]  /*c290*/  STL [R1+0x754], R9 ;  /* 0x0007540901007387 */ /* 0x0003e20000100800 */
[----:B0-----:R-:W-:-:S02]  /*c2a0*/  IADD3 R10, P1, R4, R2, RZ ;  /* 0x00000002040a7210 */ /* 0x001fc40007f3e0ff */
[-C--:B-1----:R-:W-:Y:S02]  /*c2b0*/  LEA.HI.X.SX32 R9, R19, R5.reuse, 0x1, P0 ;  /* 0x0000000513097211 */ /* 0x082fe400000f0eff */
[----:B------:R-:W3:Y:S04]  /*c2c0*/  LDL.LU R19, [R1+0x11c] ;  /* 0x00011c0001137983 */ /* 0x000ee80000300800 */
[----:B------:R-:W-:Y:S04]  /*c2d0*/  STL [R1+0x790], R10 ;  /* 0x0007900a01007387 */ /* 0x000fe80000100800 */
[----:B------:R0:W-:Y:S02]  /*c2e0*/  STL [R1+0x75c], R9 ;  /* 0x00075c0901007387 */ /* 0x0001e40000100800 */
[----:B0-----:R-:W-:-:S02]  /*c2f0*/  LEA.HI.X.SX32 R9, R18, R5, 0x1, P6 ;  /* 0x0000000512097211 */ /* 0x001fc400030f0eff */
[----:B------:R-:W3:Y:S01]  /*c300*/  LDL.LU R18, [R1+0x120] ;  /* 0x0001200001127983 */ /* 0x000ee20000300800 */
[----:B----4-:R-:W-:-:S05]  /*c310*/  IADD3 R10, P0, R3, R2, RZ ;  /* 0x00000002030a7210 */ /* 0x010fca0007f1e0ff */
        /* <DEDUP_REMOVED lines=10> */
[----:B------:R0:W-:Y:S04]  /*c3c0*/  STL [R1+0x7a8], R10 ;  /* 0x0007a80a01007387 */ /* 0x0001e80000100800 */
[----:B------:R1:W-:Y:S01]  /*c3d0*/  STL [R1+0x774], R9 ;  /* 0x0007740901007387 */ /* 0x0003e20000100800 */
[----:B0-----:R-:W-:Y:S02]  /*c3e0*/  IADD3 R10, P4, R29, R2, RZ ;  /* 0x000000021d0a7210 */ /* 0x001fe40007f9e0ff */
        /* <DEDUP_REMOVED lines=42> */
[----:B------:R-:W-:Y:S01]  /*c690*/  STL [R1+0x7f0], R10 ;  /* 0x0007f00a01007387 */ /* 0x000fe20000100800 */
[----:B------:R-:W-:-:S03]  /*c6a0*/  LEA.HI.X.SX32 R7, R7, R5, 0x1, P1 ;  /* 0x0000000507077211 */ /* 0x000fc600008f0eff */
[----:B------:R0:W-:Y:S04]  /*c6b0*/  STL [R1+0x7bc], R9 ;  /* 0x0007bc0901007387 */ /* 0x0001e80000100800 */
[----:B0-----:R-:W3:Y:S01]  /*c6c0*/  LDL.LU R9, [R1+0x154] ;  /* 0x0001540001097983 */ /* 0x001ee20000300800 */
[----:B------:R-:W-:Y:S02]  /*c6d0*/  LEA.HI.X.SX32 R11, R28, R5, 0x1, P0 ;  /* 0x000000051c0b7211 */ /* 0x000fe400000f0eff */
[----:B----4-:R-:W-:-:S05]  /*c6e0*/  IADD3 R10, P2, R17, R2, RZ ;  /* 0x00000002110a7210 */ /* 0x010fca0007f5e0ff */
[----:B------:R-:W-:Y:S04]  /*c6f0*/  STL [R1+0x7f8], R10 ;  /* 0x0007f80a01007387 */ /* 0x000fe80000100800 */
[----:B------:R0:W-:Y:S04]  /*c700*/  STL [R1+0x7c4], R7 ;  /* 0x0007c40701007387 */ /* 0x0001e80000100800 */
[----:B0-----:R-:W4:Y:S01]  /*c710*/  LDL.LU R7, [R1+0x15c] ;  /* 0x00015c0001077983 */ /* 0x001f220000300800 */
[----:B------:R-:W-:-:S05]  /*c720*/  IADD3 R10, P1, R16, R2, RZ ;  /* 0x00000002100a7210 */ /* 0x000fca0007f3e0ff */
[----:B------:R-:W-:Y:S04]  /*c730*/  STL [R1+0x800], R10 ;  /* 0x0008000a01007387 */ /* 0x000fe80000100800 */
[----:B------:R0:W-:Y:S04]  /*c740*/  STL [R1+0x7cc], R11 ;  /* 0x0007cc0b01007387 */ /* 0x0001e80000100800 */
[----:B------:R-:W4:Y:S01]  /*c750*/  LDL.LU R28, [R1+0x164] ;  /* 0x00016400011c7983 */ /* 0x000f220000300800 */
[----:B0-----:R-:W-:Y:S02]  /*c760*/  LEA.HI.X.SX32 R11, R20, R5, 0x1, P6 ;  /* 0x00000005140b7211 */ /* 0x001fe400030f0eff */
        /* <DEDUP_REMOVED lines=25> */
[----:B--2---:R-:W-:-:S05]  /*c900*/  IADD3 R10, P2, R23, R2, RZ ;  /* 0x00000002170a7210 */ /* 0x004fca0007f5e0ff */
[----:B------:R-:W-:Y:S04]  /*c910*/  STL [R1+0x830], R10 ;  /* 0x0008300a01007387 */ /* 0x000fe80000100800 */
[----:B------:R0:W-:Y:S04]  /*c920*/  STL [R1+0x7fc], R11 ;  /* 0x0007fc0b01007387 */ /* 0x0001e80000100800 */
[----:B------:R-:W2:Y:S01]  /*c930*/  LDL.LU R16, [R1+0x194] ;  /* 0x0001940001107983 */ /* 0x000ea20000300800 */
[----:B0-----:R-:W-:Y:S02]  /*c940*/  LEA.HI.X.SX32 R11, R15, R5, 0x1, P0 ;  /* 0x000000050f0b7211 */ /* 0x001fe400000f0eff */
[----:B---3--:R-:W-:-:S05]  /*c950*/  IADD3 R10, P1, R29, R2, RZ ;  /* 0x000000021d0a7210 */ /* 0x008fca0007f3e0ff */
[----:B------:R0:W-:Y:S04]  /*c960*/  STL [R1+0x838], R10 ;  /* 0x0008380a01007387 */ /* 0x0001e80000100800 */
[----:B------:R-:W-:Y:S04]  /*c970*/  STL [R1+0x804], R11 ;  /* 0x0008040b01007387 */ /* 0x000fe80000100800 */
[----:B------:R-:W3:Y:S01]  /*c980*/  LDL.LU R15, [R1+0x18c] ;  /* 0x00018c00010f7983 */ /* 0x000ee20000300800 */
[----:B------:R-:W-:Y:S02]  /*c990*/  LEA.HI.X.SX32 R6, R6, R5, 0x1, P6 ;  /* 0x0000000506067211 */ /* 0x000fe400030f0eff */
[----:B0-----:R-:W-:-:S05]  /*c9a0*/  IADD3 R10, P0, R0, R2, RZ ;  /* 0x00000002000a7210 */ /* 0x001fca0007f1e0ff */
[----:B------:R-:W-:Y:S01]  /*c9b0*/  STL [R1+0x840], R10 ;  /* 0x0008400a01007387 */ /* 0x000fe20000100800 */
[----:B------:R-:W-:-:S03]  /*c9c0*/  LEA.HI.X.SX32 R4, R4, R5, 0x1, P5 ;  /* 0x0000000504047211 */ /* 0x000fc600028f0eff */
[----:B------:R0:W-:Y:S01]  /*c9d0*/  STL [R1+0x80c], R6 ;  /* 0x00080c0601007387 */ /* 0x0001e20000100800 */
[----:B------:R-:W-:-:S03]  /*c9e0*/  LEA.HI.X.SX32 R3, R3, R5, 0x1, P4 ;  /* 0x0000000503037211 */ /* 0x000fc600020f0eff */
[----:B0-----:R-:W3:Y:S01]  /*c9f0*/  LDL.LU R6, [R1+0x184] ;  /* 0x0001840001067983 */ /* 0x001ee20000300800 */
[----:B------:R-:W-:-:S05]  /*ca00*/  IADD3 R10, P6, R8, R2, RZ ;  /* 0x00000002080a7210 */ /* 0x000fca0007fde0ff */
[----:B------:R0:W-:Y:S04]  /*ca10*/  STL [R1+0x848], R10 ;  /* 0x0008480a01007387 */ /* 0x0001e80000100800 */
[----:B------:R1:W-:Y:S01]  /*ca20*/  STL [R1+0x814], R4 ;  /* 0x0008140401007387 */ /* 0x0003e20000100800 */
[----:B0-----:R-:W-:-:S03]  /*ca30*/  IADD3 R10, P5, R9, R2, RZ ;  /* 0x00000002090a7210 */ /* 0x001fc60007fbe0ff */
[----:B-1----:R-:W3:Y:S04]  /*ca40*/  LDL.LU R4, [R1+0x174] ;  /* 0x0001740001047983 */ /* 0x002ee80000300800 */
[----:B------:R-:W-:Y:S01]  /*ca50*/  STL [R1+0x850], R10 ;  /* 0x0008500a01007387 */ /* 0x000fe20000100800 */
[----:B------:R-:W-:-:S03]  /*ca60*/  LEA.HI.X.SX32 R11, R14, R5, 0x1, P3 ;  /* 0x000000050e0b7211 */ /* 0x000fc600018f0eff */
[----:B------:R0:W-:Y:S04]  /*ca70*/  STL [R1+0x81c], R3 ;  /* 0x00081c0301007387 */ /* 0x0001e80000100800 */
[----:B0-----:R-:W3:Y:S01]  /*ca80*/  LDL.LU R3, [R1+0x170] ;  /* 0x0001700001037983 */ /* 0x001ee20000300800 */
[----:B----4-:R-:W-:-:S05]  /*ca90*/  IADD3 R10, P4, R7, R2, RZ ;  /* 0x00000002070a7210 */ /* 0x010fca0007f9e0ff */
[----:B------:R0:W-:Y:S04]  /*caa0*/  STL [R1+0x858], R10 ;  /* 0x0008580a01007387 */ /* 0x0001e80000100800 */
[----:B------:R1:W-:Y:S04]  /*cab0*/  STL [R1+0x824], R11 ;  /* 0x0008240b01007387 */ /* 0x0003e80000100800 */
[----:B------:R-:W4:Y:S01]  /*cac0*/  LDL.LU R14, [R1+0x16c] ;  /* 0x00016c00010e7983 */ /* 0x000f220000300800 */
[----:B0-----:R-:W-:Y:S02]  /*cad0*/  IADD3 R10, P3, R28, R2, RZ ;  /* 0x000000021c0a7210 */ /* 0x001fe40007f7e0ff */
[----:B-1----:R-:W-:-:S03]  /*cae0*/  LEA.HI.X.SX32 R11, R23, R5, 0x1, P2 ;  /* 0x00000005170b7211 */ /* 0x002fc600010f0eff */
[----:B------:R0:W-:Y:S04]  /*caf0*/  STL [R1+0x860], R10 ;  /* 0x0008600a01007387 */ /* 0x0001e80000100800 */
[----:B------:R-:W4:Y:S04]  /*cb00*/  LDL.LU R23, [R1+0x168] ;  /* 0x0001680001177983 */ /* 0x000f280000300800 */
[----:B------:R1:W-:Y:S01]  /*cb10*/  STL [R1+0x82c], R11 ;  /* 0x00082c0b01007387 */ /* 0x0003e20000100800 */
        /* <DEDUP_REMOVED lines=16> */
[----:B-1----:R-:W-:-:S02]  /*cc20*/  LEA.HI.X.SX32 R11, R9, R5, 0x1, P5 ;  /* 0x00000005090b7211 */ /* 0x002fc400028f0eff */
[----:B------:R-:W-:Y:S01]  /*cc30*/  LEA.HI.X.SX32 R9, R7, R5, 0x1, P4 ;  /* 0x0000000507097211 */ /* 0x000fe200020f0eff */
[----:B------:R0:W-:Y:S04]  /*cc40*/  STL [R1+0x880], R10 ;  /* 0x0008800a01007387 */ /* 0x0001e80000100800 */
[----:B------:R-:W-:Y:S04]  /*cc50*/  STL [R1+0x84c], R11 ;  /* 0x00084c0b01007387 */ /* 0x000fe80000100800 */
[----:B------:R-:W4:Y:S01]  /*cc60*/  LDL.LU R7, [R1+0x110] ;  /* 0x0001100001077983 */ /* 0x000f220000300800 */
[----:B0-----:R-:W-:-:S05]  /*cc70*/  IADD3 R10, P5, R17, R2, RZ ;  /* 0x00000002110a7210 */ /* 0x001fca0007fbe0ff */
[----:B------:R0:W-:Y:S04]  /*cc80*/  STL [R1+0x888], R10 ;  /* 0x0008880a01007387 */ /* 0x0001e80000100800 */
[----:B------:R1:W-:Y:S04]  /*cc90*/  STL [R1+0x854], R9 ;  /* 0x0008540901007387 */ /* 0x0003e80000100800 */
[----:B0-----:R-:W4:Y:S01]  /*cca0*/  LDL.LU R10, [R1+0x10c] ;  /* 0x00010c00010a7983 */ /* 0x001f220000300800 */
[----:B-1----:R-:W-:Y:S02]  /*ccb0*/  LEA.HI.X.SX32 R9, R28, R5, 0x1, P3 ;  /* 0x000000051c097211 */ /* 0x002fe400018f0eff */
[----:B--2---:R-:W-:-:S05]  /*ccc0*/  IADD3 R11, P4, R16, R2, RZ ;  /* 0x00000002100b7210 */ /* 0x004fca0007f9e0ff */
[----:B------:R-:W-:Y:S04]  /*ccd0*/  STL [R1+0x890], R11 ;  /* 0x0008900b01007387 */ /* 0x000fe80000100800 */
[----:B------:R0:W-:Y:S04]  /*cce0*/  STL [R1+0x85c], R9 ;  /* 0x00085c0901007387 */ /* 0x0001e80000100800 */
[----:B------:R-:W2:Y:S01]  /*ccf0*/  LDL.LU R28, [R1+0x108] ;  /* 0x00010800011c7983 */ /* 0x000ea20000300800 */
[----:B0-----:R-:W-:Y:S02]  /*cd00*/  LEA.HI.X.SX32 R9, R20, R5, 0x1, P2 ;  /* 0x0000000514097211 */ /* 0x001fe400010f0eff */
[----:B---3--:R-:W-:-:S05]  /*cd10*/  IADD3 R11, P3, R15, R2, RZ ;  /* 0x000000020f0b7210 */ /* 0x008fca0007f7e0ff */
[----:B------:R-:W-:Y:S04]  /*cd20*/  STL [R1+0x898], R11 ;  /* 0x0008980b01007387 */ /* 0x000fe80000100800 */
[----:B------:R0:W-:Y:S04]  /*cd30*/  STL [R1+0x864], R9 ;  /* 0x0008640901007387 */ /* 0x0001e80000100800 */
[----:B------:R-:W3:Y:S01]  /*cd40*/  LDL.LU R20, [R1+0x104] ;  /* 0x0001040001147983 */ /* 0x000ee20000300800 */
[----:B0-----:R-:W-:Y:S02]  /*cd50*/  LEA.HI.X.SX32 R9, R27, R5, 0x1, P1 ;  /* 0x000000051b097211 */ /* 0x001fe400008f0eff */
[----:B------:R-:W-:-:S05]  /*cd60*/  IADD3 R11, P2, R6, R2, RZ ;  /* 0x00000002060b7210 */ /* 0x000fca0007f5e0ff */
[----:B------:R-:W-:Y:S04]  /*cd70*/  STL [R1+0x8a0], R11 ;  /* 0x0008a00b01007387 */ /* 0x000fe80000100800 */
[----:B------:R0:W-:Y:S04]  /*cd80*/  STL [R1+0x86c], R9 ;  /* 0x00086c0901007387 */ /* 0x0001e80000100800 */
[----:B------:R-:W3:Y:S01]  /*cd90*/  LDL.LU R27, [R1+0xfc] ;  /* 0x0000fc00011b7983 */ /* 0x000ee20000300800 */
[----:B0-----:R-:W-:Y:S02]  /*cda0*/  LEA.HI.X.SX32 R9, R19, R5, 0x1, P0 ;  /* 0x0000000513097211 */ /* 0x001fe400000f0eff */
[----:B------:R-:W-:-:S05]  /*cdb0*/  IADD3 R11, P1, R4, R2, RZ ;  /* 0x00000002040b7210 */ /* 0x000fca0007f3e0ff */
[----:B------:R-:W-:Y:S04]  /*cdc0*/  STL [R1+0x8a8], R11 ;  /* 0x0008a80b01007387 */ /* 0x000fe80000100800 */
[----:B------:R0:W-:Y:S01]  /*cdd0*/  STL [R1+0x874], R9 ;  /* 0x0008740901007387 */ /* 0x0001e20000100800 */
[----:B------:R-:W-:Y:S02]  /*cde0*/  IADD3 R12, P0, R3, R2, RZ ;  /* 0x00000002030c7210 */ /* 0x000fe40007f1e0ff */
[----:B0-----:R-:W-:-:S03]  /*cdf0*/  LEA.HI.X.SX32 R9, R18, R5, 0x1, P6 ;  /* 0x0000000512097211 */ /* 0x001fc600030f0eff */
[----:B------:R-:W-:Y:S04]  /*ce00*/  STL [R1+0x8b0], R12 ;  /* 0x0008b00c01007387 */ /* 0x000fe80000100800 */
[----:B------:R-:W3:Y:S04]  /*ce10*/  LDL.LU R19, [R1+0xf4] ;  /* 0x0000f40001137983 */ /* 0x000ee80000300800 */
[----:B------:R0:W-:Y:S02]  /*ce20*/  STL [R1+0x87c], R9 ;  /* 0x00087c0901007387 */ /* 0x0001e40000100800 */
[----:B0-----:R-:W-:-:S02]  /*ce30*/  LEA.HI.X.SX32 R9, R17, R5, 0x1, P5 ;  /* 0x0000000511097211 */ /* 0x001fc400028f0eff */
[----:B----4-:R-:W-:-:S05]  /*ce40*/  IADD3 R11, P6, R14, R2, RZ ;  /* 0x000000020e0b7210 */ /* 0x010fca0007fde0ff */
[----:B------:R0:W-:Y:S04]  /*ce50*/  STL [R1+0x8b8], R11 ;  /* 0x0008b80b01007387 */ /* 0x0001e80000100800 */
[----:B------:R-:W4:Y:S01]  /*ce60*/  LDL.LU R18, [R1+0xf0] ;  /* 0x0000f00001127983 */ /* 0x000f220000300800 */
[----:B0-----:R-:W-:-:S03]  /*ce70*/  IADD3 R11, P5, R23, R2, RZ ;  /* 0x00000002170b7210 */ /* 0x001fc60007fbe0ff */
[----:B------:R0:W-:Y:S04]  /*ce80*/  STL [R1+0x884], R9 ;  /* 0x0008840901007387 */ /* 0x0001e80000100800 */
[----:B------:R1:W-:Y:S04]  /*ce90*/  STL [R1+0x8c0], R11 ;  /* 0x0008c00b01007387 */ /* 0x0003e80000100800 */
[----:B------:R-:W4:Y:S01]  /*cea0*/  LDL.LU R17, [R1+0xec] ;  /* 0x0000ec0001117983 */ /* 0x000f220000300800 */
[----:B0-----:R-:W-:-:S05]  /*ceb0*/  LEA.HI.X.SX32 R9, R16, R5, 0x1, P4 ;  /* 0x0000000510097211 */ /* 0x001fca00020f0eff */
[----:B------:R0:W-:Y:S01]  /*cec0*/  STL [R1+0x88c], R9 ;  /* 0x00088c0901007387 */ /* 0x0001e20000100800 */
[----:B-1----:R-:W-:-:S05]  /*ced0*/  IADD3 R11, P4, R29, R2, RZ ;  /* 0x000000021d0b7210 */ /* 0x002fca0007f9e0ff */
[----:B------:R1:W-:Y:S01]  /*cee0*/  STL [R1+0x8c8], R11 ;  /* 0x0008c80b01007387 */ /* 0x0003e20000100800 */
[----:B0-----:R-:W-:-:S03]  /*cef0*/  LEA.HI.X.SX32 R9, R15, R5, 0x1, P3 ;  /* 0x000000050f097211 */ /* 0x001fc600018f0eff */
[----:B------:R-:W4:Y:S04]  /*cf00*/  LDL.LU R16, [R1+0xe8] ;  /* 0x0000e80001107983 */ /* 0x000f280000300800 */
[----:B------:R0:W-:Y:S01]  /*cf10*/  STL [R1+0x894], R9 ;  /* 0x0008940901007387 */ /* 0x0001e20000100800 */
[----:B-1----:R-:W-:-:S05]  /*cf20*/  IADD3 R11, P3, R0, R2, RZ ;  /* 0x00000002000b7210 */ /* 0x002fca0007f7e0ff */
[----:B------:R-:W-:Y:S04]  /*cf30*/  STL [R1+0x8d0], R11 ;  /* 0x0008d00b01007387 */ /* 0x000fe80000100800 */
[----:B------:R-:W4:Y:S01]  /*cf40*/  LDL.LU R15, [R1+0xe4] ;  /* 0x0000e400010f7983 */ /* 0x000f220000300800 */
[----:B0-----:R-:W-:-:S05]  /*cf50*/  LEA.HI.X.SX32 R9, R6, R5, 0x1, P2 ;  /* 0x0000000506097211 */ /* 0x001fca00010f0eff */
[----:B------:R-:W-:Y:S01]  /*cf60*/  STL [R1+0x89c], R9 ;  /* 0x00089c0901007387 */ /* 0x000fe20000100800 */
[----:B------:R-:W-:-:S05]  /*cf70*/  IADD3 R6, P2, R8, R2, RZ ;  /* 0x0000000208067210 */ /* 0x000fca0007f5e0ff */
[----:B------:R0:W-:Y:S01]  /*cf80*/  STL [R1+0x8d8], R6 ;  /* 0x0008d80601007387 */ /* 0x0001e20000100800 */
[----:B------:R-:W-:-:S03]  /*cf90*/  LEA.HI.X.SX32 R4, R4, R5, 0x1, P1 ;  /* 0x0000000504047211 */ /* 0x000fc600008f0eff */
[----:B0-----:R-:W4:Y:S01]  /*cfa0*/  LDL.LU R6, [R1+0xe0] ;  /* 0x0000e00001067983 */ /* 0x001f220000300800 */
[----:B------:R-:W-:-:S03]  /*cfb0*/  LEA.HI.X.SX32 R3, R3, R5, 0x1, P0 ;  /* 0x0000000503037211 */ /* 0x000fc600000f0eff */
[----:B------:R0:W-:Y:S01]  /*cfc0*/  STL [R1+0x8a4], R4 ;  /* 0x0008a40401007387 */ /* 0x0001e20000100800 */
[----:B------:R-:W-:-:S03]  /*cfd0*/  IADD3 R9, P1, R7, R2, RZ ;  /* 0x0000000207097210 */ /* 0x000fc60007f3e0ff */
[----:B0-----:R-:W4:Y:S04]  /*cfe0*/  LDL.LU R4, [R1+0xdc] ;  /* 0x0000dc0001047983 */ /* 0x001f280000300800 */
[----:B------:R-:W-:Y:S04]  /*cff0*/  STL [R1+0x8e0], R9 ;  /* 0x0008e00901007387 */ /* 0x000fe80000100800 */
[----:B------:R0:W-:Y:S04]  /*d000*/  STL [R1+0x8ac], R3 ;  /* 0x0008ac0301007387 */ /* 0x0001e80000100800 */
[----:B0-----:R-:W4:Y:S01]  /*d010*/  LDL.LU R3, [R1+0xd8] ;  /* 0x0000d80001037983 */ /* 0x001f220000300800 */
[----:B------:R-:W-:-:S02]  /*d020*/  LEA.HI.X.SX32 R9, R14, R5, 0x1, P6 ;  /* 0x000000050e097211 */ /* 0x000fc400030f0eff */
[----:B------:R-:W-:-:S05]  /*d030*/  IADD3 R11, P0, R10, R2, RZ ;  /* 0x000000020a0b7210 */ /* 0x000fca0007f1e0ff */
[----:B------:R2:W-:Y:S04]  /*d040*/  STL [R1+0x8e8], R11 ;  /* 0x0008e80b01007387 */ /* 0x0005e80000100800 */
[----:B------:R0:W-:Y:S04]  /*d050*/  STL [R1+0x8b4], R9 ;  /* 0x0008b40901007387 */ /* 0x0001e80000100800 */
[----:B------:R-:W4:Y:S01]  /*d060*/  LDL.LU R14, [R1+0xc4] ;  /* 0x0000c400010e7983 */ /* 0x000f220000300800 */
[----:B--2---:R-:W-:Y:S02]  /*d070*/  IADD3 R11, P6, R28, R2, RZ ;  /* 0x000000021c0b7210 */ /* 0x004fe40007fde0ff */
[----:B0-----:R-:W-:-:S03]  /*d080*/  LEA.HI.X.SX32 R9, R23, R5, 0x1, P5 ;  /* 0x0000000517097211 */ /* 0x001fc600028f0eff */
[----:B------:R3:W-:Y:S04]  /*d090*/  STL [R1+0x8f0], R11 ;  /* 0x0008f00b01007387 */ /* 0x0007e80000100800 */
[----:B------:R-:W2:Y:S04]  /*d0a0*/  LDL.LU R23, [R1+0xc0] ;  /* 0x0000c00001177983 */ /* 0x000ea80000300800 */
[----:B------:R0:W-:Y:S01]  /*d0b0*/  STL [R1+0x8bc], R9 ;  /* 0x0008bc0901007387 */ /* 0x0001e20000100800 */
[----:B---3--:R-:W-:Y:S02]  /*d0c0*/  IADD3 R11, P5, R20, R2, RZ ;  /* 0x00000002140b7210 */ /* 0x008fe40007fbe0ff */
[----:B0-----:R-:W-:-:S03]  /*d0d0*/  LEA.HI.X.SX32 R9, R29, R5, 0x1, P4 ;  /* 0x000000051d097211 */ /* 0x001fc600020f0eff */
[----:B------:R-:W-:Y:S04]  /*d0e0*/  STL [R1+0x8f8], R11 ;  /* 0x0008f80b01007387 */ /* 0x000fe80000100800 */
[----:B------:R-:W3:Y:S04]  /*d0f0*/  LDL.LU R29, [R1+0xbc] ;  /* 0x0000bc00011d7983 */ /* 0x000ee80000300800 */
[----:B------:R0:W-:Y:S01]  /*d100*/  STL [R1+0x8c4], R9 ;  /* 0x0008c40901007387 */ /* 0x0001e20000100800 */
[-C--:B------:R-:W-:Y:S02]  /*d110*/  LEA.HI.X.SX32 R8, R8, R5.reuse, 0x1, P2 ;  /* 0x0000000508087211 */ /* 0x080fe400010f0eff */
[----:B0-----:R-:W-:-:S02]  /*d120*/  LEA.HI.X.SX32 R9, R0, R5, 0x1, P3 ;  /* 0x0000000500097211 */ /* 0x001fc400018f0eff */
[----:B------:R-:W-:-:S05]  /*d130*/  IADD3 R11, P4, R27, R2, RZ ;  /* 0x000000021b0b7210 */ /* 0x000fca0007f9e0ff */
[----:B------:R-:W-:Y:S04]  /*d140*/  STL [R1+0x900], R11 ;  /* 0x0009000b01007387 */ /* 0x000fe80000100800 */
[----:B------:R-:W3:Y:S04]  /*d150*/  LDL.LU R0, [R1+0x90] ;  /* 0x0000900001007983 */ /* 0x000ee80000300800 */
[----:B------:R0:W-:Y:S01]  /*d160*/  STL [R1+0x8cc], R9 ;  /* 0x0008cc0901007387 */ /* 0x0001e20000100800 */
[----:B------:R-:W-:-:S03]  /*d170*/  LEA.HI.X.SX32 R7, R7, R5, 0x1, P1 ;  /* 0x0000000507077211 */ /* 0x000fc600008f0eff */
[----:B0-----:R-:W3:Y:S01]  /*d180*/  LDL.LU R9, [R1+0x84] ;  /* 0x0000840001097983 */ /* 0x001ee20000300800 */
[----:B------:R-:W-:-:S05]  /*d190*/  IADD3 R11, P3, R19, R2, RZ ;  /* 0x00000002130b7210 */ /* 0x000fca0007f7e0ff */
[----:B------:R-:W-:Y:S04]  /*d1a0*/  STL [R1+0x908], R11 ;  /* 0x0009080b01007387 */ /* 0x000fe80000100800 */
[----:B------:R0:W-:Y:S04]  /*d1b0*/  STL [R1+0x8d4], R8 ;  /* 0x0008d40801007387 */ /* 0x0001e80000100800 */
[----:B0-----:R-:W3:Y:S01]  /*d1c0*/  LDL.LU R8, [R1+0x80] ;  /* 0x0000800001087983 */ /* 0x001ee20000300800 */
[-C--:B------:R-:W-:Y:S02]  /*d1d0*/  LEA.HI.X.SX32 R12, R10, R5.reuse, 0x1, P0 ;  /* 0x000000050a0c7211 */ /* 0x080fe400000f0eff */
[----:B------:R-:W-:-:S02]  /*d1e0*/  LEA.HI.X.SX32 R10, R28, R5, 0x1, P6 ;  /* 0x000000051c0a7211 */ /* 0x000fc400030f0eff */
[----:B----4-:R-:W-:-:S05]  /*d1f0*/  IADD3 R11, P2, R18, R2, RZ ;  /* 0x00000002120b7210 */ /* 0x010fca0007f5e0ff */
[----:B------:R-:W-:Y:S04]  /*d200*/  STL [R1+0x910], R11 ;  /* 0x0009100b01007387 */ /* 0x000fe80000100800 */
[----:B------:R0:W-:Y:S04]  /*d210*/  STL [R1+0x8dc], R7 ;  /* 0x0008dc0701007387 */ /* 0x0001e80000100800 */
[----:B0-----:R-:W4:Y:S01]  /*d220*/  LDL.LU R7, [R1+0x7c] ;  /* 0x00007c0001077983 */ /* 0x001f220000300800 */
[----:B------:R-:W-:-:S05]  /*d230*/  IADD3 R11, P1, R17, R2, RZ ;  /* 0x00000002110b7210 */ /* 0x000fca0007f3e0ff */
[----:B------:R0:W-:Y:S04]  /*d240*/  STL [R1+0x918], R11 ;  /* 0x0009180b01007387 */ /* 0x0001e80000100800 */
[----:B------:R-:W-:Y:S04]  /*d250*/  STL [R1+0x8e4], R12 ;  /* 0x0008e40c01007387 */ /* 0x000fe80000100800 */
[----:B------:R-:W4:Y:S01]  /*d260*/  LDL.LU R28, [R1+0x78] ;  /* 0x00007800011c7983 */ /* 0x000f220000300800 */
[----:B0-----:R-:W-:-:S05]  /*d270*/  IADD3 R11, P0, R16, R2, RZ ;  /* 0x00000002100b7210 */ /* 0x001fca0007f1e0ff */
[----:B------:R0:W-:Y:S04]  /*d280*/  STL [R1+0x920], R11 ;  /* 0x0009200b01007387 */ /* 0x0001e80000100800 */
[----:B------:R-:W-:Y:S01]  /*d290*/  STL [R1+0x8ec], R10 ;  /* 0x0008ec0a01007387 */ /* 0x000fe20000100800 */
[----:B0-----:R-:W-:Y:S02]  /*d2a0*/  LEA.HI.X.SX32 R11, R20, R5, 0x1, P5 ;  /* 0x00000005140b7211 */ /* 0x001fe400028f0eff */
[----:B------:R-:W-:-:S05]  /*d2b0*/  IADD3 R12, P6, R15, R2, RZ ;  /* 0x000000020f0c7210 */ /* 0x000fca0007fde0ff */
[----:B------:R0:W-:Y:S04]  /*d2c0*/  STL [R1+0x928], R12 ;  /* 0x0009280c01007387 */ /* 0x0001e80000100800 */
[----:B------:R-:W4:Y:S01]  /*d2d0*/  LDL.LU R20, [R1+0x74] ;  /* 0x0000740001147983 */ /* 0x000f220000300800 */
[----:B0-----:R-:W-:-:S03]  /*d2e0*/  LEA.HI.X.SX32 R12, R27, R5, 0x1, P4 ;  /* 0x000000051b0c7211 */ /* 0x001fc600020f0eff */
[----:B------:R0:W-:Y:S01]  /*d2f0*/  STL [R1+0x8f4], R11 ;  /* 0x0008f40b01007387 */ /* 0x0001e20000100800 */
[----:B------:R-:W-:-:S05]  /*d300*/  IADD3 R10, P5, R6, R2, RZ ;  /* 0x00000002060a7210 */ /* 0x000fca0007fbe0ff */
[----:B------:R1:W-:Y:S04]  /*d310*/  STL [R1+0x930], R10 ;  /* 0x0009300a01007387 */ /* 0x0003e80000100800 */
[----:B------:R1:W-:Y:S04]  /*d320*/  STL [R1+0x8fc], R12 ;  /* 0x0008fc0c01007387 */ /* 0x0003e80000100800 */
[----:B------:R-:W4:Y:S01]  /*d330*/  LDL.LU R27, [R1+0x70] ;  /* 0x00007000011b7983 */ /* 0x000f220000300800 */
[----:B0-----:R-:W-:Y:S02]  /*d340*/  IADD3 R11, P4, R4, R2, RZ ;  /* 0x00000002040b7210 */ /* 0x001fe40007f9e0ff */
[----:B-1----:R-:W-:-:S03]  /*d350*/  LEA.HI.X.SX32 R10, R19, R5, 0x1, P3 ;  /* 0x00000005130a7211 */ /* 0x002fc600018f0eff */
[----:B------:R0:W-:Y:S04]  /*d360*/  STL [R1+0x938], R11 ;  /* 0x0009380b01007387 */ /* 0x0001e80000100800 */
[----:B------:R-:W-:Y:S01]  /*d370*/  STL [R1+0x904], R10 ;  /* 0x0009040a01007387 */ /* 0x000fe20000100800 */
[----:B------:R-:W-:-:S05]  /*d380*/  IADD3 R12, P3, R3, R2, RZ ;  /* 0x00000002030c7210 */ /* 0x000fca0007f7e0ff */
[----:B------:R1:W-:Y:S04]  /*d390*/  STL [R1+0x940], R12 ;  /* 0x0009400c01007387 */ /* 0x0003e80000100800 */
[----:B------:R-:W4:Y:S01]  /*d3a0*/  LDL.LU R19, [R1+0x6c] ;  /* 0x00006c0001137983 */ /* 0x000f220000300800 */
[-C--:B0-----:R-:W-:Y:S02]  /*d3b0*/  LEA.HI.X.SX32 R11, R18, R5.reuse, 0x1, P2 ;  /* 0x00000005120b7211 */ /* 0x081fe400010f0eff */
[----:B-1----:R-:W-:Y:S02]  /*d3c0*/  LEA.HI.X.SX32 R12, R17, R5, 0x1, P1 ;  /* 0x00000005110c7211 */ /* 0x002fe400008f0eff */
[-C--:B------:R-:W-:Y:S01]  /*d3d0*/  IADD3 R10, P2, R14, R2.reuse, RZ ;  /* 0x000000020e0a7210 */ /* 0x080fe20007f5e0ff */
[----:B------:R2:W-:Y:S04]  /*d3e0*/  STL [R1+0x90c], R11 ;  /* 0x00090c0b01007387 */ /* 0x0005e80000100800 */
[----:B------:R0:W-:Y:S04]  /*d3f0*/  STL [R1+0x948], R10 ;  /* 0x0009480a01007387 */ /* 0x0001e80000100800 */
[----:B------:R3:W-:Y:S04]  /*d400*/  STL [R1+0x914], R12 ;  /* 0x0009140c01007387 */ /* 0x0007e80000100800 */
[----:B------:R-:W4:Y:S01]  /*d410*/  LDL.LU R18, [R1+0x68] ;  /* 0x0000680001127983 */ /* 0x000f220000300800 */
[----:B--2---:R-:W-:-:S02]  /*d420*/  IADD3 R11, P1, R23, R2, RZ ;  /* 0x00000002170b7210 */ /* 0x004fc40007f3e0ff */
[----:B0-----:R-:W-:-:S03]  /*d430*/  LEA.HI.X.SX32 R10, R16, R5, 0x1, P0 ;  /* 0x00000005100a7211 */ /* 0x001fc600000f0eff */
[----:B------:R-:W-:Y:S04]  /*d440*/  STL [R1+0x950], R11 ;  /* 0x0009500b01007387 */ /* 0x000fe80000100800 */
[----:B------:R0:W-:Y:S01]  /*d450*/  STL [R1+0x91c], R10 ;  /* 0x00091c0a01007387 */ /* 0x0001e20000100800 */
[----:B---3--:R-:W-:-:S05]  /*d460*/  IADD3 R12, P0, R29, R2, RZ ;  /* 0x000000021d0c7210 */ /* 0x008fca0007f1e0ff */
[----:B------:R-:W-:Y:S04]  /*d470*/  STL [R1+0x958], R12 ;  /* 0x0009580c01007387 */ /* 0x000fe80000100800 */
[----:B------:R-:W2:Y:S01]  /*d480*/  LDL.LU R17, [R1+0x60] ;  /* 0x0000600001117983 */ /* 0x000ea20000300800 */
[----:B0-----:R-:W-:-:S05]  /*d490*/  LEA.HI.X.SX32 R10, R15, R5, 0x1, P6 ;  /* 0x000000050f0a7211 */ /* 0x001fca00030f0eff */
[----:B------:R0:W-:Y:S01]  /*d4a0*/  STL [R1+0x924], R10 ;  /* 0x0009240a01007387 */ /* 0x0001e20000100800 */
[-C--:B------:R-:W-:Y:S02]  /*d4b0*/  LEA.HI.X.SX32 R4, R4, R5.reuse, 0x1, P4 ;  /* 0x0000000504047211 */ /* 0x080fe400020f0eff */
[----:B0-----:R-:W-:Y:S02]  /*d4c0*/  LEA.HI.X.SX32 R10, R6, R5, 0x1, P5 ;  /* 0x00000005060a7211 */ /* 0x001fe400028f0eff */
[----:B------:R-:W-:-:S05]  /*d4d0*/  IADD3 R11, P6, R0, R2, RZ ;  /* 0x00000002000b7210 */ /* 0x000fca0007fde0ff */
[----:B------:R-:W-:Y:S04]  /*d4e0*/  STL [R1+0x960], R11 ;  /* 0x0009600b01007387 */ /* 0x000fe80000100800 */
[----:B------:R-:W-:Y:S04]  /*d4f0*/  STL [R1+0x92c], R10 ;  /* 0x00092c0a01007387 */ /* 0x000fe80000100800 */
[----:B------:R-:W3:Y:S01]  /*d500*/  LDL.LU R16, [R1+0x50] ;  /* 0x0000500001107983 */ /* 0x000ee20000300800 */
[----:B------:R-:W-:-:S05]  /*d510*/  IADD3 R6, P5, R9, R2, RZ ;  /* 0x0000000209067210 */ /* 0x000fca0007fbe0ff */
[----:B------:R-:W-:Y:S04]  /*d520*/  STL [R1+0x968], R6 ;  /* 0x0009680601007387 */ /* 0x000fe80000100800 */
[----:B------:R0:W-:Y:S02]  /*d530*/  STL [R1+0x934], R4 ;  /* 0x0009340401007387 */ /* 0x0001e40000100800 */
[----:B0-----:R-:W-:Y:S02]  /*d540*/  LEA.HI.X.SX32 R4, R3, R5, 0x1, P3 ;  /* 0x0000000503047211 */ /* 0x001fe400018f0eff */
[----:B------:R-:W-:-:S05]  /*d550*/  IADD3 R6, P4, R8, R2, RZ ;  /* 0x0000000208067210 */ /* 0x000fca0007f9e0ff */
[----:B------:R-:W-:Y:S04]  /*d560*/  STL [R1+0x970], R6 ;  /* 0x0009700601007387 */ /* 0x000fe80000100800 */
[----:B------:R-:W3:Y:S04]  /*d570*/  LDL.LU R15, [R1+0x4c] ;  /* 0x00004c00010f7983 */ /* 0x000ee80000300800 */
[----:B------:R0:W-:Y:S02]  /*d580*/  STL [R1+0x93c], R4 ;  /* 0x00093c0401007387 */ /* 0x0001e40000100800 */
[----:B0-----:R-:W-:-:S02]  /*d590*/  LEA.HI.X.SX32 R4, R14, R5, 0x1, P2 ;  /* 0x000000050e047211 */ /* 0x001fc400010f0eff */
[----:B------:R-:W-:Y:S02]  /*d5a0*/  LEA.HI.X.SX32 R10, R23, R5, 0x1, P1 ;  /* 0x00000005170a7211 */ /* 0x000fe400008f0eff */
[----:B----4-:R-:W-:-:S05]  /*d5b0*/  IADD3 R3, P3, R7, R2, RZ ;  /* 0x0000000207037210 */ /* 0x010fca0007f7e0ff */
[----:B------:R0:W-:Y:S04]  /*d5c0*/  STL [R1+0x978], R3 ;  /* 0x0009780301007387 */ /* 0x0001e80000100800 */
[----:B------:R-:W4:Y:S04]  /*d5d0*/  LDL.LU R6, [R1+0x48] ;  /* 0x0000480001067983 */ /* 0x000f280000300800 */
[----:B------:R1:W-:Y:S01]  /*d5e0*/  STL [R1+0x944], R4 ;  /* 0x0009440401007387 */ /* 0x0003e20000100800 */
[----:B0-----:R-:W-:-:S03]  /*d5f0*/  IADD3 R3, P2, R28, R2, RZ ;  /* 0x000000021c037210 */ /* 0x001fc60007f5e0ff */
[----:B-1----:R-:W4:Y:S04]  /*d600*/  LDL.LU R4, [R1+0x44] ;  /* 0x0000440001047983 */ /* 0x002f280000300800 */
[----:B------:R0:W-:Y:S04]  /*d610*/  STL [R1+0x980], R3 ;  /* 0x0009800301007387 */ /* 0x0001e80000100800 */
[----:B0-----:R-:W4:Y:S04]  /*d620*/  LDL.LU R3, [R1+0x40] ;  /* 0x0000400001037983 */ /* 0x001f280000300800 */
[----:B------:R0:W-:Y:S04]  /*d630*/  STL [R1+0x94c], R10 ;  /* 0x00094c0a01007387 */ /* 0x0001e80000100800 */
[----:B------:R-:W4:Y:S01]  /*d640*/  LDL.LU R14, [R1+0x3c] ;  /* 0x00003c00010e7983 */ /* 0x000f220000300800 */
[----:B------:R-:W-:-:S05]  /*d650*/  IADD3 R11, P1, R20, R2, RZ ;  /* 0x00000002140b7210 */ /* 0x000fca0007f3e0ff */
[----:B------:R-:W-:Y:S01]  /*d660*/  STL [R1+0x988], R11 ;  /* 0x0009880b01007387 */ /* 0x000fe20000100800 */
[----:B0-----:R-:W-:-:S03]  /*d670*/  LEA.HI.X.SX32 R10, R29, R5, 0x1, P0 ;  /* 0x000000051d0a7211 */ /* 0x001fc600000f0eff */
[----:B------:R-:W4:Y:S04]  /*d680*/  LDL.LU R23, [R1+0x38] ;  /* 0x0000380001177983 */ /* 0x000f280000300800 */
[----:B------:R0:W-:Y:S04]  /*d690*/  STL [R1+0x954], R10 ;  /* 0x0009540a01007387 */ /* 0x0001e80000100800 */
[----:B------:R-:W4:Y:S01]  /*d6a0*/  LDL.LU R29, [R1+0x34] ;  /* 0x00003400011d7983 */ /* 0x000f220000300800 */
[----:B0-----:R-:W-:Y:S02]  /*d6b0*/  LEA.HI.X.SX32 R10, R0, R5, 0x1, P6 ;  /* 0x00000005000a7211 */ /* 0x001fe400030f0eff */
[----:B------:R-:W-:-:S05]  /*d6c0*/  IADD3 R11, P0, R27, R2, RZ ;  /* 0x000000021b0b7210 */ /* 0x000fca0007f1e0ff */
[----:B------:R0:W-:Y:S04]  /*d6d0*/  STL [R1+0x990], R11 ;  /* 0x0009900b01007387 */ /* 0x0001e80000100800 */
[----:B------:R-:W4:Y:S04]  /*d6e0*/  LDL.LU R0, [R1+0x30] ;  /* 0x0000300001007983 */ /* 0x000f280000300800 */
[----:B------:R1:W-:Y:S04]  /*d6f0*/  STL [R1+0x95c], R10 ;  /* 0x00095c0a01007387 */ /* 0x0003e80000100800 */
[----:B------:R-:W4:Y:S01]  /*d700*/  LDL.LU R21, [R1+0x2c] ;  /* 0x00002c0001157983 */ /* 0x000f220000300800 */
[----:B0-----:R-:W-:-:S02]  /*d710*/  IADD3 R11, P6, R19, R2, RZ ;  /* 0x00000002130b7210 */ /* 0x001fc40007fde0ff */
[----:B-1----:R-:W-:-:S03]  /*d720*/  LEA.HI.X.SX32 R10, R9, R5, 0x1, P5 ;  /* 0x00000005090a7211 */ /* 0x002fc600028f0eff */
[----:B------:R0:W-:Y:S04]  /*d730*/  STL [R1+0x998], R11 ;  /* 0x0009980b01007387 */ /* 0x0001e80000100800 */
[----:B------:R-:W4:Y:S04]  /*d740*/  LDL.LU R13, [R1+0x1c] ;  /* 0x00001c00010d7983 */ /* 0x000f280000300800 */
[----:B------:R1:W-:Y:S04]  /*d750*/  STL [R1+0x964], R10 ;  /* 0x0009640a01007387 */ /* 0x0003e80000100800 */
[----:B------:R-:W4:Y:S01]  /*d760*/  LDL.LU R12, [R1+0x18] ;  /* 0x00001800010c7983 */ /* 0x000f220000300800 */
[----:B------:R-:W-:-:S02]  /*d770*/  IADD3 R9, P5, R18, R2, RZ ;  /* 0x0000000212097210 */ /* 0x000fc40007fbe0ff */
[----:B------:R-:W-:-:S03]  /*d780*/  LEA.HI.X.SX32 R8, R8, R5, 0x1, P4 ;  /* 0x0000000508087211 */ /* 0x000fc600020f0eff */
[----:B------:R-:W-:Y:S04]  /*d790*/  STL [R1+0x9a0], R9 ;  /* 0x0009a00901007387 */ /* 0x000fe80000100800 */
[----:B0-----:R-:W4:Y:S04]  /*d7a0*/  LDL.LU R11, [R1+0x14] ;  /* 0x00001400010b7983 */ /* 0x001f280000300800 */
[----:B------:R0:W-:Y:S04]  /*d7b0*/  STL [R1+0x96c], R8 ;  /* 0x00096c0801007387 */ /* 0x0001e80000100800 */
[----:B-1----:R-:W4:Y:S01]  /*d7c0*/  LDL.LU R10, [R1+0x10] ;  /* 0x00001000010a7983 */ /* 0x002f220000300800 */
[----:B0-----:R-:W-:-:S02]  /*d7d0*/  LEA.HI.X.SX32 R8, R7, R5, 0x1, P3 ;  /* 0x0000000507087211 */ /* 0x001fc400018f0eff */
[----:B--2---:R-:W-:-:S05]  /*d7e0*/  IADD3 R9, P4, R17, R2, RZ ;  /* 0x0000000211097210 */ /* 0x004fca0007f9e0ff */
[----:B------:R0:W-:Y:S04]  /*d7f0*/  STL [R1+0x9a8], R9 ;  /* 0x0009a80901007387 */ /* 0x0001e80000100800 */
[----:B0-----:R-:W2:Y:S04]  /*d800*/  LDL.LU R9, [R1+0xc] ;  /* 0x00000c0001097983 */ /* 0x001ea80000300800 */
[----:B------:R0:W-:Y:S04]  /*d810*/  STL [R1+0x974], R8 ;  /* 0x0009740801007387 */ /* 0x0001e80000100800 */
[----:B0-----:R-:W2:Y:S01]  /*d820*/  LDL.LU R8, [R1+0x8] ;  /* 0x0000080001087983 */ /* 0x001ea20000300800 */
[----:B---3--:R-:W-:-:S02]  /*d830*/  IADD3 R7, P3, R16, R2, RZ ;  /* 0x0000000210077210 */ /* 0x008fc40007f7e0ff */
[----:B------:R-:W-:-:S03]  /*d840*/  LEA.HI.X.SX32 R28, R28, R5, 0x1, P2 ;  /* 0x000000051c1c7211 */ /* 0x000fc600010f0eff */
[----:B------:R0:W-:Y:S01]  /*d850*/  STL [R1+0x9b0], R7 ;  /* 0x0009b00701007387 */ /* 0x0001e20000100800 */
[----:B------:R-:W-:-:S03]  /*d860*/  LEA.HI.X.SX32 R20, R20, R5, 0x1, P1 ;  /* 0x0000000514147211 */ /* 0x000fc600008f0eff */
[----:B0-----:R-:W3:Y:S04]  /*d870*/  LDL.LU R7, [R1+0x4] ;  /* 0x0000040001077983 */ /* 0x001ee80000300800 */
[----:B------:R0:W-:Y:S01]  /*d880*/  STL [R1+0x97c], R28 ;  /* 0x00097c1c01007387 */ /* 0x0001e20000100800 */
[-C--:B------:R-:W-:Y:S02]  /*d890*/  LEA.HI.X.SX32 R27, R27, R5.reuse, 0x1, P0 ;  /* 0x000000051b1b7211 */ /* 0x080fe400000f0eff */
[----:B------:R-:W-:Y:S02]  /*d8a0*/  LEA.HI.X.SX32 R19, R19, R5, 0x1, P6 ;  /* 0x0000000513137211 */ /* 0x000fe400030f0eff */
[----:B0-----:R-:W-:-:S05]  /*d8b0*/  IADD3 R28, P2, R15, R2, RZ ;  /* 0x000000020f1c7210 */ /* 0x001fca0007f5e0ff */
[----:B------:R0:W-:Y:S04]  /*d8c0*/  STL [R1+0x9b8], R28 ;  /* 0x0009b81c01007387 */ /* 0x0001e80000100800 */
[----:B0-----:R-:W3:Y:S04]  /*d8d0*/  LDL.LU R28, [R1+0xc2c] ;  /* 0x000c2c00011c7983 */ /* 0x001ee80000300800 */
[----:B------:R4:W-:Y:S01]  /*d8e0*/  STL [R1+0x984], R20 ;  /* 0x0009841401007387 */ /* 0x0009e20000100800 */
[-C--:B------:R-:W-:Y:S02]  /*d8f0*/  LEA.HI.X.SX32 R18, R18, R5.reuse, 0x1, P5 ;  /* 0x0000000512127211 */ /* 0x080fe400028f0eff */
[----:B------:R-:W-:-:S02]  /*d900*/  LEA.HI.X.SX32 R17, R17, R5, 0x1, P4 ;  /* 0x0000000511117211 */ /* 0x000fc400020f0eff */
[-C--:B------:R-:W-:Y:S02]  /*d910*/  LEA.HI.X.SX32 R16, R16, R5.reuse, 0x1, P3 ;  /* 0x0000000510107211 */ /* 0x080fe400018f0eff */
[----:B------:R-:W-:Y:S02]  /*d920*/  LEA.HI.X.SX32 R15, R15, R5, 0x1, P2 ;  /* 0x000000050f0f7211 */ /* 0x000fe400010f0eff */
[----:B----4-:R-:W-:-:S05]  /*d930*/  IADD3 R20, P1, R6, R2, RZ ;  /* 0x0000000206147210 */ /* 0x010fca0007f3e0ff */
[----:B------:R0:W-:Y:S04]  /*d940*/  STL [R1+0x9c0], R20 ;  /* 0x0009c01401007387 */ /* 0x0001e80000100800 */
[----:B0-----:R-:W4:Y:S04]  /*d950*/  LDL.LU R20, [R1+0xc28] ;  /* 0x000c280001147983 */ /* 0x001f280000300800 */
[----:B------:R0:W-:Y:S02]  /*d960*/  STL [R1+0x98c], R27 ;  /* 0x00098c1b01007387 */ /* 0x0001e40000100800 */
[----:B0-----:R-:W-:-:S05]  /*d970*/  IADD3 R27, P0, R4, R2, RZ ;  /* 0x00000002041b7210 */ /* 0x001fca0007f1e0ff */
        /* <DEDUP_REMOVED lines=16> */
[----:B------:R0:W-:Y:S01]  /*da80*/  STL [R1+0x9e8], R16 ;  /* 0x0009e81001007387 */ /* 0x0001e20000100800 */
[----:B------:R-:W-:-:S03]  /*da90*/  LEA.HI.X.SX32 R6, R6, R5, 0x1, P1 ;  /* 0x0000000506067211 */ /* 0x000fc600008f0eff */
        /* <DEDUP_REMOVED lines=32> */
[----:B--2---:R-:W-:-:S05]  /*dca0*/  IADD3 R29, P3, R9, R2, RZ ;  /* 0x00000002091d7210 */ /* 0x004fca0007f7e0ff */
[----:B------:R0:W-:Y:S04]  /*dcb0*/  STL [R1+0xa20], R29 ;  /* 0x000a201d01007387 */ /* 0x0001e80000100800 */
[----:B0-----:R-:W2:Y:S04]  /*dcc0*/  LDL.LU R29, [R1+0xbf8] ;  /* 0x000bf800011d7983 */ /* 0x001ea80000300800 */
[----:B------:R0:W-:Y:S02]  /*dcd0*/  STL [R1+0x9ec], R0 ;  /* 0x0009ec0001007387 */ /* 0x0001e40000100800 */
[----:B0-----:R-:W-:-:S05]  /*dce0*/  IADD3 R0, P2, R8, R2, RZ ;  /* 0x0000000208007210 */ /* 0x001fca0007f5e0ff */
[----:B------:R0:W-:Y:S04]  /*dcf0*/  STL [R1+0xa28], R0 ;  /* 0x000a280001007387 */ /* 0x0001e80000100800 */
[----:B0-----:R-:W4:Y:S01]  /*dd00*/  LDL.LU R0, [R1+0xbf4] ;  /* 0x000bf40001007983 */ /* 0x001f220000300800 */
[-C--:B------:R-:W-:Y:S02]  /*dd10*/  LEA.HI.X.SX32 R21, R21, R5.reuse, 0x1, P1 ;  /* 0x0000000515157211 */ /* 0x080fe400008f0eff */
[----:B------:R-:W-:-:S03]  /*dd20*/  LEA.HI.X.SX32 R13, R13, R5, 0x1, P0 ;  /* 0x000000050d0d7211 */ /* 0x000fc600000f0eff */
[----:B------:R3:W-:Y:S01]  /*dd30*/  STL [R1+0x9f4], R21 ;  /* 0x0009f41501007387 */ /* 0x0007e20000100800 */
[----:B------:R-:W-:Y:S02]  /*dd40*/  LEA.HI.X.SX32 R11, R11, R5, 0x1, P5 ;  /* 0x000000050b0b7211 */ /* 0x000fe400028f0eff */
[----:B---3--:R-:W-:-:S05]  /*dd50*/  IADD3 R21, P1, R7, R2, RZ ;  /* 0x0000000207157210 */ /* 0x008fca0007f3e0ff */
[----:B------:R-:W-:Y:S04]  /*dd60*/  STL [R1+0xa30], R21 ;  /* 0x000a301501007387 */ /* 0x000fe80000100800 */
[----:B------:R0:W-:Y:S02]  /*dd70*/  STL [R1+0x9fc], R13 ;  /* 0x0009fc0d01007387 */ /* 0x0001e40000100800 */
[-C--:B0-----:R-:W-:Y:S02]  /*dd80*/  LEA.HI.X.SX32 R13, R12, R5.reuse, 0x1, P6 ;  /* 0x000000050c0d7211 */ /* 0x081fe400030f0eff */
[----:B------:R-:W-:Y:S02]  /*dd90*/  LEA.HI.X.SX32 R8, R8, R5, 0x1, P2 ;  /* 0x0000000508087211 */ /* 0x000fe400010f0eff */
[----:B--2---:R-:W-:-:S02]  /*dda0*/  IADD3 R12, P6, R29, R2, RZ ;  /* 0x000000021d0c7210 */ /* 0x004fc40007fde0ff */
[----:B----4-:R-:W-:-:S05]  /*ddb0*/  IADD3 R21, P0, R0, R2, RZ ;  /* 0x0000000200157210 */ /* 0x010fca0007f1e0ff */
[----:B------:R-:W-:Y:S04]  /*ddc0*/  STL [R1+0xa38], R21 ;  /* 0x000a381501007387 */ /* 0x000fe80000100800 */
[----:B------:R0:W-:Y:S04]  /*ddd0*/  STL [R1+0xa04], R13 ;  /* 0x000a040d01007387 */ /* 0x0001e80000100800 */
[----:B------:R1:W-:Y:S04]  /*dde0*/  STL [R1+0xa40], R12 ;  /* 0x000a400c01007387 */ /* 0x0003e80000100800 */
[----:B------:R2:W-:Y:S01]  /*ddf0*/  STL [R1+0xa0c], R11 ;  /* 0x000a0c0b01007387 */ /* 0x0005e20000100800 */
[----:B0-----:R-:W-:-:S02]  /*de00*/  IADD3 R13, P5, R23, R2, RZ ;  /* 0x00000002170d7210 */ /* 0x001fc40007fbe0ff */
[-C--:B-1----:R-:W-:Y:S02]  /*de10*/  LEA.HI.X.SX32 R12, R10, R5.reuse, 0x1, P4 ;  /* 0x000000050a0c7211 */ /* 0x082fe400020f0eff */
[----:B------:R-:W-:Y:S02]  /*de20*/  LEA.HI.X.SX32 R10, R9, R5, 0x1, P3 ;  /* 0x00000005090a7211 */ /* 0x000fe400018f0eff */
[-C--:B--2---:R-:W-:Y:S01]  /*de30*/  IADD3 R11, P4, R14, R2.reuse, RZ ;  /* 0x000000020e0b7210 */ /* 0x084fe20007f9e0ff */
[----:B------:R-:W-:Y:S01]  /*de40*/  STL [R1+0xa48], R13 ;  /* 0x000a480d01007387 */ /* 0x000fe20000100800 */
[----:B------:R-:W-:-:S03]  /*de50*/  IADD3 R9, P3, R3, R2, RZ ;  /* 0x0000000203097210 */ /* 0x000fc60007f7e0ff */
[----:B------:R-:W-:Y:S04]  /*de60*/  STL [R1+0xa14], R12 ;  /* 0x000a140c01007387 */ /* 0x000fe80000100800 */
[----:B------:R-:W-:Y:S04]  /*de70*/  STL [R1+0xa50], R11 ;  /* 0x000a500b01007387 */ /* 0x000fe80000100800 */
[----:B------:R0:W-:Y:S04]  /*de80*/  STL [R1+0xa1c], R10 ;  /* 0x000a1c0a01007387 */ /* 0x0001e80000100800 */
[----:B------:R1:W-:Y:S01]  /*de90*/  STL [R1+0xa58], R9 ;  /* 0x000a580901007387 */ /* 0x0003e20000100800 */
[----:B0-----:R-:W-:-:S03]  /*dea0*/  IADD3 R10, P2, R4, R2, RZ ;  /* 0x00000002040a7210 */ /* 0x001fc60007f5e0ff */
[----:B------:R0:W-:Y:S01]  /*deb0*/  STL [R1+0xa24], R8 ;  /* 0x000a240801007387 */ /* 0x0001e20000100800 */
[----:B-1----:R-:W-:-:S03]  /*dec0*/  LEA.HI.X.SX32 R9, R7, R5, 0x1, P1 ;  /* 0x0000000507097211 */ /* 0x002fc600008f0eff */
[----:B------:R-:W-:Y:S01]  /*ded0*/  STL [R1+0xa60], R10 ;  /* 0x000a600a01007387 */ /* 0x000fe20000100800 */
[----:B------:R-:W-:-:S03]  /*dee0*/  LEA.HI.X.SX32 R7, R0, R5, 0x1, P0 ;  /* 0x0000000500077211 */ /* 0x000fc600000f0eff */
[----:B------:R1:W-:Y:S04]  /*def0*/  STL [R1+0xa2c], R9 ;  /* 0x000a2c0901007387 */ /* 0x0003e80000100800 */
[----:B------:R-:W2:Y:S01]  /*df00*/  LDL.LU R0, [R1+0xbf0] ;  /* 0x000bf00001007983 */ /* 0x000ea20000300800 */
[----:B0-----:R-:W-:-:S05]  /*df10*/  IADD3 R8, P1, R6, R2, RZ ;  /* 0x0000000206087210 */ /* 0x001fca0007f3e0ff */
[----:B------:R0:W-:Y:S01]  /*df20*/  STL [R1+0xa68], R8 ;  /* 0x000a680801007387 */ /* 0x0001e20000100800 */
[----:B-1----:R-:W-:-:S03]  /*df30*/  LEA.HI.X.SX32 R9, R29, R5, 0x1, P6 ;  /* 0x000000051d097211 */ /* 0x002fc600030f0eff */
[----:B------:R1:W-:Y:S01]  /*df40*/  STL [R1+0xa34], R7 ;  /* 0x000a340701007387 */ /* 0x0003e20000100800 */
[-C--:B0-----:R-:W-:Y:S02]  /*df50*/  IADD3 R8, P0, R15, R2.reuse, RZ ;  /* 0x000000020f087210 */ /* 0x081fe40007f1e0ff */
[----:B-1----:R-:W-:-:S03]  /*df60*/  IADD3 R7, P6, R16, R2, RZ ;  /* 0x0000000210077210 */ /* 0x002fc60007fde0ff */
[----:B------:R0:W-:Y:S04]  /*df70*/  STL [R1+0xa70], R8 ;  /* 0x000a700801007387 */ /* 0x0001e80000100800 */
[----:B------:R1:W-:Y:S01]  /*df80*/  STL [R1+0xa3c], R9 ;  /* 0x000a3c0901007387 */ /* 0x0003e20000100800 */
[----:B0-----:R-:W-:-:S03]  /*df90*/  LEA.HI.X.SX32 R8, R23, R5, 0x1, P5 ;  /* 0x0000000517087211 */ /* 0x001fc600028f0eff */
[----:B------:R0:W-:Y:S01]  /*dfa0*/  STL [R1+0xa78], R7 ;  /* 0x000a780701007387 */ /* 0x0001e20000100800 */
[----:B-1----:R-:W-:-:S03]  /*dfb0*/  IADD3 R9, P5, R17, R2, RZ ;  /* 0x0000000211097210 */ /* 0x002fc60007fbe0ff */
[----:B------:R1:W-:Y:S01]  /*dfc0*/  STL [R1+0xa44], R8 ;  /* 0x000a440801007387 */ /* 0x0003e20000100800 */
[-C--:B------:R-:W-:Y:S02]  /*dfd0*/  LEA.HI.X.SX32 R3, R3, R5.reuse, 0x1, P3 ;  /* 0x0000000503037211 */ /* 0x080fe400018f0eff */
[----:B0-----:R-:W-:Y:S01]  /*dfe0*/  LEA.HI.X.SX32 R7, R14, R5, 0x1, P4 ;  /* 0x000000050e077211 */ /* 0x001fe200020f0eff */
[----:B------:R-:W-:Y:S01]  /*dff0*/  STL [R1+0xa80], R9 ;  /* 0x000a800901007387 */ /* 0x000fe20000100800 */
[----:B-1----:R-:W-:-:S03]  /*e000*/  IADD3 R8, P4, R18, R2, RZ ;  /* 0x0000000212087210 */ /* 0x002fc60007f9e0ff */
[----:B------:R0:W-:Y:S01]  /*e010*/  STL [R1+0xa4c], R7 ;  /* 0x000a4c0701007387 */ /* 0x0001e20000100800 */
[----:B------:R-:W-:-:S03]  /*e020*/  LEA.HI.X.SX32 R4, R4, R5, 0x1, P2 ;  /* 0x0000000504047211 */ /* 0x000fc600010f0eff */
[----:B------:R-:W-:Y:S04]  /*e030*/  STL [R1+0xa88], R8 ;  /* 0x000a880801007387 */ /* 0x000fe80000100800 */
[----:B------:R1:W-:Y:S01]  /*e040*/  STL [R1+0xa54], R3 ;  /* 0x000a540301007387 */ /* 0x0003e20000100800 */
[----:B0-----:R-:W-:Y:S02]  /*e050*/  IADD3 R7, P3, R19, R2, RZ ;  /* 0x0000000213077210 */ /* 0x001fe40007f7e0ff */
[----:B------:R-:W-:-:S03]  /*e060*/  LEA.HI.X.SX32 R6, R6, R5, 0x1, P1 ;  /* 0x0000000506067211 */ /* 0x000fc600008f0eff */
[----:B------:R-:W-:Y:S01]  /*e070*/  STL [R1+0xa90], R7 ;  /* 0x000a900701007387 */ /* 0x000fe20000100800 */
[----:B-1----:R-:W-:-:S03]  /*e080*/  IADD3 R3, P2, R27, R2, RZ ;  /* 0x000000021b037210 */ /* 0x002fc60007f5e0ff */
[----:B------:R0:W-:Y:S01]  /*e090*/  STL [R1+0xa5c], R4 ;  /* 0x000a5c0401007387 */ /* 0x0001e20000100800 */
[----:B------:R-:W-:-:S03]  /*e0a0*/  IMAD R22, R22, UR9, RZ ;  /* 0x0000000916167c24 */ /* 0x000fc6000f8e02ff */
[----:B------:R1:W-:Y:S01]  /*e0b0*/  STL [R1+0xa94], R3 ;  /* 0x000a940301007387 */ /* 0x0003e20000100800 */
[----:B0-----:R-:W-:-:S03]  /*e0c0*/  IADD3 R4, P1, R20, R2, RZ ;  /* 0x0000000214047210 */ /* 0x001fc60007f3e0ff */
[----:B------:R0:W-:Y:S01]  /*e0d0*/  STL [R1+0xa64], R6 ;  /* 0x000a640601007387 */ /* 0x0001e20000100800 */
[----:B-1----:R-:W-:-:S03]  /*e0e0*/  LEA.HI.X.SX32 R3, R15, R5, 0x1, P0 ;  /* 0x000000050f037211 */ /* 0x002fc600000f0eff */
[----:B------:R1:W-:Y:S01]  /*e0f0*/  STL [R1+0xa98], R4 ;  /* 0x000a980401007387 */ /* 0x0003e20000100800 */
[----:B------:R-:W-:-:S03]  /*e100*/  IMAD R24, R24, UR9, RZ ;  /* 0x0000000918187c24 */ /* 0x000fc6000f8e02ff */
[----:B------:R3:W-:Y:S01]  /*e110*/  STL [R1+0xa6c], R3 ;  /* 0x000a6c0301007387 */ /* 0x0007e20000100800 */
[----:B0-----:R-:W-:Y:S02]  /*e120*/  IADD3 R6, P0, R28, R2, RZ ;  /* 0x000000021c067210 */ /* 0x001fe40007f1e0ff */
[----:B-1----:R-:W-:-:S03]  /*e130*/  LEA.HI.X.SX32 R4, R16, R5, 0x1, P6 ;  /* 0x0000000510047211 */ /* 0x002fc600030f0eff */
[----:B------:R0:W-:Y:S01]  /*e140*/  STL [R1+0xa9c], R6 ;  /* 0x000a9c0601007387 */ /* 0x0001e20000100800 */
[----:B---3--:R-:W-:-:S03]  /*e150*/  IADD3 R3, P6, R22, R2, RZ ;  /* 0x0000000216037210 */ /* 0x008fc60007fde0ff */
[----:B------:R1:W-:Y:S01]  /*e160*/  STL [R1+0xa74], R4 ;  /* 0x000a740401007387 */ /* 0x0003e20000100800 */
[----:B------:R-:W-:-:S03]  /*e170*/  IMAD R25, R25, UR9, RZ ;  /* 0x0000000919197c24 */ /* 0x000fc6000f8e02ff */
[----:B------:R3:W-:Y:S01]  /*e180*/  STL [R1+0xaa0], R3 ;  /* 0x000aa00301007387 */ /* 0x0007e20000100800 */
[----:B0-----:R-:W-:Y:S01]  /*e190*/  LEA.HI.X.SX32 R6, R17, R5, 0x1, P5 ;  /* 0x0000000511067211 */ /* 0x001fe200028f0eff */
[----:B------:R-:W-:Y:S01]  /*e1a0*/  IMAD R26, R26, UR9, RZ ;  /* 0x000000091a1a7c24 */ /* 0x000fe2000f8e02ff */
[----:B-1----:R-:W-:-:S03]  /*e1b0*/  IADD3 R4, P5, R24, R2, RZ ;  /* 0x0000000218047210 */ /* 0x002fc60007fbe0ff */
[----:B------:R0:W-:Y:S01]  /*e1c0*/  STL [R1+0xa7c], R6 ;  /* 0x000a7c0601007387 */ /* 0x0001e20000100800 */
[----:B---3--:R-:W-:-:S03]  /*e1d0*/  LEA.HI.X.SX32 R3, R18, R5, 0x1, P4 ;  /* 0x0000000512037211 */ /* 0x008fc600020f0eff */
[----:B------:R1:W-:Y:S04]  /*e1e0*/  STL [R1+0xaa4], R4 ;  /* 0x000aa40401007387 */ /* 0x0003e80000100800 */
[----:B------:R3:W-:Y:S01]  /*e1f0*/  STL [R1+0xa84], R3 ;  /* 0x000a840301007387 */ /* 0x0007e20000100800 */
[----:B0-----:R-:W-:Y:S02]  /*e200*/  IADD3 R6, P4, R25, R2, RZ ;  /* 0x0000000219067210 */ /* 0x001fe40007f9e0ff */
[----:B-1----:R-:W-:-:S03]  /*e210*/  LEA.HI.X.SX32 R4, R19, R5, 0x1, P3 ;  /* 0x0000000513047211 */ /* 0x002fc600018f0eff */
[----:B------:R-:W-:Y:S01]  /*e220*/  STL [R1+0xaa8], R6 ;  /* 0x000aa80601007387 */ /* 0x000fe20000100800 */
[----:B---3--:R-:W-:Y:S02]  /*e230*/  IADD3 R3, P3, R26, R2, RZ ;  /* 0x000000021a037210 */ /* 0x008fe40007f7e0ff */
[-C--:B------:R-:W-:Y:S01]  /*e240*/  LEA.HI.X.SX32 R2, R27, R5.reuse, 0x1, P2 ;  /* 0x000000051b027211 */ /* 0x080fe200010f0eff */
[----:B------:R0:W-:Y:S04]  /*e250*/  STL [R1+0xa8c], R4 ;  /* 0x000a8c0401007387 */ /* 0x0001e80000100800 */
[----:B------:R1:W-:Y:S04]  /*e260*/  STL [R1+0x71c], R3 ;  /* 0x00071c0301007387 */ /* 0x0003e80000100800 */
[----:B------:R3:W-:Y:S01]  /*e270*/  STL [R1+0x704], R2 ;  /* 0x0007040201007387 */ /* 0x0007e20000100800 */
[----:B0-----:R-:W-:-:S02]  /*e280*/  LEA.HI.X.SX32 R4, R20, R5, 0x1, P1 ;  /* 0x0000000514047211 */ /* 0x001fc400008f0eff */
[----:B-1----:R-:W-:-:S03]  /*e290*/  LEA.HI.X.SX32 R3, R28, R5, 0x1, P0 ;  /* 0x000000051c037211 */ /* 0x002fc600000f0eff */
[----:B------:R0:W-:Y:S01]  /*e2a0*/  STL [R1+0x708], R4 ;  /* 0x0007080401007387 */ /* 0x0001e20000100800 */
[-C--:B---3--:R-:W-:Y:S02]  /*e2b0*/  LEA.HI.X.SX32 R2, R22, R5.reuse, 0x1, P6 ;  /* 0x0000000516027211 */ /* 0x088fe400030f0eff */
[----:B0-----:R-:W-:Y:S02]  /*e2c0*/  LEA.HI.X.SX32 R4, R24, R5, 0x1, P5 ;  /* 0x0000000518047211 */ /* 0x001fe400028f0eff */
[----:B--2---:R-:W-:-:S05]  /*e2d0*/  IADD3 R16, P2, R0, UR10, RZ ;  /* 0x0000000a00107c10 */ /* 0x004fca000ff5e0ff */
[----:B------:R-:W-:Y:S04]  /*e2e0*/  STL [R1+0x3ec], R16 ;  /* 0x0003ec1001007387 */ /* 0x000fe80000100800 */
[----:B------:R0:W-:Y:S01]  /*e2f0*/  STL [R1+0x70c], R3 ;  /* 0x00070c0301007387 */ /* 0x0001e20000100800 */
[----:B------:R-:W-:-:S03]  /*e300*/  LEA.HI.X.SX32 R0, R0, UR11, 0x1, P2 ;  /* 0x0000000b00007c11 */ /* 0x000fc600090f0eff */
[----:B------:R1:W-:Y:S01]  /*e310*/  STL [R1+0x710], R2 ;  /* 0x0007100201007387 */ /* 0x0003e20000100800 */
[-C--:B0-----:R-:W-:Y:S02]  /*e320*/  LEA.HI.X.SX32 R3, R26, R5.reuse, 0x1, P3 ;  /* 0x000000051a037211 */ /* 0x081fe400018f0eff */
[----:B-1----:R-:W-:Y:S01]  /*e330*/  LEA.HI.X.SX32 R2, R25, R5, 0x1, P4 ;  /* 0x0000000519027211 */ /* 0x002fe200020f0eff */
[----:B------:R-:W-:Y:S04]  /*e340*/  STL [R1+0x714], R4 ;  /* 0x0007140401007387 */ /* 0x000fe80000100800 */
[----:B------:R0:W-:Y:S04]  /*e350*/  STL [R1+0x718], R2 ;  /* 0x0007180201007387 */ /* 0x0001e80000100800 */
[----:B------:R1:W-:Y:S04]  /*e360*/  STL [R1+0x508], R3 ;  /* 0x0005080301007387 */ /* 0x0003e80000100800 */
[----:B------:R-:W-:Y:S01]  /*e370*/  STL [R1+0x3e8], R0 ;  /* 0x0003e80001007387 */ /* 0x000fe20000100800 */
[----:B0-----:R-:W0:Y:S03]  /*e380*/  LDC R2, c[0x0][0x238] ;  /* 0x00008e00ff027b82 */ /* 0x001e260000000800 */
[----:B------:R-:W-:Y:S04]  /*e390*/  STL [R1+0x4b8], RZ ;  /* 0x0004b8ff01007387 */ /* 0x000fe80000100800 */
[----:B------:R-:W-:Y:S01]  /*e3a0*/  STL [R1+0x200], RZ ;  /* 0x000200ff01007387 */ /* 0x000fe20000100800 */
[----:B-1----:R-:W1:Y:S03]  /*e3b0*/  LDC R3, c[0x0][0x230] ;  /* 0x00008c00ff037b82 */ /* 0x002e660000000800 */
[----:B------:R-:W-:Y:S04]  /*e3c0*/  STL [R1+0x204], RZ ;  /* 0x000204ff01007387 */ /* 0x000fe80000100800 */
        /* <DEDUP_REMOVED lines=73> */
[----:B------:R-:W-:Y:S01]  /*e860*/  STL [R1+0x11c], RZ ;  /* 0x00011cff01007387 */ /* 0x000fe20000100800 */
[----:B-1----:R-:W-:-:S03]  /*e870*/  VIADD R3, R3, 0x3f ;  /* 0x0000003f03037836 */ /* 0x002fc60000000000 */
[----:B------:R-:W-:Y:S04]  /*e880*/  STL [R1+0x100], RZ ;  /* 0x000100ff01007387 */ /* 0x000fe80000100800 */
[----:B------:R-:W-:Y:S04]  /*e890*/  STL [R1+0x104], RZ ;  /* 0x000104ff01007387 */ /* 0x000fe80000100800 */
[----:B------:R-:W-:Y:S04]  /*e8a0*/  STL [R1+0x108], RZ ;  /* 0x000108ff01007387 */ /* 0x000fe80000100800 */
[----:B------:R-:W-:Y:S04]  /*e8b0*/  STL [R1+0x10c], RZ ;  /* 0x00010cff01007387 */ /* 0x000fe80000100800 */
[----:B------:R-:W-:Y:S01]  /*e8c0*/  STL [R1+0xf0], RZ ;  /* 0x0000f0ff01007387 */ /* 0x000fe20000100800 */
[----:B------:R-:W-:-:S03]  /*e8d0*/  SHF.R.S32.HI R10, RZ, 0x1f, R3 ;  /* 0x0000001fff0a7819 */ /* 0x000fc60000011403 */
[----:B------:R-:W-:Y:S04]  /*e8e0*/  STL [R1+0xf4], RZ ;  /* 0x0000f4ff01007387 */ /* 0x000fe80000100800 */
[----:B------:R-:W-:Y:S04]  /*e8f0*/  STL [R1+0xf8], RZ ;  /* 0x0000f8ff01007387 */ /* 0x000fe80000100800 */
[----:B------:R-:W-:Y:S04]  /*e900*/  STL [R1+0xfc], RZ ;  /* 0x0000fcff01007387 */ /* 0x000fe80000100800 */
[----:B------:R-:W-:Y:S01]  /*e910*/  STL [R1+0x1c0], RZ ;  /* 0x0001c0ff01007387 */ /* 0x000fe20000100800 */
[----:B------:R-:W-:-:S03]  /*e920*/  LEA.HI R10, R10, R3, RZ, 0x6 ;  /* 0x000000030a0a7211 */ /* 0x000fc600078f30ff */
[----:B------:R-:W-:Y:S01]  /*e930*/  STL [R1+0x1c4], RZ ;  /* 0x0001c4ff01007387 */ /* 0x000fe20000100800 */
[----:B0-----:R-:W-:-:S03]  /*e940*/  IMAD R3, R2, 0x3f, RZ ;  /* 0x0000003f02037824 */ /* 0x001fc600078e02ff */
[----:B------:R-:W-:Y:S04]  /*e950*/  STL [R1+0x1c8], RZ ;  /* 0x0001c8ff01007387 */ /* 0x000fe80000100800 */
[----:B------:R-:W-:Y:S04]  /*e960*/  STL [R1+0x1cc], RZ ;  /* 0x0001ccff01007387 */ /* 0x000fe80000100800 */
[----:B------:R-:W-:Y:S04]  /*e970*/  STL [R1+0x1b0], RZ ;  /* 0x0001b0ff01007387 */ /* 0x000fe80000100800 */
[----:B------:R-:W-:Y:S01]  /*e980*/  STL [R1+0x1b4], RZ ;  /* 0x0001b4ff01007387 */ /* 0x000fe20000100800 */
[----:B------:R-:W-:-:S03]  /*e990*/  SHF.R.S32.HI R10, RZ, 0x6, R10 ;  /* 0x00000006ff0a7819 */ /* 0x000fc6000001140a */
[----:B------:R-:W-:Y:S01]  /*e9a0*/  STL [R1+0x1b8], RZ ;  /* 0x0001b8ff01007387 */ /* 0x000fe20000100800 */
[----:B------:R-:W-:-:S03]  /*e9b0*/  IADD3 R10, P0, R3, R16, RZ ;  /* 0x00000010030a7210 */ /* 0x000fc60007f1e0ff */
[----:B------:R-:W-:Y:S01]  /*e9c0*/  STL [R1+0x1bc], RZ ;  /* 0x0001bcff01007387 */ /* 0x000fe20000100800 */
[----:B------:R-:W-:-:S03]  /*e9d0*/  IMAD R4, R2, 0x3e, RZ ;  /* 0x0000003e02047824 */ /* 0x000fc600078e02ff */
[----:B------:R-:W-:Y:S04]  /*e9e0*/  STL [R1+0xe0], RZ ;  /* 0x0000e0ff01007387 */ /* 0x000fe80000100800 */
[----:B------:R-:W-:Y:S04]  /*e9f0*/  STL [R1+0xe4], RZ ;  /* 0x0000e4ff01007387 */ /* 0x000fe80000100800 */
[----:B------:R-:W-:Y:S04]  /*ea00*/  STL [R1+0xe8], RZ ;  /* 0x0000e8ff01007387 */ /* 0x000fe80000100800 */
[----:B------:R-:W-:Y:S04]  /*ea10*/  STL [R1+0xec], RZ ;  /* 0x0000ecff01007387 */ /* 0x000fe80000100800 */
[----:B------:R-:W-:Y:S04]  /*ea20*/  STL [R1+0xc0], RZ ;  /* 0x0000c0ff01007387 */ /* 0x000fe80000100800 */
[----:B------:R-:W-:Y:S01]  /*ea30*/  STL [R1+0xc4], RZ ;  /* 0x0000c4ff01007387 */ /* 0x000fe20000100800 */
[----:B------:R-:W-:-:S03]  /*ea40*/  IMAD R5, R2, 0x3d, RZ ;  /* 0x0000003d02057824 */ /* 0x000fc600078e02ff */
[----:B------:R-:W-:Y:S04]  /*ea50*/  STL [R1+0xc8], RZ ;  /* 0x0000c8ff01007387 */ /* 0x000fe80000100800 */
[----:B------:R0:W-:Y:S01]  /*ea60*/  STL [R1+0x510], R10 ;  /* 0x0005100a01007387 */ /* 0x0001e20000100800 */
[----:B------:R-:W-:Y:S01]  /*ea70*/  IMAD R6, R2, 0x3c, RZ ;  /* 0x0000003c02067824 */ /* 0x000fe200078e02ff */
[----:B0-----:R-:W-:-:S05]  /*ea80*/  IADD3 R10, P1, R4, R16, RZ ;  /* 0x00000010040a7210 */ /* 0x001fca0007f3e0ff */
        /* <DEDUP_REMOVED lines=9> */
[----:B------:R0:W-:Y:S02]  /*eb20*/  STL [R1+0x530], R10 ;  /* 0x0005300a01007387 */ /* 0x0001e40000100800 */
[----:B0-----:R-:W-:-:S05]  /*eb30*/  IADD3 R10, P5, R8, R16, RZ ;  /* 0x00000010080a7210 */ /* 0x001fca0007fbe0ff */
[----:B------:R0:W-:Y:S01]  /*eb40*/  STL [R1+0x538], R10 ;  /* 0x0005380a01007387 */ /* 0x0001e20000100800 */
[----:B------:R-:W-:Y:S02]  /*eb50*/  LEA.HI.X.SX32 R3, R3, R0, 0x1, P0 ;  /* 0x0000000003037211 */ /* 0x000fe400000f0eff */
[----:B0-----:R-:W-:-:S05]  /*eb60*/  IADD3 R10, P6, R9, R16, RZ ;  /* 0x00000010090a7210 */ /* 0x001fca0007fde0ff */
[----:B------:R0:W-:Y:S04]  /*eb70*/  STL [R1+0x540], R10 ;  /* 0x0005400a01007387 */ /* 0x0001e80000100800 */
[----:B------:R1:W-:Y:S01]  /*eb80*/  STL [R1+0x50c], R3 ;  /* 0x00050c0301007387 */ /* 0x0003e20000100800 */
[----:B0-----:R-:W-:-:S05]  /*eb90*/  IMAD R10, R2, 0x38, RZ ;  /* 0x00000038020a7824 */ /* 0x001fca00078e02ff */
[----:B-1----:R-:W-:Y:S01]  /*eba0*/  IADD3 R3, P0, R10, R16, RZ ;  /* 0x000000100a037210 */ /* 0x002fe20007f1e0ff */
[----:B------:R-:W-:-:S04]  /*ebb0*/  IMAD R11, R2, 0x37, RZ ;  /* 0x00000037020b7824 */ /* 0x000fc800078e02ff */
[----:B------:R0:W-:Y:S01]  /*ebc0*/  STL [R1+0x548], R3 ;  /* 0x0005480301007387 */ /* 0x0001e20000100800 */
[C---:B------:R-:W-:Y:S02]  /*ebd0*/  IMAD R12, R2.reuse, 0x36, RZ ;  /* 0x00000036020c7824 */ /* 0x040fe400078e02ff */
[----:B------:R-:W-:Y:S01]  /*ebe0*/  IMAD R13, R2, 0x35, RZ ;  /* 0x00000035020d7824 */ /* 0x000fe200078e02ff */
[----:B0-----:R-:W-:Y:S02]  /*ebf0*/  LEA.HI.X.SX32 R3, R4, R0, 0x1, P1 ;  /* 0x0000000004037211 */ /* 0x001fe400008f0eff */
[----:B------:R-:W-:-:S03]  /*ec00*/  IADD3 R4, P1, R11, R16, RZ ;  /* 0x000000100b047210 */ /* 0x000fc60007f3e0ff */
[----:B------:R0:W-:Y:S01]  /*ec10*/  STL [R1+0x514], R3 ;  /* 0x0005140301007387 */ /* 0x0001e20000100800 */
[----:B------:R-:W-:-:S03]  /*ec20*/  IMAD R14, R2, 0x34, RZ ;  /* 0x00000034020e7824 */ /* 0x000fc600078e02ff */
[----:B------:R1:W-:Y:S01]  /*ec30*/  STL [R1+0x550], R4 ;  /* 0x0005500401007387 */ /* 0x0003e20000100800 */
[-C--:B0-----:R-:W-:Y:S02]  /*ec40*/  LEA.HI.X.SX32 R3, R5, R0.reuse, 0x1, P2 ;  /* 0x0000000005037211 */ /* 0x081fe400010f0eff */
[----:B------:R-:W-:Y:S02]  /*ec50*/  LEA.HI.X.SX32 R5, R6, R0, 0x1, P3 ;  /* 0x0000000006057211 */ /* 0x000fe400018f0eff */
[-C--:B-1----:R-:W-:Y:S01]  /*ec60*/  IADD3 R4, P2, R12, R16.reuse, RZ ;  /* 0x000000100c047210 */ /* 0x082fe20007f5e0ff */
[----:B------:R0:W-:Y:S04]  /*ec70*/  STL [R1+0x51c], R3 ;  /* 0x00051c0301007387 */ /* 0x0001e80000100800 */
[----:B------:R1:W-:Y:S01]  /*ec80*/  STL [R1+0x558], R4 ;  /* 0x0005580401007387 */ /* 0x0003e20000100800 */
[----:B0-----:R-:W-:-:S03]  /*ec90*/  IADD3 R3, P3, R13, R16, RZ ;  /* 0x000000100d037210 */ /* 0x001fc60007f7e0ff */
[----:B------:R0:W-:Y:S01]  /*eca0*/  STL [R1+0x524], R5 ;  /* 0x0005240501007387 */ /* 0x0001e20000100800 */
[----:B-1----:R-:W-:-:S03]  /*ecb0*/  LEA.HI.X.SX32 R4, R7, R0, 0x1, P4 ;  /* 0x0000000007047211 */ /* 0x002fc600020f0eff */
[----:B------:R1:W-:Y:S01]  /*ecc0*/  STL [R1+0x560], R3 ;  /* 0x0005600301007387 */ /* 0x0003e20000100800 */
[----:B0-----:R-:W-:-:S03]  /*ecd0*/  IADD3 R5, P4, R14, R16, RZ ;  /* 0x000000100e057210 */ /* 0x001fc60007f9e0ff */
[----:B------:R-:W-:Y:S01]  /*ece0*/  STL [R1+0x52c], R4 ;  /* 0x00052c0401007387 */ /* 0x000fe20000100800 */
[----:B-1----:R-:W-:-:S03]  /*ecf0*/  LEA.HI.X.SX32 R3, R8, R0, 0x1, P5 ;  /* 0x0000000008037211 */ /* 0x002fc600028f0eff */
[----:B------:R-:W-:Y:S04]  /*ed00*/  STL [R1+0x568], R5 ;  /* 0x0005680501007387 */ /* 0x000fe80000100800 */
[----:B------:R0:W-:Y:S02]  /*ed10*/  STL [R1+0x534], R3 ;  /* 0x0005340301007387 */ /* 0x0001e40000100800 */
[----:B0-----:R-:W-:Y:S02]  /*ed20*/  LEA.HI.X.SX32 R3, R9, R0, 0x1, P6 ;  /* 0x0000000009037211 */ /* 0x001fe400030f0eff */
[----:B------:R-:W2:Y:S01]  /*ed30*/  LDL R9, [R1+0x3ec] ;  /* 0x0003ec0001097983 */ /* 0x000ea20000100800 */
[----:B------:R-:W-:-:S05]  /*ed40*/  IMAD R15, R2, 0x33, RZ ;  /* 0x00000033020f7824 */ /* 0x000fca00078e02ff */
[----:B------:R-:W-:Y:S01]  /*ed50*/  IADD3 R4, P5, R15, R16, RZ ;  /* 0x000000100f047210 */ /* 0x000fe20007fbe0ff */
[C---:B------:R-:W-:Y:S02]  /*ed60*/  IMAD R16, R2.reuse, 0x32, RZ ;  /* 0x0000003202107824 */ /* 0x040fe400078e02ff */
[C---:B------:R-:W-:Y:S02]  /*ed70*/  IMAD R17, R2.reuse, 0x31, RZ ;  /* 0x0000003102117824 */ /* 0x040fe400078e02ff */
[----:B------:R-:W-:Y:S01]  /*ed80*/  STL [R1+0x570], R4 ;  /* 0x0005700401007387 */ /* 0x000fe20000100800 */
[----:B------:R-:W-:-:S03]  /*ed90*/  IMAD R18, R2, 0x30, RZ ;  /* 0x0000003002127824 */ /* 0x000fc600078e02ff */
[----:B------:R0:W-:Y:S01]  /*eda0*/  STL [R1+0x53c], R3 ;  /* 0x00053c0301007387 */ /* 0x0001e20000100800 */
[----:B------:R-:W-:Y:S01]  /*edb0*/  IMAD R19, R2, 0x2f, RZ ;  /* 0x0000002f02137824 */ /* 0x000fe200078e02ff */
[----:B0-----:R-:W-:Y:S01]  /*edc0*/  LEA.HI.X.SX32 R3, R10, R0, 0x1, P0 ;  /* 0x000000000a037211 */ /* 0x001fe200000f0eff */
[C---:B------:R-:W-:Y:S02]  /*edd0*/  IMAD R20, R2.reuse, 0x2e, RZ ;  /* 0x0000002e02147824 */ /* 0x040fe400078e02ff */
[C---:B------:R-:W-:Y:S02]  /*ede0*/  IMAD R21, R2.reuse, 0x2d, RZ ;  /* 0x0000002d02157824 */ /* 0x040fe400078e02ff */
[C---:B------:R-:W-:Y:S02]  /*edf0*/  IMAD R22, R2.reuse, 0x2c, RZ ;  /* 0x0000002c02167824 */ /* 0x040fe400078e02ff */
[C---:B------:R-:W-:Y:S02]  /*ee00*/  IMAD R23, R2.reuse, 0x2b, RZ ;  /* 0x0000002b02177824 */ /* 0x040fe400078e02ff */
[----:B------:R-:W-:-:S02]  /*ee10*/  IMAD R24, R2, 0x2a, RZ ;  /* 0x0000002a02187824 */ /* 0x000fc400078e02ff */
[C---:B------:R-:W-:Y:S02]  /*ee20*/  IMAD R25, R2.reuse, 0x29, RZ ;  /* 0x0000002902197824 */ /* 0x040fe400078e02ff */
[C---:B------:R-:W-:Y:S02]  /*ee30*/  IMAD R26, R2.reuse, 0x28, RZ ;  /* 0x00000028021a7824 */ /* 0x040fe400078e02ff */
[C---:B------:R-:W-:Y:S02]  /*ee40*/  IMAD R27, R2.reuse, 0x27, RZ ;  /* 0x00000027021b7824 */ /* 0x040fe400078e02ff */
[C---:B------:R-:W-:Y:S02]  /*ee50*/  IMAD R28, R2.reuse, 0x26, RZ ;  /* 0x00000026021c7824 */ /* 0x040fe400078e02ff */
[C---:B------:R-:W-:Y:S02]  /*ee60*/  IMAD R29, R2.reuse, 0x25, RZ ;  /* 0x00000025021d7824 */ /* 0x040fe400078e02ff */
[----:B------:R-:W-:-:S02]  /*ee70*/  IMAD R10, R2, 0x21, RZ ;  /* 0x00000021020a7824 */ /* 0x000fc400078e02ff */
[C---:B------:R-:W-:Y:S02]  /*ee80*/  IMAD.SHL.U32 R8, R2.reuse, 0x20, RZ ;  /* 0x0000002002087824 */ /* 0x040fe400078e00ff */
[----:B------:R-:W-:Y:S01]  /*ee90*/  IMAD R7, R2, 0x1f, RZ ;  /* 0x0000001f02077824 */ /* 0x000fe200078e02ff */
[-C--:B--2---:R-:W-:Y:S02]  /*eea0*/  IADD3 R5, P6, R16, R9.reuse, RZ ;  /* 0x0000000910057210 */ /* 0x084fe40007fde0ff */
[----:B------:R-:W-:-:S03]  /*eeb0*/  IADD3 R4, P0, R17, R9, RZ ;  /* 0x0000000911047210 */ /* 0x000fc60007f1e0ff */
[----:B------:R0:W-:Y:S04]  /*eec0*/  STL [R1+0x578], R5 ;  /* 0x0005780501007387 */ /* 0x0001e80000100800 */
[----:B------:R1:W-:Y:S01]  /*eed0*/  STL [R1+0x544], R3 ;  /* 0x0005440301007387 */ /* 0x0003e20000100800 */
[----:B0-----:R-:W-:-:S03]  /*eee0*/  LEA.HI.X.SX32 R5, R11, R0, 0x1, P1 ;  /* 0x000000000b057211 */ /* 0x001fc600008f0eff */
[----:B------:R0:W-:Y:S01]  /*eef0*/  STL [R1+0x580], R4 ;  /* 0x0005800401007387 */ /* 0x0001e20000100800 */
[----:B-1----:R-:W-:-:S03]  /*ef00*/  IADD3 R3, P1, R18, R9, RZ ;  /* 0x0000000912037210 */ /* 0x002fc60007f3e0ff */
[----:B------:R1:W-:Y:S01]  /*ef10*/  STL [R1+0x54c], R5 ;  /* 0x00054c0501007387 */ /* 0x0003e20000100800 */
[----:B0-----:R-:W-:-:S03]  /*ef20*/  LEA.HI.X.SX32 R4, R12, R0, 0x1, P2 ;  /* 0x000000000c047211 */ /* 0x001fc600010f0eff */
[----:B------:R0:W-:Y:S01]  /*ef30*/  STL [R1+0x588], R3 ;  /* 0x0005880301007387 */ /* 0x0001e20000100800 */
[----:B-1----:R-:W-:-:S03]  /*ef40*/  IADD3 R5, P2, R19, R9, RZ ;  /* 0x0000000913057210 */ /* 0x002fc60007f5e0ff */
[----:B------:R1:W-:Y:S04]  /*ef50*/  STL [R1+0x554], R4 ;  /* 0x0005540401007387 */ /* 0x0003e80000100800 */
[----:B------:R2:W-:Y:S01]  /*ef60*/  STL [R1+0x590], R5 ;  /* 0x0005900501007387 */ /* 0x0005e20000100800 */
[----:B0-----:R-:W-:Y:S02]  /*ef70*/  LEA.HI.X.SX32 R3, R13, R0, 0x1, P3 ;  /* 0x000000000d037211 */ /* 0x001fe400018f0eff */
[----:B-1----:R-:W-:-:S03]  /*ef80*/  IADD3 R4, P3, R20, R9, RZ ;  /* 0x0000000914047210 */ /* 0x002fc60007f7e0ff */
[----:B------:R0:W-:Y:S01]  /*ef90*/  STL [R1+0x55c], R3 ;  /* 0x00055c0301007387 */ /* 0x0001e20000100800 */
[----:B--2---:R-:W-:-:S03]  /*efa0*/  LEA.HI.X.SX32 R5, R14, R0, 0x1, P4 ;  /* 0x000000000e057211 */ /* 0x004fc600020f0eff */
[----:B------:R1:W-:Y:S04]  /*efb0*/  STL [R1+0x598], R4 ;  /* 0x0005980401007387 */ /* 0x0003e80000100800 */
[----:B------:R2:W-:Y:S01]  /*efc0*/  STL [R1+0x564], R5 ;  /* 0x0005640501007387 */ /* 0x0005e20000100800 */
[----:B0-----:R-:W-:Y:S02]  /*efd0*/  IADD3 R3, P4, R21, R9, RZ ;  /* 0x0000000915037210 */ /* 0x001fe40007f9e0ff */
[----:B-1----:R-:W-:-:S03]  /*efe0*/  LEA.HI.X.SX32 R4, R15, R0, 0x1, P5 ;  /* 0x000000000f047211 */ /* 0x002fc600028f0eff */
[----:B------:R0:W-:Y:S01]  /*eff0*/  STL [R1+0x5a0], R3 ;  /* 0x0005a00301007387 */ /* 0x0001e20000100800 */
[----:B--2---:R-:W-:-:S03]  /*f000*/  IADD3 R5, P5, R22, R9, RZ ;  /* 0x0000000916057210 */ /* 0x004fc60007fbe0ff */
        /* <DEDUP_REMOVED lines=26> */
[-C--:B0-----:R-:W-:Y:S02]  /*f1b0*/  LEA.HI.X.SX32 R3, R22, R0.reuse, 0x1, P5 ;  /* 0x0000000016037211 */ /* 0x081fe400028f0eff */
[----:B------:R-:W-:Y:S01]  /*f1c0*/  IADD3 R6, P5, R29, R9, RZ ;  /* 0x000000091d067210 */ /* 0x000fe20007fbe0ff */
[----:B-1----:R-:W-:Y:S02]  /*f1d0*/  IMAD R4, R2, 0x24, RZ ;  /* 0x0000002402047824 */ /* 0x002fe400078e02ff */
[----:B------:R0:W-:Y:S01]  /*f1e0*/  STL [R1+0x5a4], R3 ;  /* 0x0005a40301007387 */ /* 0x0001e20000100800 */
[----:B--2---:R-:W-:-:S03]  /*f1f0*/  LEA.HI.X.SX32 R5, R23, R0, 0x1, P6 ;  /* 0x0000000017057211 */ /* 0x004fc600030f0eff */
[----:B------:R1:W-:Y:S04]  /*f200*/  STL [R1+0x5e0], R6 ;  /* 0x0005e00601007387 */ /* 0x0003e80000100800 */
[----:B------:R2:W-:Y:S01]  /*f210*/  STL [R1+0x5ac], R5 ;  /* 0x0005ac0501007387 */ /* 0x0005e20000100800 */
[----:B0-----:R-:W-:Y:S01]  /*f220*/  IMAD R3, R2, 0x23, RZ ;  /* 0x0000002302037824 */ /* 0x001fe200078e02ff */
[----:B-1----:R-:W-:Y:S02]  /*f230*/  IADD3 R6, P6, R4, R9, RZ ;  /* 0x0000000904067210 */ /* 0x002fe40007fde0ff */
[----:B--2---:R-:W-:-:S03]  /*f240*/  LEA.HI.X.SX32 R5, R24, R0, 0x1, P0 ;  /* 0x0000000018057211 */ /* 0x004fc600000f0eff */
[----:B------:R0:W-:Y:S01]  /*f250*/  STL [R1+0x5e8], R6 ;  /* 0x0005e80601007387 */ /* 0x0001e20000100800 */
[----:B------:R-:W-:-:S03]  /*f260*/  IMAD R11, R2, 0x22, RZ ;  /* 0x00000022020b7824 */ /* 0x000fc600078e02ff */
[----:B------:R1:W-:Y:S01]  /*f270*/  STL [R1+0x5b4], R5 ;  /* 0x0005b40501007387 */ /* 0x0003e20000100800 */
[----:B0-----:R-:W-:Y:S02]  /*f280*/  IADD3 R6, P0, R3, R9, RZ ;  /* 0x0000000903067210 */ /* 0x001fe40007f1e0ff */
[----:B-1----:R-:W-:-:S03]  /*f290*/  LEA.HI.X.SX32 R5, R25, R0, 0x1, P1 ;  /* 0x0000000019057211 */ /* 0x002fc600008f0eff */
[----:B------:R0:W-:Y:S04]  /*f2a0*/  STL [R1+0x5f0], R6 ;  /* 0x0005f00601007387 */ /* 0x0001e80000100800 */
[----:B------:R1:W-:Y:S01]  /*f2b0*/  STL [R1+0x5bc], R5 ;  /* 0x0005bc0501007387 */ /* 0x0003e20000100800 */
[----:B0-----:R-:W-:Y:S02]  /*f2c0*/  IADD3 R6, P1, R11, R9, RZ ;  /* 0x000000090b067210 */ /* 0x001fe40007f3e0ff */
[----:B-1----:R-:W-:-:S03]  /*f2d0*/  LEA.HI.X.SX32 R5, R26, R0, 0x1, P2 ;  /* 0x000000001a057211 */ /* 0x002fc600010f0eff */
[----:B------:R0:W-:Y:S04]  /*f2e0*/  STL [R1+0x5f8], R6 ;  /* 0x0005f80601007387 */ /* 0x0001e80000100800 */
[----:B------:R1:W-:Y:S01]  /*f2f0*/  STL [R1+0x5c4], R5 ;  /* 0x0005c40501007387 */ /* 0x0003e20000100800 */
[----:B0-----:R-:W-:Y:S02]  /*f300*/  IADD3 R6, P2, R10, R9, RZ ;  /* 0x000000090a067210 */ /* 0x001fe40007f5e0ff */
[----:B-1----:R-:W-:-:S03]  /*f310*/  LEA.HI.X.SX32 R5, R27, R0, 0x1, P3 ;  /* 0x000000001b057211 */ /* 0x002fc600018f0eff */
[----:B------:R0:W-:Y:S01]  /*f320*/  STL [R1+0x600], R6 ;  /* 0x0006000601007387 */ /* 0x0001e20000100800 */
[----:B------:R-:W-:-:S03]  /*f330*/  IADD3 R12, P3, R8, R9, RZ ;  /* 0x00000009080c7210 */ /* 0x000fc60007f7e0ff */
[----:B------:R1:W-:Y:S04]  /*f340*/  STL [R1+0x5cc], R5 ;  /* 0x0005cc0501007387 */ /* 0x0003e80000100800 */
[----:B------:R2:W-:Y:S01]  /*f350*/  STL [R1+0x608], R12 ;  /* 0x0006080c01007387 */ /* 0x0005e20000100800 */
[----:B0-----:R-:W-:Y:S01]  /*f360*/  IMAD R6, R2, 0x1e, RZ ;  /* 0x0000001e02067824 */ /* 0x001fe200078e02ff */
[-C--:B-1----:R-:W-:Y:S02]  /*f370*/  LEA.HI.X.SX32 R5, R28, R0.reuse, 0x1, P4 ;  /* 0x000000001c057211 */ /* 0x082fe400020f0eff */
[-C--:B------:R-:W-:Y:S02]  /*f380*/  IADD3 R13, P4, R7, R9.reuse, RZ ;  /* 0x00000009070d7210 */ /* 0x080fe40007f9e0ff */
[----:B--2---:R-:W-:Y:S01]  /*f390*/  LEA.HI.X.SX32 R12, R29, R0, 0x1, P5 ;  /* 0x000000001d0c7211 */ /* 0x004fe200028f0eff */
[----:B------:R0:W-:Y:S04]  /*f3a0*/  STL [R1+0x5d4], R5 ;  /* 0x0005d40501007387 */ /* 0x0001e80000100800 */
[----:B------:R1:W-:Y:S01]  /*f3b0*/  STL [R1+0x610], R13 ;  /* 0x0006100d01007387 */ /* 0x0003e20000100800 */
[----:B0-----:R-:W-:Y:S01]  /*f3c0*/  IMAD R5, R2, 0x1d, RZ ;  /* 0x0000001d02057824 */ /* 0x001fe200078e02ff */
[----:B-1----:R-:W-:-:S02]  /*f3d0*/  IADD3 R13, P5, R6, R9, RZ ;  /* 0x00000009060d7210 */ /* 0x002fc40007fbe0ff */
[----:B------:R0:W-:Y:S04]  /*f3e0*/  STL [R1+0x5dc], R12 ;  /* 0x0005dc0c01007387 */ /* 0x0001e80000100800 */
[----:B------:R1:W-:Y:S01]  /*f3f0*/  STL [R1+0x618], R13 ;  /* 0x0006180d01007387 */ /* 0x0003e20000100800 */
[----:B0-----:R-:W-:Y:S01]  /*f400*/  LEA.HI.X.SX32 R12, R4, R0, 0x1, P6 ;  /* 0x00000000040c7211 */ /* 0x001fe200030f0eff */
[----:B------:R-:W-:Y:S01]  /*f410*/  IMAD R4, R2, 0x1c, RZ ;  /* 0x0000001c02047824 */ /* 0x000fe200078e02ff */
[----:B-1----:R-:W-:-:S03]  /*f420*/  IADD3 R13, P6, R5, R9, RZ ;  /* 0x00000009050d7210 */ /* 0x002fc60007fde0ff */
        /* <DEDUP_REMOVED lines=58> */
[----:B------:R-:W-:Y:S01]  /*f7d0*/  IMAD.SHL.U32 R8, R2, 0x10, RZ ;  /* 0x0000001002087824 */ /* 0x000fe200078e00ff */
        /* <DEDUP_REMOVED lines=26> */
[----:B------:R0:W-:Y:S01]  /*f980*/  STL [R1+0x66c], R12 ;  /* 0x00066c0c01007387 */ /* 0x0001e20000100800 */
[----:B------:R-:W-:-:S03]  /*f990*/  LEA.HI.X.SX32 R11, R11, R0, 0x1, P3 ;  /* 0x000000000b0b7211 */ /* 0x000fc600018f0eff */
[----:B------:R1:W-:Y:S01]  /*f9a0*/  STL [R1+0x6a8], R13 ;  /* 0x0006a80d01007387 */ /* 0x0003e20000100800 */
[-C--:B------:R-:W-:Y:S01]  /*f9b0*/  LEA.HI.X.SX32 R10, R10, R0.reuse, 0x1, P4 ;  /* 0x000000000a0a7211 */ /* 0x080fe200020f0eff */
[----:B0-----:R-:W-:Y:S01]  /*f9c0*/  IMAD R12, R2, 0xa, RZ ;  /* 0x0000000a020c7824 */ /* 0x001fe200078e02ff */
[-C--:B-1----:R-:W-:Y:S01]  /*f9d0*/  IADD3 R13, P3, R3, R9.reuse, RZ ;  /* 0x00000009030d7210 */ /* 0x082fe20007f7e0ff */
[----:B------:R0:W-:Y:S04]  /*f9e0*/  STL [R1+0x674], R11 ;  /* 0x0006740b01007387 */ /* 0x0001e80000100800 */
[----:B------:R1:W-:Y:S01]  /*f9f0*/  STL [R1+0x6b0], R13 ;  /* 0x0006b00d01007387 */ /* 0x0003e20000100800 */
[-C--:B------:R-:W-:Y:S01]  /*fa00*/  LEA.HI.X.SX32 R8, R8, R0.reuse, 0x1, P5 ;  /* 0x0000000008087211 */ /* 0x080fe200028f0eff */
[----:B0-----:R-:W-:Y:S01]  /*fa10*/  IMAD R11, R2, 0x9, RZ ;  /* 0x00000009020b7824 */ /* 0x001fe200078e02ff */
[-C--:B-1----:R-:W-:Y:S01]  /*fa20*/  IADD3 R13, P4, R12, R9.reuse, RZ ;  /* 0x000000090c0d7210 */ /* 0x082fe20007f9e0ff */
[----:B------:R0:W-:Y:S04]  /*fa30*/  STL [R1+0x67c], R10 ;  /* 0x00067c0a01007387 */ /* 0x0001e80000100800 */
[----:B------:R1:W-:Y:S01]  /*fa40*/  STL [R1+0x6b8], R13 ;  /* 0x0006b80d01007387 */ /* 0x0003e20000100800 */
[-C--:B------:R-:W-:Y:S01]  /*fa50*/  LEA.HI.X.SX32 R7, R7, R0.reuse, 0x1, P6 ;  /* 0x0000000007077211 */ /* 0x080fe200030f0eff */
[----:B0-----:R-:W-:Y:S01]  /*fa60*/  IMAD.SHL.U32 R10, R2, 0x8, RZ ;  /* 0x00000008020a7824 */ /* 0x001fe200078e00ff */
        /* <DEDUP_REMOVED lines=14> */
[C---:B0-----:R-:W-:Y:S01]  /*fb50*/  IMAD R6, R2.reuse, 0x5, RZ ;  /* 0x0000000502067824 */ /* 0x041fe200078e02ff */
[-C--:B-1----:R-:W-:Y:S01]  /*fb60*/  IADD3 R13, P1, R7, R9.reuse, RZ ;  /* 0x00000009070d7210 */ /* 0x082fe20007f3e0ff */
[----:B------:R0:W-:Y:S04]  /*fb70*/  STL [R1+0x69c], R5 ;  /* 0x00069c0501007387 */ /* 0x0001e80000100800 */
[----:B------:R1:W-:Y:S01]  /*fb80*/  STL [R1+0x6d8], R13 ;  /* 0x0006d80d01007387 */ /* 0x0003e20000100800 */
[-C--:B------:R-:W-:Y:S01]  /*fb90*/  LEA.HI.X.SX32 R3, R3, R0.reuse, 0x1, P3 ;  /* 0x0000000003037211 */ /* 0x080fe200018f0eff */
[----:B0-----:R-:W-:Y:S01]  /*fba0*/  IMAD.SHL.U32 R5, R2, 0x4, RZ ;  /* 0x0000000402057824 */ /* 0x001fe200078e00ff */
[----:B-1----:R-:W-:Y:S01]  /*fbb0*/  IADD3 R13, P2, R6, R9, RZ ;  /* 0x00000009060d7210 */ /* 0x002fe20007f5e0ff */
[----:B------:R0:W-:Y:S04]  /*fbc0*/  STL [R1+0x6a4], R4 ;  /* 0x0006a40401007387 */ /* 0x0001e80000100800 */
[----:B------:R1:W-:Y:S01]  /*fbd0*/  STL [R1+0x6e0], R13 ;  /* 0x0006e00d01007387 */ /* 0x0003e20000100800 */
[----:B------:R-:W-:-:S03]  /*fbe0*/  LEA.HI.X.SX32 R14, R12, R0, 0x1, P4 ;  /* 0x000000000c0e7211 */ /* 0x000fc600020f0eff */
[----:B------:R2:W-:Y:S01]  /*fbf0*/  STL [R1+0x6ac], R3 ;  /* 0x0006ac0301007387 */ /* 0x0005e20000100800 */
[C---:B0-----:R-:W-:Y:S01]  /*fc00*/  IMAD R4, R2.reuse, 0x3, RZ ;  /* 0x0000000302047824 */ /* 0x041fe200078e02ff */
[----:B-1----:R-:W-:Y:S01]  /*fc10*/  IADD3 R13, P3, R5, R9, RZ ;  /* 0x00000009050d7210 */ /* 0x002fe20007f7e0ff */
[----:B--2---:R-:W-:-:S04]  /*fc20*/  IMAD.SHL.U32 R3, R2, 0x2, RZ ;  /* 0x0000000202037824 */ /* 0x004fc800078e00ff */
[----:B------:R0:W-:Y:S01]  /*fc30*/  STL [R1+0x6e8], R13 ;  /* 0x0006e80d01007387 */ /* 0x0001e20000100800 */
[-C--:B------:R-:W-:Y:S02]  /*fc40*/  LEA.HI.X.SX32 R12, R11, R0.reuse, 0x1, P5 ;  /* 0x000000000b0c7211 */ /* 0x080fe400028f0eff */
[----:B------:R-:W-:Y:S02]  /*fc50*/  LEA.HI.X.SX32 R10, R10, R0, 0x1, P6 ;  /* 0x000000000a0a7211 */ /* 0x000fe400030f0eff */
[-C--:B------:R-:W-:Y:S01]  /*fc60*/  IADD3 R11, P5, R3, R9.reuse, RZ ;  /* 0x00000009030b7210 */ /* 0x080fe20007fbe0ff */
[----:B------:R-:W-:Y:S01]  /*fc70*/  STL [R1+0x6b4], R14 ;  /* 0x0006b40e01007387 */ /* 0x000fe20000100800 */
[----:B0-----:R-:W-:Y:S02]  /*fc80*/  IADD3 R13, P4, R4, R9, RZ ;  /* 0x00000009040d7210 */ /* 0x001fe40007f9e0ff */
[----:B------:R-:W-:Y:S02]  /*fc90*/  IADD3 R9, P6, R9, R2, RZ ;  /* 0x0000000209097210 */ /* 0x000fe40007fde0ff */
[-C--:B------:R-:W-:Y:S01]  /*fca0*/  LEA.HI.X.SX32 R8, R8, R0.reuse, 0x1, P0 ;  /* 0x0000000008087211 */ /* 0x080fe200000f0eff */
[----:B------:R-:W-:Y:S01]  /*fcb0*/  STL [R1+0x6f0], R13 ;  /* 0x0006f00d01007387 */ /* 0x000fe20000100800 */
[----:B------:R-:W-:-:S02]  /*fcc0*/  LEA.HI.X.SX32 R7, R7, R0, 0x1, P1 ;  /* 0x0000000007077211 */ /* 0x000fc400008f0eff */
[-C--:B------:R-:W-:Y:S01]  /*fcd0*/  LEA.HI.X.SX32 R6, R6, R0.reuse, 0x1, P2 ;  /* 0x0000000006067211 */ /* 0x080fe200010f0eff */
[----:B------:R-:W-:Y:S01]  /*fce0*/  STL [R1+0x6bc], R12 ;  /* 0x0006bc0c01007387 */ /* 0x000fe20000100800 */
[----:B------:R-:W-:-:S03]  /*fcf0*/  LEA.HI.X.SX32 R5, R5, R0, 0x1, P3 ;  /* 0x0000000005057211 */ /* 0x000fc600018f0eff */
[----:B------:R-:W-:Y:S01]  /*fd00*/  STL [R1+0x6f8], R11 ;  /* 0x0006f80b01007387 */ /* 0x000fe20000100800 */
[----:B------:R-:W-:-:S03]  /*fd10*/  LEA.HI.X.SX32 R4, R4, R0, 0x1, P4 ;  /* 0x0000000004047211 */ /* 0x000fc600020f0eff */
[----:B------:R-:W-:Y:S04]  /*fd20*/  STL [R1+0x6c4], R10 ;  /* 0x0006c40a01007387 */ /* 0x000fe80000100800 */
[----:B------:R-:W-:Y:S04]  /*fd30*/  STL [R1+0x700], R9 ;  /* 0x0007000901007387 */ /* 0x000fe80000100800 */
[----:B------:R-:W-:Y:S01]  /*fd40*/  STL [R1+0x6cc], R8 ;  /* 0x0006cc0801007387 */ /* 0x000fe20000100800 */
[----:B------:R-:W-:-:S03]  /*fd50*/  LEA.HI.X.SX32 R3, R3, R0, 0x1, P5 ;  /* 0x0000000003037211 */ /* 0x000fc600028f0eff */
[----:B------:R-:W-:Y:S01]  /*fd60*/  STL [R1+0x6d4], R7 ;  /* 0x0006d40701007387 */ /* 0x000fe20000100800 */
[----:B------:R-:W-:-:S03]  /*fd70*/  LEA.HI.X.SX32 R2, R2, R0, 0x1, P6 ;  /* 0x0000000002027211 */ /* 0x000fc600030f0eff */
[----:B------:R-:W-:Y:S04]  /*fd80*/  STL [R1+0x6dc], R6 ;  /* 0x0006dc0601007387 */ /* 0x000fe80000100800 */
[----:B------:R-:W-:Y:S04]  /*fd90*/  STL [R1+0x6e4], R5 ;  /* 0x0006e40501007387 */ /* 0x000fe80000100800 */
[----:B------:R0:W-:Y:S04]  /*fda0*/  STL [R1+0x6ec], R4 ;  /* 0x0006ec0401007387 */ /* 0x0001e80000100800 */
[----:B------:R-:W0:Y:S04]  /*fdb0*/  LDL.LU R0, [R1+0xbec] ;  /* 0x000bec0001007983 */ /* 0x000e280000300800 */
[----:B------:R1:W-:Y:S04]  /*fdc0*/  STL [R1+0x6f4], R3 ;  /* 0x0006f40301007387 */ /* 0x0003e80000100800 */
[----:B------:R-:W-:Y:S04]  /*fdd0*/  STL [R1+0xcc], RZ ;  /* 0x0000ccff01007387 */ /* 0x000fe80000100800 */
        /* <DEDUP_REMOVED lines=29> */
[----:B------:R-:W-:-:S04]  /*ffb0*/  USHF.L.U32 UR5, UR5, 0x6, URZ ;  /* 0x0000000605057899 */ /* 0x000fc8000800063f */
[----:B------:R-:W-:Y:S01]  /*ffc0*/  USHF.R.S32.HI UR8, URZ, 0x1f, UR5 ;  /* 0x0000001f3f087899 */ /* 0x000fe20008011405 */
[C---:B0-----:R-:W-:Y:S02]  /*ffd0*/  LOP3.LUT R4, R0.reuse, 0x10, RZ, 0x3c, !PT ;  /* 0x0000001000047812 */ /* 0x041fe400078e3cff */
[C---:B-1----:R-:W-:Y:S02]  /*ffe0*/  LOP3.LUT R3, R0.reuse, 0x20, RZ, 0x3c, !PT ;  /* 0x0000002000037812 */ /* 0x042fe400078e3cff */
[----:B--23--:R-:W-:-:S07]  /*fff0*/  LOP3.LUT R2, R0, 0x30, RZ, 0x3c, !PT ;  /* 0x0000003000027812 */ /* 0x00cfce00078e3cff */
.L_x_2:
[----:B0-----:R-:W2:Y:S01]  /*10000*/  LDL R5, [R1+0x3e8] ;  /* 0x0003e80001057983 */ /* 0x001ea20000100800 */
[----:B------:R-:W0:Y:S03]  /*10010*/  LDC R2, c[0x0][0x230] ;  /* 0x00008c00ff027b82 */ /* 0x000e260000000800 */
[----:B--2---:R1:W-:Y:S04]  /*10020*/  STL [R1+0x15cc], R5 ;  /* 0x0015cc0501007387 */ /* 0x0043e80000100800 */
[----:B------:R-:W2:Y:S04]  /*10030*/  LDL R4, [R1+0x3ec] ;  /* 0x0003ec0001047983 */ /* 0x000ea80000100800 */
[----:B-1----:R-:W0:Y:S04]  /*10040*/  LDL R5, [R1+0x4b8] ;  /* 0x0004b80001057983 */ /* 0x002e280000100800 */
[----:B------:R-:W-:Y:S04]  /*10050*/  STL [R1+0x15bc], R15 ;  /* 0x0015bc0f01007387 */ /* 0x000fe80000100800 */
[----:B------:R-:W-:Y:S04]  /*10060*/  STL [R1+0x15c4], R15 ;  /* 0x0015c40f01007387 */ /* 0x000fe80000100800 */
[----:B------:R-:W-:Y:S04]  /*10070*/  STL [R1+0x15b8], R13 ;  /* 0x0015b80d01007387 */ /* 0x000fe80000100800 */
[----:B------:R-:W-:Y:S04]  /*10080*/  STL [R1+0x15c0], R13 ;  /* 0x0015c00d01007387 */ /* 0x000fe80000100800 */
[----:B------:R1:W-:Y:S04]  /*10090*/  STL [R1+0x15c8], R13 ;  /* 0x0015c80d01007387 */ /* 0x0003e80000100800 */
[----:B------:R-:W-:Y:S04]  /*100a0*/  STL [R1+0x15b4], R14 ;  /* 0x0015b40e01007387 */ /* 0x000fe80000100800 */
        /* <DEDUP_REMOVED lines=22> */
[----:B-----5:R-:W-:Y:S04]  /*10210*/  STL [R1+0x13a4], R0 ;  /* 0x0013a40001007387 */ /* 0x020fe80000100800 */
        /* <DEDUP_REMOVED lines=45> */
[----:B------:R-:W-:Y:S01]  /*104f0*/  STL [R1+0x1510], R0 ;  /* 0x0015100001007387 */ /* 0x000fe20000100800 */
[----:B0-----:R-:W-:-:S03]  /*10500*/  IMAD R2, R5, -0x40, R2 ;  /* 0xffffffc005027824 */ /* 0x001fc600078e0202 */
[----:B------:R-:W-:Y:S04]  /*10510*/  STL [R1+0x1518], R0 ;  /* 0x0015180001007387 */ /* 0x000fe80000100800 */
[----:B------:R-:W2:Y:S01]  /*10520*/  LDL.LU R5, [R1+0x15cc] ;  /* 0x0015cc0001057983 */ /* 0x000ea20000300800 */
[----:B------:R-:W-:Y:S02]  /*10530*/  ISETP.GT.AND P0, PT, R2, RZ, PT ;  /* 0x000000ff0200720c */ /* 0x000fe40003f04270 */
[----:B-1----:R-:W-:-:S11]  /*10540*/  PRMT R13, RZ, 0x7610, R13 ;  /* 0x00007610ff0d7816 */ /* 0x002fd6000000000d */
[----:B--2---:R-:W2:Y:S01]  /*10550*/  @P0 LDG.E.U8 R13, desc[UR6][R4.64] ;  /* 0x00000006040d0981 */ /* 0x004ea2000c1e1100 */
[----:B------:R-:W-:-:S03]  /*10560*/  ISETP.GT.AND P1, PT, R2, 0x1, PT ;  /* 0x000000010200780c */ /* 0x000fc60003f24270 */
[----:B--2---:R0:W-:Y:S04]  /*10570*/  STL [R1+0x298], R13 ;  /* 0x0002980d01007387 */ /* 0x0041e80000100800 */
[----:B0-----:R-:W2:Y:S04]  /*10580*/  LDL.LU R13, [R1+0x15c8] ;  /* 0x0015c800010d7983 */ /* 0x001ea80000300800 */
[----:B------:R-:W3:Y:S04]  /*10590*/  LDL R4, [R1+0x6fc] ;  /* 0x0006fc0001047983 */ /* 0x000ee80000100800 */
[----:B------:R-:W3:Y:S01]  /*105a0*/  LDL R5, [R1+0x700] ;  /* 0x0007000001057983 */ /* 0x000ee20000100800 */
[----:B------:R-:W-:-:S02]  /*105b0*/  PRMT R15, RZ, 0x7610, R15 ;  /* 0x00007610ff0f7816 */ /* 0x000fc4000000000f */
[----:B---3--:R-:W-:-:S04]  /*105c0*/  @P1 LOP3.LUT R5, R5, R4, RZ, 0x3c, !PT ;  /* 0x0000000405051212 */ /* 0x008fc800078e3cff */
[----:B------:R-:W-:-:S04]  /*105d0*/  @P1 LOP3.LUT R4, R5, R4, RZ, 0x3c, !PT ;  /* 0x0000000405041212 */ /* 0x000fc800078e3cff */
[----:B------:R-:W-:-:S05]  /*105e0*/  @P1 LOP3.LUT R5, R5, R4, RZ, 0x3c, !PT ;  /* 0x0000000405051212 */ /* 0x000fca00078e3cff */
[----:B------:R-:W3:Y:S01]  /*105f0*/  @P1 LDG.E.U8 R15, desc[UR6][R4.64] ;  /* 0x00000006040f1981 */ /* 0x000ee2000c1e1100 */
[----:B------:R-:W-:-:S03]  /*10600*/  ISETP.GT.AND P2, PT, R2, 0x2, PT ;  /* 0x000000020200780c */ /* 0x000fc60003f44270 */
[----:B---3--:R0:W-:Y:S04]  /*10610*/  STL [R1+0x294], R15 ;  /* 0x0002940f01007387 */ /* 0x0081e80000100800 */
[----:B0-----:R-:W3:Y:S04]  /*10620*/  LDL.LU R15, [R1+0x15c4] ;  /* 0x0015c400010f7983 */ /* 0x001ee80000300800 */
[----:B------:R-:W4:Y:S04]  /*10630*/  LDL R4, [R1+0x6f4] ;  /* 0x0006f40001047983 */ /* 0x000f280000100800 */
[----:B------:R-:W4:Y:S01]  /*10640*/  LDL R5, [R1+0x6f8] ;  /* 0x0006f80001057983 */ /* 0x000f220000100800 */
[----:B--2---:R-:W-:-:S02]  /*10650*/  PRMT R13, RZ, 0x7610, R13 ;  /* 0x00007610ff0d7816 */ /* 0x004fc4000000000d */
[----:B----4-:R-:W-:-:S04]  /*10660*/  @P2 LOP3.LUT R5, R5, R4, RZ, 0x3c, !PT ;  /* 0x0000000405052212 */ /* 0x010fc800078e3cff */
[----:B------:R-:W-:-:S04]  /*10670*/  @P2 LOP3.LUT R4, R5, R4, RZ, 0x3c, !PT ;  /* 0x0000000405042212 */ /* 0x000fc800078e3cff */
[----:B------:R-:W-:-:S05]  /*10680*/  @P2 LOP3.LUT R5, R5, R4, RZ, 0x3c, !PT ;  /* 0x0000000405052212 */ /* 0x000fca00078e3cff */
[----:B------:R-:W2:Y:S01]  /*10690*/  @P2 LDG.E.U8 R13, desc[UR6][R4.64] ;  /* 0x00000006040d2981 */ /* 0x000ea2000c1e1100 */
[----:B------:R-:W-:-:S03]  /*106a0*/  ISETP.GT.AND P3, PT, R2, 0x3, PT ;  /* 0x000000030200780c */ /* 0x000fc60003f64270 */
[----:B--2---:R0:W-:Y:S04]  /*106b0*/  STL [R1+0x290], R13 ;  /* 0x0002900d01007387 */ /* 0x0041e80000100800 */
[----:B0-----:R-:W2:Y:S04]  /*106c0*/  LDL.LU R13, [R1+0x15c0] ;  /* 0x0015c000010d7983 */ /* 0x001ea80000300800 */
[----:B------:R-:W4:Y:S04]  /*106d0*/  LDL R4, [R1+0x6ec] ;  /* 0x0006ec0001047983 */ /* 0x000f280000100800 */
[----:B------:R-:W4:Y:S01]  /*106e0*/  LDL R5, [R1+0x6f0] ;  /* 0x0006f00001057983 */ /* 0x000f220000100800 */
[----:B---3--:R-:W-:-:S02]  /*106f0*/  PRMT R15, RZ, 0x7610, R15 ;  /* 0x00007610ff0f7816 */ /* 0x008fc4000000000f */
[----:B----4-:R-:W-:-:S04]  /*10700*/  @P3 LOP3.LUT R5, R5, R4, RZ, 0x3c, !PT ;  /* 0x0000000405053212 */ /* 0x010fc800078e3cff */
        /* <DEDUP_REMOVED lines=18> */
[----:B------:R-:W-:-:S02]  /*10830*/  PRMT R14, RZ, 0x7610, R14 ;  /* 0x00007610ff0e7816 */ /* 0x000fc4000000000e */
[----:B----4-:R-:W-:-:S04]  /*10840*/  @P1 LOP3.LUT R5, R5, R4, RZ, 0x3c, !PT ;  /* 0x0000000405051212 */ /* 0x010fc800078e3cff */
[----:B------:R-:W-:-:S04]  /*10850*/  @P1 LOP3.LUT R4, R5, R4, RZ, 0x3c, !PT ;  /* 0x0000000405041212 */ /* 0x000fc800078e3cff */
[----:B------:R-:W-:-:S05]  /*10860*/  @P1 LOP3.LUT R5, R5, R4, RZ, 0x3c, !PT ;  /* 0x0000000405051212 */ /* 0x000fca00078e3cff */
[----:B------:R-:W4:Y:S01]  /*10870*/  @P1 LDG.E.U8 R14, desc[UR6][R4.64] ;  /* 0x00000006040e1981 */ /* 0x000f22000c1e1100 */
[----:B------:R-:W-:-:S03]  /*10880*/  ISETP.GT.AND P2, PT, R2, 0x6, PT ;  /* 0x000000060200780c */ /* 0x000fc60003f44270 */
[----:B----4-:R0:W-:Y:S04]  /*10890*/  STL [R1+0x284], R14 ;  /* 0x0002840e01007387 */ /* 0x0101e80000100800 */
[----:B0-----:R-:W4:Y:S04]  /*108a0*/  LDL.LU R14, [R1+0x15b4] ;  /* 0x0015b400010e7983 */ /* 0x001f280000300800 */
        /* <DEDUP_REMOVED lines=10> */
[----:B------:R-:W2:Y:S04]  /*10950*/  LDL R4, [R1+0x6cc] ;  /* 0x0006cc0001047983 */ /* 0x000ea80000100800 */
[----:B------:R-:W2:Y:S01]  /*10960*/  LDL R5, [R1+0x6d0] ;  /* 0x0006d00001057983 */ /* 0x000ea20000100800 */
[----:B------:R-:W-:-:S02]  /*10970*/  PRMT R10, RZ, 0x7610, R10 ;  /* 0x00007610ff0a7816 */ /* 0x000fc4000000000a */
[----:B--2---:R-:W-:-:S04]  /*10980*/  @P3 LOP3.LUT R5, R5, R4, RZ, 0x3c, !PT ;  /* 0x0000000405053212 */ /* 0x004fc800078e3cff */
        /* <DEDUP_REMOVED lines=132> */
[----:B------:R0:W4:Y:S04]  /*111d0*/  @P0 LDG.E.U8 R15, desc[UR6][R4.64] ;  /* 0x00000006040f0981 */ /* 0x000128000c1e1100 */
[----:B------:R-:W0:Y:S04]  /*111e0*/  LDL R4, [R1+0x65c] ;  /* 0x00065c0001047983 */ /* 0x000e280000100800 */
[----:B------:R-:W0:Y:S01]  /*111f0*/  LDL R5, [R1+0x660] ;  /* 0x0006600001057983 */ /* 0x000e220000100800 */
[----:B------:R-:W-:Y:S02]  /*11200*/  ISETP.GT.AND P1, PT, R2, 0x15, PT ;  /* 0x000000150200780c */ /* 0x000fe40003f24270 */
[----:B------:R-:W-:-:S11]  /*11210*/  PRMT R16, RZ, 0x7610, R16 ;  /* 0x00007610ff107816 */ /* 0x000fd60000000010 */
[----:B0-----:R-:W-:-:S04]  /*11220*/  @P1 LOP3.LUT R5, R5, R4, RZ, 0x3c, !PT ;  /* 0x0000000405051212 */ /* 0x001fc800078e3cff */
[----:B------:R-:W-:-:S04]  /*11230*/  @P1 LOP3.LUT R4, R5, R4, RZ, 0x3c, !PT ;  /* 0x0000000405041212 */ /* 0x000fc800078e3cff */
[----:B------:R-:W-:-:S05]  /*11240*/  @P1 LOP3.LUT R5, R5, R4, RZ, 0x3c, !PT ;  /* 0x0000000405051212 */ /* 0x000fca00078e3cff */
[----:B------:R-:W3:Y:S04]  /*11250*/  @P1 LDG.E.U8 R16, desc[UR6][R4.64] ;  /* 0x0000000604101981 */ /* 0x000ee8000c1e1100 */
[----:B----4-:R0:W-:Y:S04]  /*11260*/  STL [R1+0x48], R15 ;  /* 0x0000480f01007387 */ /* 0x0101e80000100800 */
[----:B0-----:R-:W4:Y:S04]  /*11270*/  LDL R15, [R1+0x640] ;  /* 0x00064000010f7983 */ /* 0x001f280000100800 */
[----:B---3--:R0:W-:Y:S04]  /*11280*/  STL [R1+0x44], R16 ;  /* 0x0000441001007387 */ /* 0x0081e80000100800 */
[----:B0-----:R-:W3:Y:S04]  /*11290*/  LDL.LU R16, [R1+0x1578] ;  /* 0x0015780001107983 */ /* 0x001ee80000300800 */
[----:B------:R-:W2:Y:S04]  /*112a0*/  LDL R4, [R1+0x654] ;  /* 0x0006540001047983 */ /* 0x000ea80000100800 */
[----:B------:R-:W2:Y:S01]  /*112b0*/  LDL R5, [R1+0x658] ;  /* 0x0006580001057983 */ /* 0x000ea20000100800 */
[----:B------:R-:W-:-:S02]  /*112c0*/  ISETP.GT.AND P2, PT, R2, 0x16, PT ;  /* 0x000000160200780c */ /* 0x000fc40003f44270 */
[----:B------:R-:W-:-:S11]  /*112d0*/  PRMT R3, RZ, 0x7610, R3 ;  /* 0x00007610ff037816 */ /* 0x000fd60000000003 */
        /* <DEDUP_REMOVED lines=24> */
[----:B------:R-:W-:Y:S02]  /*11460*/  ISETP.GT.AND P1, PT, R2, 0x19, PT ;  /* 0x000000190200780c */ /* 0x000fe40003f24270 */
[----:B------:R-:W-:Y:S01]  /*11470*/  PRMT R21, RZ, 0x7610, R21 ;  /* 0x00007610ff157816 */ /* 0x000fe20000000015 */
[----:B---3--:R0:W-:Y:S04]  /*11480*/  STL [R1+0x38], R19 ;  /* 0x0000381301007387 */ /* 0x0081e80000100800 */
[----:B0-----:R-:W3:Y:S04]  /*11490*/  LDL.LU R19, [R1+0x156c] ;  /* 0x00156c0001137983 */ /* 0x001ee80000300800 */
[----:B------:R-:W2:Y:S02]  /*114a0*/  LDL R5, [R1+0x63c] ;  /* 0x00063c0001057983 */ /* 0x000ea40000100800 */
[----:B------:R-:W-:-:S02]  /*114b0*/  @P1 IMAD.MOV.U32 R4, RZ, RZ, R15 ;  /* 0x000000ffff041224 */ /* 0x000fc400078e000f */
[----:B------:R-:W4:Y:S04]  /*114c0*/  LDL R15, [R1+0x620] ;  /* 0x00062000010f7983 */ /* 0x000f280000100800 */
        /* <DEDUP_REMOVED lines=10> */
[----:B------:R0:W3:Y:S04]  /*11570*/  @P2 LDG.E.U8 R13, desc[UR6][R4.64] ;  /* 0x00000006040d2981 */ /* 0x0000e8000c1e1100 */
[----:B------:R-:W0:Y:S04]  /*11580*/  LDL R4, [R1+0x62c] ;  /* 0x00062c0001047983 */ /* 0x000e280000100800 */
[----:B------:R-:W0:Y:S01]  /*11590*/  LDL R5, [R1+0x630] ;  /* 0x0006300001057983 */ /* 0x000e220000100800 */
[----:B------:R-:W-:Y:S02]  /*115a0*/  ISETP.GT.AND P3, PT, R2, 0x1b, PT ;  /* 0x0000001b0200780c */ /* 0x000fe40003f64270 */
[----:B------:R-:W-:-:S11]  /*115b0*/  PRMT R23, RZ, 0x7610, R23 ;  /* 0x00007610ff177816 */ /* 0x000fd60000000017 */
[----:B0-----:R-:W-:-:S04]  /*115c0*/  @P3 LOP3.LUT R5, R5, R4, RZ, 0x3c, !PT ;  /* 0x0000000405053212 */ /* 0x001fc800078e3cff */
[----:B------:R-:W-:-:S04]  /*115d0*/  @P3 LOP3.LUT R4, R5, R4, RZ, 0x3c, !PT ;  /* 0x0000000405043212 */ /* 0x000fc800078e3cff */
[----:B------:R-:W-:-:S05]  /*115e0*/  @P3 LOP3.LUT R5, R5, R4, RZ, 0x3c, !PT ;  /* 0x0000000405053212 */ /* 0x000fca00078e3cff */
[----:B------:R-:W4:Y:S04]  /*115f0*/  @P3 LDG.E.U8 R23, desc[UR6][R4.64] ;  /* 0x0000000604173981 */ /* 0x000f28000c1e1100 */
[----:B---3--:R0:W-:Y:S04]  /*11600*/  STL [R1+0x30], R13 ;  /* 0x0000300d01007387 */ /* 0x0081e80000100800 */
[----:B0-----:R-:W3:Y:S04]  /*11610*/  LDL R13, [R1+0x618] ;  /* 0x00061800010d7983 */ /* 0x001ee80000100800 */
[----:B----4-:R0:W-:Y:S04]  /*11620*/  STL [R1+0x2c], R23 ;  /* 0x00002c1701007387 */ /* 0x0101e80000100800 */
[----:B0-----:R-:W4:Y:S04]  /*11630*/  LDL.LU R23, [R1+0x1564] ;  /* 0x0015640001177983 */ /* 0x001f280000300800 */
        /* <DEDUP_REMOVED lines=8> */
[C---:B------:R-:W-:Y:S02]  /*116c0*/  ISETP.GT.AND P1, PT, R2.reuse, 0x1d, PT ;  /* 0x0000001d0200780c */ /* 0x040fe40003f24270 */
[----:B------:R-:W-:Y:S01]  /*116d0*/  PRMT R14, RZ, 0x7610, R14 ;  /* 0x00007610ff0e7816 */ /* 0x000fe2000000000e */
[----:B--2---:R0:W-:Y:S04]  /*116e0*/  STL [R1+0x28], R24 ;  /* 0x0000281801007387 */ /* 0x0041e80000100800 */
[----:B0-----:R-:W2:Y:S04]  /*116f0*/  LDL.LU R24, [R1+0x1560] ;  /* 0x0015600001187983 */ /* 0x001ea80000300800 */
[----:B------:R-:W3:Y:S02]  /*11700*/  LDL R5, [R1+0x61c] ;  /* 0x00061c0001057983 */ /* 0x000ee40000100800 */
[----:B------:R-:W-:Y:S01]  /*11710*/  @P1 IMAD.MOV.U32 R4, RZ, RZ, R15 ;  /* 0x000000ffff041224 */ /* 0x000fe200078e000f */
[----:B------:R-:W-:-:S02]  /*11720*/  ISETP.GT.AND P2, PT, R2, 0x1e, PT ;  /* 0x0000001e0200780c */ /* 0x000fc40003f44270 */
[----:B------:R-:W-:Y:S01]  /*11730*/  PRMT R7, RZ, 0x7610, R7 ;  /* 0x00007610ff077816 */ /* 0x000fe20000000007 */
[----:B------:R-:W4:Y:S04]  /*11740*/  LDL R15, [R1+0x5fc] ;  /* 0x0005fc00010f7983 */ /* 0x000f280000100800 */
[----:B---3--:R0:W3:Y:S04]  /*11750*/  @P1 LDG.E.U8 R14, desc[UR6][R4.64] ;  /* 0x00000006040e1981 */ /* 0x0080e8000c1e1100 */
[----:B------:R-:W2:Y:S02]  /*11760*/  LDL R5, [R1+0x614] ;  /* 0x0006140001057983 */ /* 0x000ea40000100800 */
[----:B0-----:R-:W-:Y:S01]  /*11770*/  @P2 IMAD.MOV.U32 R4, RZ, RZ, R13 ;  /* 0x000000ffff042224 */ /* 0x001fe200078e000d */
[----:B------:R-:W-:Y:S01]  /*11780*/  ISETP.GT.AND P3, PT, R2, 0x1f, PT ;  /* 0x0000001f0200780c */ /* 0x000fe20003f64270 */
[----:B---3--:R0:W-:Y:S01]  /*11790*/  STL [R1+0x24], R14 ;  /* 0x0000240e01007387 */ /* 0x0081e20000100800 */
[----:B------:R-:W-:-:S03]  /*117a0*/  PRMT R25, RZ, 0x7610, R25 ;  /* 0x00007610ff197816 */ /* 0x000fc60000000019 */
[----:B------:R-:W3:Y:S04]  /*117b0*/  LDL R13, [R1+0x5f4] ;  /* 0x0005f400010d7983 */ /* 0x000ee80000100800 */
[----:B--2---:R1:W2:Y:S04]  /*117c0*/  @P2 LDG.E.U8 R7, desc[UR6][R4.64] ;  /* 0x0000000604072981 */ /* 0x0042a8000c1e1100 */
[----:B0-----:R-:W4:Y:S04]  /*117d0*/  LDL R14, [R1+0x600] ;  /* 0x00060000010e7983 */ /* 0x001f280000100800 */
[----:B------:R-:W1:Y:S04]  /*117e0*/  LDL R4, [R1+0x60c] ;  /* 0x00060c0001047983 */ /* 0x000e680000100800 */
[----:B------:R-:W1:Y:S02]  /*117f0*/  LDL R5, [R1+0x610] ;  /* 0x0006100001057983 */ /* 0x000e640000100800 */
[----:B-1----:R-:W-:-:S04]  /*11800*/  @P3 LOP3.LUT R5, R5, R4, RZ, 0x3c, !PT ;  /* 0x0000000405053212 */ /* 0x002fc800078e3cff */
[----:B------:R-:W-:-:S04]  /*11810*/  @P3 LOP3.LUT R4, R5, R4, RZ, 0x3c, !PT ;  /* 0x0000000405043212 */ /* 0x000fc800078e3cff */
[----:B------:R-:W-:-:S05]  /*11820*/  @P3 LOP3.LUT R5, R5, R4, RZ, 0x3c, !PT ;  /* 0x0000000405053212 */ /* 0x000fca00078e3cff */
[----:B------:R-:W3:Y:S04]  /*11830*/  @P3 LDG.E.U8 R25, desc[UR6][R4.64] ;  /* 0x0000000604193981 */ /* 0x000ee8000c1e1100 */
[----:B--2---:R0:W-:Y:S04]  /*11840*/  STL [R1+0x20], R7 ;  /* 0x0000200701007387 */ /* 0x0041e80000100800 */
[----:B0-----:R-:W2:Y:S04]  /*11850*/  LDL R7, [R1+0x5f8] ;  /* 0x0005f80001077983 */ /* 0x001ea80000100800 */
[----:B---3--:R0:W-:Y:S04]  /*11860*/  STL [R1+0x1c], R25 ;  /* 0x00001c1901007387 */ /* 0x0081e80000100800 */
[----:B0-----:R-:W3:Y:S04]  /*11870*/  LDL.LU R25, [R1+0x155c] ;  /* 0x00155c0001197983 */ /* 0x001ee80000300800 */
[----:B------:R-:W4:Y:S04]  /*11880*/  LDL R4, [R1+0x604] ;  /* 0x0006040001047983 */ /* 0x000f280000100800 */
[----:B------:R-:W4:Y:S01]  /*11890*/  LDL R5, [R1+0x608] ;  /* 0x0006080001057983 */ /* 0x000f220000100800 */
[----:B------:R-:W-:-:S02]  /*118a0*/  ISETP.GT.AND P0, PT, R2, 0x20, PT ;  /* 0x000000200200780c */ /* 0x000fc40003f04270 */
[----:B------:R-:W-:Y:S02]  /*118b0*/  ISETP.GT.AND P1, PT, R2, 0x21, PT ;  /* 0x000000210200780c */ /* 0x000fe40003f24270 */
[----:B------:R-:W-:Y:S02]  /*118c0*/  PRMT R10, RZ, 0x7610, R10 ;  /* 0x00007610ff0a7816 */ /* 0x000fe4000000000a */
[----:B------:R-:W-:-:S07]  /*118d0*/  PRMT R9, RZ, 0x7610, R9 ;  /* 0x00007610ff097816 */ /* 0x000fce0000000009 */
[----:B----4-:R-:W-:-:S04]  /*118e0*/  @P0 LOP3.LUT R5, R5, R4, RZ, 0x3c, !PT ;  /* 0x0000000405050212 */ /* 0x010fc800078e3cff */
[----:B------:R-:W-:-:S04]  /*118f0*/  @P0 LOP3.LUT R4, R5, R4, RZ, 0x3c, !PT ;  /* 0x0000000405040212 */ /* 0x000fc800078e3cff */
[----:B------:R-:W-:-:S05]  /*11900*/  @P0 LOP3.LUT R5, R5, R4, RZ, 0x3c, !PT ;  /* 0x0000000405050212 */ /* 0x000fca00078e3cff */
[----:B------:R0:W4:Y:S02]  /*11910*/  @P0 LDG.E.U8 R10, desc[UR6][R4.64] ;  /* 0x00000006040a0981 */ /* 0x000124000c1e1100 */
[----:B0-----:R-:W-:Y:S02]  /*11920*/  @P1 IMAD.MOV.U32 R4, RZ, RZ, R14 ;  /* 0x000000ffff041224 */ /* 0x001fe400078e000e */
[----:B------:R-:W-:-:S05]  /*11930*/  @P1 IMAD.MOV.U32 R5, RZ, RZ, R15 ;  /* 0x000000ffff051224 */ /* 0x000fca00078e000f */
[----:B------:R2:W3:Y:S01]  /*11940*/  @P1 LDG.E.U8 R9, desc[UR6][R4.64] ;  /* 0x0000000604091981 */ /* 0x0004e2000c1e1100 */
[----:B------:R-:W-:Y:S02]  /*11950*/  ISETP.GT.AND P2, PT, R2, 0x22, PT ;  /* 0x000000220200780c */ /* 0x000fe40003f44270 */
[----:B------:R-:W-:-:S11]  /*11960*/  PRMT R6, RZ, 0x7610, R6 ;  /* 0x00007610ff067816 */ /* 0x000fd60000000006 */
[----:B--2---:R-:W-:Y:S02]  /*11970*/  @P2 IMAD.MOV.U32 R4, RZ, RZ, R7 ;  /* 0x000000ffff042224 */ /* 0x004fe400078e0007 */
[----:B------:R-:W-:-:S05]  /*11980*/  @P2 IMAD.MOV.U32 R5, RZ, RZ, R13 ;  /* 0x000000ffff052224 */ /* 0x000fca00078e000d */
[----:B------:R-:W2:Y:S04]  /*11990*/  @P2 LDG.E.U8 R6, desc[UR6][R4.64] ;  /* 0x0000000604062981 */ /* 0x000ea8000c1e1100 */
[----:B----4-:R0:W-:Y:S04]  /*119a0*/  STL [R1+0x18], R10 ;  /* 0x0000180a01007387 */ /* 0x0101e80000100800 */
[----:B------:R-:W4:Y:S04]  /*119b0*/  LDL R15, [R1+0x5e4] ;  /* 0x0005e400010f7983 */ /* 0x000f280000100800 */
[----:B0-----:R-:W4:Y:S04]  /*119c0*/  LDL R10, [R1+0x5f0] ;  /* 0x0005f000010a7983 */ /* 0x001f280000100800 */
[----:B---3--:R0:W-:Y:S04]  /*119d0*/  STL [R1+0x14], R9 ;  /* 0x0000140901007387 */ /* 0x0081e80000100800 */
[----:B------:R-:W3:Y:S01]  /*119e0*/  LDL R5, [R1+0x5ec] ;  /* 0x0005ec0001057983 */ /* 0x000ee20000100800 */
[----:B------:R-:W-:-:S02]  /*119f0*/  ISETP.GT.AND P3, PT, R2, 0x23, PT ;  /* 0x000000230200780c */ /* 0x000fc40003f64270 */
[----:B------:R-:W-:Y:S01]  /*11a00*/  ISETP.GT.AND P0, PT, R2, 0x24, PT ;  /* 0x000000240200780c */ /* 0x000fe20003f04270 */
[----:B------:R-:W3:Y:S04]  /*11a10*/  LDL R14, [R1+0x5dc] ;  /* 0x0005dc00010e7983 */ /* 0x000ee80000100800 */
[----:B0-----:R-:W3:Y:S01]  /*11a20*/  LDL R9, [R1+0x5e8] ;  /* 0x0005e80001097983 */ /* 0x001ee20000100800 */
[----:B------:R-:W-:Y:S02]  /*11a30*/  PRMT R0, RZ, 0x7610, R0 ;  /* 0x00007610ff007816 */ /* 0x000fe40000000000 */
[----:B------:R-:W-:Y:S01]  /*11a40*/  PRMT R8, RZ, 0x7610, R8 ;  /* 0x00007610ff087816 */ /* 0x000fe20000000008 */
[----:B------:R-:W3:Y:S04]  /*11a50*/  LDL R13, [R1+0x5e0] ;  /* 0x0005e000010d7983 */ /* 0x000ee80000100800 */
[----:B------:R-:W3:Y:S04]  /*11a60*/  LDL R7, [R1+0x5d4] ;  /* 0x0005d40001077983 */ /* 0x000ee80000100800 */
[----:B--2---:R0:W-:Y:S04]  /*11a70*/  STL [R1+0x10], R6 ;  /* 0x0000100601007387 */ /* 0x0041e80000100800 */
[----:B0-----:R-:W2:Y:S01]  /*11a80*/  LDL R6, [R1+0x5d8] ;  /* 0x0005d80001067983 */ /* 0x001ea20000100800 */
[----:B----4-:R-:W-:-:S03]  /*11a90*/  @P3 IMAD.MOV.U32 R4, RZ, RZ, R10 ;  /* 0x000000ffff043224 */ /* 0x010fc600078e000a */
[----:B------:R-:W4:Y:S04]  /*11aa0*/  LDL R10, [R1+0x5cc] ;  /* 0x0005cc00010a7983 */ /* 0x000f280000100800 */
[----:B---3--:R0:W3:Y:S02]  /*11ab0*/  @P3 LDG.E.U8 R0, desc[UR6][R4.64] ;  /* 0x0000000604003981 */ /* 0x0080e4000c1e1100 */
[----:B0-----:R-:W-:Y:S02]  /*11ac0*/  @P0 IMAD.MOV.U32 R4, RZ, RZ, R9 ;  /* 0x000000ffff040224 */ /* 0x001fe400078e0009 */
[----:B------:R-:W-:-:S05]  /*11ad0*/  @P0 IMAD.MOV.U32 R5, RZ, RZ, R15 ;  /* 0x000000ffff050224 */ /* 0x000fca00078e000f */
[----:B------:R0:W4:Y:S01]  /*11ae0*/  @P0 LDG.E.U8 R8, desc[UR6][R4.64] ;  /* 0x0000000604080981 */ /* 0x000122000c1e1100 */
[C---:B------:R-:W-:Y:S02]  /*11af0*/  ISETP.GT.AND P1, PT, R2.reuse, 0x25, PT ;  /* 0x000000250200780c */ /* 0x040fe40003f24270 */
[----:B------:R-:W-:Y:S02]  /*11b00*/  ISETP.GT.AND P2, PT, R2, 0x26, PT ;  /* 0x000000260200780c */ /* 0x000fe40003f44270 */
[----:B------:R-:W-:-:S09]  /*11b10*/  PRMT R12, RZ, 0x7610, R12 ;  /* 0x00007610ff0c7816 */ /* 0x000fd2000000000c */
[----:B0-----:R-:W-:Y:S02]  /*11b20*/  @P1 IMAD.MOV.U32 R4, RZ, RZ, R13 ;  /* 0x000000ffff041224 */ /* 0x001fe400078e000d */
[----:B------:R-:W-:-:S05]  /*11b30*/  @P1 IMAD.MOV.U32 R5, RZ, RZ, R14 ;  /* 0x000000ffff051224 */ /* 0x000fca00078e000e */
[----:B------:R2:W4:Y:S02]  /*11b40*/  @P1 LDG.E.U8 R12, desc[UR6][R4.64] ;  /* 0x00000006040c1981 */ /* 0x000524000c1e1100 */
[----:B--2---:R-:W-:Y:S02]  /*11b50*/  @P2 IMAD.MOV.U32 R4, RZ, RZ, R6 ;  /* 0x000000ffff042224 */ /* 0x004fe400078e0006 */
[----:B------:R-:W-:Y:S01]  /*11b60*/  @P2 IMAD.MOV.U32 R5, RZ, RZ, R7 ;  /* 0x000000ffff052224 */ /* 0x000fe200078e0007 */
[----:B---3--:R0:W-:Y:S04]  /*11b70*/  STL [R1+0xc], R0 ;  /* 0x00000c0001007387 */ /* 0x0081e80000100800 */
[----:B------:R-:W2:Y:S04]  /*11b80*/  LDL R9, [R1+0x5c4] ;  /* 0x0005c40001097983 */ /* 0x000ea80000100800 */
[----:B0-----:R-:W3:Y:S04]  /*11b90*/  LDL R0, [R1+0x5d0] ;  /* 0x0005d00001007983 */ /* 0x001ee80000100800 */
[----:B----4-:R0:W-:Y:S04]  /*11ba0*/  STL [R1+0x8], R8 ;  /* 0x0000080801007387 */ /* 0x0101e80000100800 */
[----:B------:R-:W4:Y:S04]  /*11bb0*/  LDL R7, [R1+0x5bc] ;  /* 0x0005bc0001077983 */ /* 0x000f280000100800 */
[----:B------:R-:W4:Y:S04]  /*11bc0*/  LDL R6, [R1+0x5c0] ;  /* 0x0005c00001067983 */ /* 0x000f280000100800 */
[----:B0-----:R-:W4:Y:S01]  /*11bd0*/  LDL R8, [R1+0x5c8] ;  /* 0x0005c80001087983 */ /* 0x001f220000100800 */
[----:B------:R-:W-:-:S02]  /*11be0*/  ISETP.GT.AND P3, PT, R2, 0x27, PT ;  /* 0x000000270200780c */ /* 0x000fc40003f64270 */
[----:B------:R-:W-:Y:S02]  /*11bf0*/  PRMT R11, RZ, 0x7610, R11 ;  /* 0x00007610ff0b7816 */ /* 0x000fe4000000000b */
[----:B------:R-:W-:Y:S02]  /*11c00*/  ISETP.GT.AND P0, PT, R2, 0x28, PT ;  /* 0x000000280200780c */ /* 0x000fe40003f04270 */
[----:B------:R-:W-:Y:S02]  /*11c10*/  PRMT R29, RZ, 0x7610, R29 ;  /* 0x00007610ff1d7816 */ /* 0x000fe4000000001d */
[----:B------:R0:W4:Y:S01]  /*11c20*/  @P2 LDG.E.U8 R11, desc[UR6][R4.64] ;  /* 0x00000006040b2981 */ /* 0x000122000c1e1100 */
[----:B------:R-:W-:-:S04]  /*11c30*/  PRMT R28, RZ, 0x7610, R28 ;  /* 0x00007610ff1c7816 */ /* 0x000fc8000000001c */
[----:B0-----:R-:W-:Y:S01]  /*11c40*/  @P3 IMAD.MOV.U32 R5, RZ, RZ, R10 ;  /* 0x000000ffff053224 */ /* 0x001fe200078e000a */
[----:B------:R-:W-:Y:S01]  /*11c50*/  ISETP.GT.AND P1, PT, R2, 0x29, PT ;  /* 0x000000290200780c */ /* 0x000fe20003f24270 */
[----:B------:R-:W4:Y:S01]  /*11c60*/  LDL R10, [R1+0x5b4] ;  /* 0x0005b400010a7983 */ /* 0x000f220000100800 */
[----:B------:R-:W-:Y:S01]  /*11c70*/  PRMT R27, RZ, 0x7610, R27 ;  /* 0x00007610ff1b7816 */ /* 0x000fe2000000001b */
[----:B---3--:R-:W-:Y:S02]  /*11c80*/  @P3 IMAD.MOV.U32 R4, RZ, RZ, R0 ;  /* 0x000000ffff043224 */ /* 0x008fe400078e0000 */
[----:B------:R-:W3:Y:S04]  /*11c90*/  LDL R0, [R1+0x5b8] ;  /* 0x0005b80001007983 */ /* 0x000ee80000100800 */
[----:B------:R2:W3:Y:S02]  /*11ca0*/  @P3 LDG.E.U8 R29, desc[UR6][R4.64] ;  /* 0x00000006041d3981 */ /* 0x0004e4000c1e1100 */
[----:B--2---:R-:W-:-:S02]  /*11cb0*/  @P0 IMAD.MOV.U32 R5, RZ, RZ, R9 ;  /* 0x000000ffff050224 */ /* 0x004fc400078e0009 */
[----:B------:R-:W2:Y:S01]  /*11cc0*/  LDL R9, [R1+0x5ac] ;  /* 0x0005ac0001097983 */ /* 0x000ea20000100800 */
[----:B----4-:R-:W-:-:S03]  /*11cd0*/  @P0 IMAD.MOV.U32 R4, RZ, RZ, R8 ;  /* 0x000000ffff040224 */ /* 0x010fc600078e0008 */
[----:B------:R-:W4:Y:S04]  /*11ce0*/  LDL R8, [R1+0x5b0] ;  /* 0x0005b00001087983 */ /* 0x000f280000100800 */
[----:B------:R0:W3:Y:S02]  /*11cf0*/  @P0 LDG.E.U8 R28, desc[UR6][R4.64] ;  /* 0x00000006041c0981 */ /* 0x0000e4000c1e1100 */
[----:B0-----:R-:W-:Y:S02]  /*11d00*/  @P1 IMAD.MOV.U32 R4, RZ, RZ, R6 ;  /* 0x000000ffff041224 */ /* 0x001fe400078e0006 */
[----:B------:R-:W-:-:S05]  /*11d10*/  @P1 IMAD.MOV.U32 R5, RZ, RZ, R7 ;  /* 0x000000ffff051224 */ /* 0x000fca00078e0007 */
[----:B------:R0:W2:Y:S01]  /*11d20*/  @P1 LDG.E.U8 R27, desc[UR6][R4.64] ;  /* 0x00000006041b1981 */ /* 0x0000a2000c1e1100 */
[----:B------:R-:W-:Y:S02]  /*11d30*/  ISETP.GT.AND P2, PT, R2, 0x2a, PT ;  /* 0x0000002a0200780c */ /* 0x000fe40003f44270 */
[----:B------:R-:W-:-:S11]  /*11d40*/  PRMT R26, RZ, 0x7610, R26 ;  /* 0x00007610ff1a7816 */ /* 0x000fd6000000001a */
[----:B0-----:R-:W-:Y:S01]  /*11d50*/  @P2 IMAD.MOV.U32 R5, RZ, RZ, R10 ;  /* 0x000000ffff052224 */ /* 0x001fe200078e000a */
[----:B---3--:R-:W-:Y:S04]  /*11d60*/  STL [R1+0x154c], R28 ;  /* 0x00154c1c01007387 */ /* 0x008fe80000100800 */
[----:B------:R-:W3:Y:S04]  /*11d70*/  LDL R7, [R1+0x5a4] ;  /* 0x0005a40001077983 */ /* 0x000ee80000100800 */
[----:B------:R-:W3:Y:S01]  /*11d80*/  LDL R6, [R1+0x5a8] ;  /* 0x0005a80001067983 */ /* 0x000ee20000100800 */
[----:B------:R-:W-:-:S05]  /*11d90*/  @P2 IMAD.MOV.U32 R4, RZ, RZ, R0 ;  /* 0x000000ffff042224 */ /* 0x000fca00078e0000 */
[----:B------:R4:W3:Y:S04]  /*11da0*/  @P2 LDG.E.U8 R26, desc[UR6][R4.64] ;  /* 0x00000006041a2981 */ /* 0x0008e8000c1e1100 */
[----:B--2---:R-:W-:Y:S04]  /*11db0*/  STL [R1+0x1550], R27 ;  /* 0x0015501b01007387 */ /* 0x004fe80000100800 */
[----:B------:R-:W2:Y:S04]  /*11dc0*/  LDL R10, [R1+0x59c] ;  /* 0x00059c00010a7983 */ /* 0x000ea80000100800 */
[----:B------:R-:W2:Y:S01]  /*11dd0*/  LDL R0, [R1+0x5a0] ;  /* 0x0005a00001007983 */ /* 0x000ea20000100800 */
[----:B------:R-:W-:-:S02]  /*11de0*/  ISETP.GT.AND P3, PT, R2, 0x2b, PT ;  /* 0x0000002b0200780c */ /* 0x000fc40003f64270 */
[----:B------:R-:W-:Y:S02]  /*11df0*/  ISETP.GT.AND P0, PT, R2, 0x2c, PT ;  /* 0x0000002c0200780c */ /* 0x000fe40003f04270 */
[----:B------:R-:W-:Y:S02]  /*11e00*/  PRMT R22, RZ, 0x7610, R22 ;  /* 0x00007610ff167816 */ /* 0x000fe40000000016 */
[----:B------:R-:W-:-:S07]  /*11e10*/  PRMT R20, RZ, 0x7610, R20 ;  /* 0x00007610ff147816 */ /* 0x000fce0000000014 */
[----:B----4-:R-:W-:Y:S02]  /*11e20*/  @P3 IMAD.MOV.U32 R4, RZ, RZ, R8 ;  /* 0x000000ffff043224 */ /* 0x010fe400078e0008 */
[----:B------:R-:W-:-:S05]  /*11e30*/  @P3 IMAD.MOV.U32 R5, RZ, RZ, R9 ;  /* 0x000000ffff053224 */ /* 0x000fca00078e0009 */
[----:B------:R3:W4:Y:S01]  /*11e40*/  @P3 LDG.E.U8 R22, desc[UR6][R4.64] ;  /* 0x0000000604163981 */ /* 0x000722000c1e1100 */
[----:B------:R-:W-:Y:S02]  /*11e50*/  ISETP.GT.AND P1, PT, R2, 0x2d, PT ;  /* 0x0000002d0200780c */ /* 0x000fe40003f24270 */
[----:B------:R-:W-:Y:S01]  /*11e60*/  PRMT R17, RZ, 0x7610, R17 ;  /* 0x00007610ff117816 */ /* 0x000fe20000000011 */
[----:B------:R0:W-:Y:S01]  /*11e70*/  STL [R1+0x4], R12 ;  /* 0x0000040c01007387 */ /* 0x0001e20000100800 */
[----:B---3--:R-:W-:Y:S02]  /*11e80*/  @P0 IMAD.MOV.U32 R5, RZ, RZ, R7 ;  /* 0x000000ffff050224 */ /* 0x008fe400078e0007 */
[----:B------:R-:W-:-:S05]  /*11e90*/  @P0 IMAD.MOV.U32 R4, RZ, RZ, R6 ;  /* 0x000000ffff040224 */ /* 0x000fca00078e0006 */
[----:B------:R2:W3:Y:S04]  /*11ea0*/  @P0 LDG.E.U8 R20, desc[UR6][R4.64] ;  /* 0x0000000604140981 */ /* 0x0004e8000c1e1100 */
[----:B------:R-:W-:Y:S04]  /*11eb0*/  STL [R1+0x153c], R26 ;  /* 0x00153c1a01007387 */ /* 0x000fe80000100800 */
[----:B------:R-:W3:Y:S01]  /*11ec0*/  LDL R9, [R1+0x584] ;  /* 0x0005840001097983 */ /* 0x000ee20000100800 */
[----:B--2---:R-:W-:Y:S02]  /*11ed0*/  @P1 IMAD.MOV.U32 R5, RZ, RZ, R10 ;  /* 0x000000ffff051224 */ /* 0x004fe400078e000a */
[----:B------:R-:W-:Y:S01]  /*11ee0*/  @P1 IMAD.MOV.U32 R4, RZ, RZ, R0 ;  /* 0x000000ffff041224 */ /* 0x000fe200078e0000 */
[----:B------:R1:W-:Y:S04]  /*11ef0*/  STL [R1], R11 ;  /* 0x0000000b01007387 */ /* 0x0003e80000100800 */
[----:B------:R-:W2:Y:S04]  /*11f00*/  LDL R8, [R1+0x588] ;  /* 0x0005880001087983 */ /* 0x000ea80000100800 */
[----:B------:R1:W2:Y:S04]  /*11f10*/  @P1 LDG.E.U8 R17, desc[UR6][R4.64] ;  /* 0x0000000604111981 */ /* 0x0002a8000c1e1100 */
[----:B----4-:R-:W-:Y:S04]  /*11f20*/  STL [R1+0x1540], R22 ;  /* 0x0015401601007387 */ /* 0x010fe80000100800 */
[----:B------:R-:W4:Y:S04]  /*11f30*/  LDL R7, [R1+0x57c] ;  /* 0x00057c0001077983 */ /* 0x000f280000100800 */
[----:B------:R-:W4:Y:S01]  /*11f40*/  LDL R6, [R1+0x580] ;  /* 0x0005800001067983 */ /* 0x000f220000100800 */
[----:B------:R-:W-:-:S03]  /*11f50*/  ISETP.GT.AND P2, PT, R2, 0x30, PT ;  /* 0x000000300200780c */ /* 0x000fc60003f44270 */
[----:B---3--:R-:W-:Y:S04]  /*11f60*/  STL [R1+0x1530], R20 ;  /* 0x0015301401007387 */ /* 0x008fe80000100800 */
[----:B------:R-:W3:Y:S04]  /*11f70*/  LDL R0, [R1+0x578] ;  /* 0x0005780001007983 */ /* 0x000ee80000100800 */
[----:B0-----:R-:W3:Y:S02]  /*11f80*/  LDL R12, [R1+0x574] ;  /* 0x00057400010c7983 */ /* 0x001ee40000100800 */
[----:B-1----:R-:W-:-:S02]  /*11f90*/  @P2 IMAD.MOV.U32 R5, RZ, RZ, R9 ;  /* 0x000000ffff052224 */ /* 0x002fc400078e0009 */
[----:B--2---:R-:W-:Y:S01]  /*11fa0*/  @P2 IMAD.MOV.U32 R4, RZ, RZ, R8 ;  /* 0x000000ffff042224 */ /* 0x004fe200078e0008 */
[----:B------:R0:W-:Y:S04]  /*11fb0*/  STL [R1+0x1534], R17 ;  /* 0x0015341101007387 */ /* 0x0001e80000100800 */
[----:B------:R-:W2:Y:S04]  /*11fc0*/  LDL R9, [R1+0x56c] ;  /* 0x00056c0001097983 */ /* 0x000ea80000100800 */
[----:B------:R-:W2:Y:S04]  /*11fd0*/  LDL R8, [R1+0x570] ;  /* 0x0005700001087983 */ /* 0x000ea80000100800 */
[----:B------:R-:W2:Y:S01]  /*11fe0*/  LDL R15, [R1+0x568] ;  /* 0x00056800010f7983 */ /* 0x000ea20000100800 */
[----:B------:R-:W-:-:S02]  /*11ff0*/  ISETP.GT.AND P3, PT, R2, 0x31, PT ;  /* 0x000000310200780c */ /* 0x000fc40003f64270 */
[----:B------:R-:W-:Y:S01]  /*12000*/  ISETP.GT.AND P0, PT, R2, 0x32, PT ;  /* 0x000000320200780c */ /* 0x000fe20003f04270 */
[----:B------:R-:W2:Y:S01]  /*12010*/  LDL R11, [R1+0x55c] ;  /* 0x00055c00010b7983 */ /* 0x000ea20000100800 */
[----:B------:R-:W-:-:S03]  /*12020*/  PRMT R3, RZ, 0x7610, R3 ;  /* 0x00007610ff037816 */ /* 0x000fc60000000003 */
[----:B------:R-:W2:Y:S04]  /*12030*/  LDL R10, [R1+0x560] ;  /* 0x00056000010a7983 */ /* 0x000ea80000100800 */
[----:B------:R-:W2:Y:S04]  /*12040*/  LDL R14, [R1+0x554] ;  /* 0x00055400010e7983 */ /* 0x000ea80000100800 */
[----:B----4-:R-:W4:Y:S04]  /*12050*/  @P3 LDG.E.U8 R3, desc[UR6][R6.64] ;  /* 0x0000000606033981 */ /* 0x010f28000c1e1100 */
[----:B0-----:R-:W4:Y:S01]  /*12060*/  LDL R17, [R1+0x564] ;  /* 0x0005640001117983 */ /* 0x001f220000100800 */
[----:B------:R-:W-:-:S02]  /*12070*/  PRMT R16, RZ, 0x7610, R16 ;  /* 0x00007610ff107816 */ /* 0x000fc40000000010 */
[C---:B------:R-:W-:Y:S01]  /*12080*/  ISETP.GT.AND P1, PT, R2.reuse, 0x33, PT ;  /* 0x000000330200780c */ /* 0x040fe20003f24270 */
[----:B------:R-:W4:Y:S04]  /*12090*/  LDL R13, [R1+0x54c] ;  /* 0x00054c00010d7983 */ /* 0x000f280000100800 */
[----:B------:R0:W4:Y:S01]  /*120a0*/  @P2 LDG.E.U8 R16, desc[UR6][R4.64] ;  /* 0x0000000604102981 */ /* 0x000122000c1e1100 */
[----:B------:R-:W-:-:S03]  /*120b0*/  ISETP.GT.AND P2, PT, R2, 0x34, PT ;  /* 0x000000340200780c */ /* 0x000fc60003f44270 */
[----:B------:R-:W4:Y:S04]  /*120c0*/  LDL R27, [R1+0x544] ;  /* 0x00054400011b7983 */ /* 0x000f280000100800 */
[----:B------:R-:W4:Y:S01]  /*120d0*/  LDL R26, [R1+0x534] ;  /* 0x00053400011a7983 */ /* 0x000f220000100800 */
[----:B0-----:R-:W-:-:S03]  /*120e0*/  PRMT R5, RZ, 0x7610, R5 ;  /* 0x00007610ff057816 */ /* 0x001fc60000000005 */
[----:B------:R-:W4:Y:S04]  /*120f0*/  LDL R22, [R1+0x538] ;  /* 0x0005380001167983 */ /* 0x000f280000100800 */
[----:B------:R-:W4:Y:S01]  /*12100*/  LDL R20, [R1+0x52c] ;  /* 0x00052c0001147983 */ /* 0x000f220000100800 */
[----:B---3--:R-:W-:-:S03]  /*12110*/  @P0 IMAD.MOV.U32 R6, RZ, RZ, R0 ;  /* 0x000000ffff060224 */ /* 0x008fc600078e0000 */
[----:B------:R-:W3:Y:S01]  /*12120*/  LDL R0, [R1+0x558] ;  /* 0x0005580001007983 */ /* 0x000ee20000100800 */
[----:B------:R-:W-:-:S03]  /*12130*/  @P0 IMAD.MOV.U32 R7, RZ, RZ, R12 ;  /* 0x000000ffff070224 */ /* 0x000fc600078e000c */
[----:B------:R-:W3:Y:S04]  /*12140*/  LDL R12, [R1+0x550] ;  /* 0x00055000010c7983 */ /* 0x000ee80000100800 */
[----:B--2---:R0:W2:Y:S02]  /*12150*/  @P1 LDG.E.U8 R5, desc[UR6][R8.64] ;  /* 0x0000000608051981 */ /* 0x0040a4000c1e1100 */
[----:B0-----:R-:W-:Y:S02]  /*12160*/  @P2 IMAD.MOV.U32 R8, RZ, RZ, R15 ;  /* 0x000000ffff082224 */ /* 0x001fe400078e000f */
[----:B------:R-:W2:Y:S01]  /*12170*/  LDL R15, [R1+0x548] ;  /* 0x00054800010f7983 */ /* 0x000ea20000100800 */
[----:B------:R-:W-:Y:S02]  /*12180*/  PRMT R4, RZ, 0x7610, R4 ;  /* 0x00007610ff047816 */ /* 0x000fe40000000004 */
[----:B------:R-:W-:-:S04]  /*12190*/  ISETP.GT.AND P3, PT, R2, 0x35, PT ;  /* 0x000000350200780c */ /* 0x000fc80003f64270 */
[----:B------:R0:W2:Y:S01]  /*121a0*/  @P0 LDG.E.U8 R4, desc[UR6][R6.64] ;  /* 0x0000000606040981 */ /* 0x0000a2000c1e1100 */
[----:B------:R-:W-:Y:S02]  /*121b0*/  ISETP.GT.AND P0, PT, R2, 0x36, PT ;  /* 0x000000360200780c */ /* 0x000fe40003f04270 */
[----:B0-----:R-:W-:-:S06]  /*121c0*/  PRMT R7, RZ, 0x7610, R7 ;  /* 0x00007610ff077816 */ /* 0x001fcc0000000007 */
[----:B------:R0:W2:Y:S05]  /*121d0*/  @P3 LDG.E.U8 R7, desc[UR6][R10.64] ;  /* 0x000000060a073981 */ /* 0x0000aa000c1e1100 */
[----:B0-----:R-:W-:Y:S02]  /*121e0*/  @P0 IMAD.MOV.U32 R11, RZ, RZ, R14 ;  /* 0x000000ffff0b0224 */ /* 0x001fe400078e000e */
[----:B------:R-:W2:Y:S01]  /*121f0*/  LDL R14, [R1+0x53c] ;  /* 0x00053c00010e7983 */ /* 0x000ea20000100800 */
[----:B----4-:R-:W-:-:S03]  /*12200*/  @P2 IMAD.MOV.U32 R9, RZ, RZ, R17 ;  /* 0x000000ffff092224 */ /* 0x010fc600078e0011 */
[----:B------:R-:W4:Y:S01]  /*12210*/  LDL R17, [R1+0x530] ;  /* 0x0005300001117983 */ /* 0x000f220000100800 */
[----:B------:R-:W-:Y:S02]  /*12220*/  PRMT R6, RZ, 0x7610, R6 ;  /* 0x00007610ff067816 */ /* 0x000fe40000000006 */
[----:B------:R-:W-:-:S04]  /*12230*/  ISETP.GT.AND P1, PT, R2, 0x37, PT ;  /* 0x000000370200780c */ /* 0x000fc80003f24270 */
[----:B------:R0:W4:Y:S01]  /*12240*/  @P2 LDG.E.U8 R6, desc[UR6][R8.64] ;  /* 0x0000000608062981 */ /* 0x000122000c1e1100 */
[----:B------:R-:W-:Y:S02]  /*12250*/  ISETP.GT.AND P2, PT, R2, 0x38, PT ;  /* 0x000000380200780c */ /* 0x000fe40003f44270 */
[----:B0-----:R-:W-:Y:S02]  /*12260*/  PRMT R8, RZ, 0x7610, R8 ;  /* 0x00007610ff087816 */ /* 0x001fe40000000008 */
[----:B------:R-:W-:Y:S01]  /*12270*/  PRMT R9, RZ, 0x7610, R9 ;  /* 0x00007610ff097816 */ /* 0x000fe20000000009 */
[----:B---3--:R-:W-:Y:S02]  /*12280*/  @P0 IMAD.MOV.U32 R10, RZ, RZ, R0 ;  /* 0x000000ffff0a0224 */ /* 0x008fe400078e0000 */
[----:B------:R-:W3:Y:S04]  /*12290*/  LDL R0, [R1+0x540] ;  /* 0x0005400001007983 */ /* 0x000ee80000100800 */
[----:B------:R0:W4:Y:S04]  /*122a0*/  @P0 LDG.E.U8 R8, desc[UR6][R10.64] ;  /* 0x000000060a080981 */ /* 0x000128000c1e1100 */
[----:B------:R1:W4:Y:S01]  /*122b0*/  @P1 LDG.E.U8 R9, desc[UR6][R12.64] ;  /* 0x000000060c091981 */ /* 0x000322000c1e1100 */
[----:B0-----:R-:W-:Y:S01]  /*122c0*/  PRMT R10, RZ, 0x7610, R10 ;  /* 0x00007610ff0a7816 */ /* 0x001fe2000000000a */
[----:B-1----:R-:W-:-:S02]  /*122d0*/  @P2 IMAD.MOV.U32 R13, RZ, RZ, R27 ;  /* 0x000000ffff0d2224 */ /* 0x002fc400078e001b */
[----:B--2---:R-:W-:-:S05]  /*122e0*/  @P2 IMAD.MOV.U32 R12, RZ, RZ, R15 ;  /* 0x000000ffff0c2224 */ /* 0x004fca00078e000f */
[----:B------:R0:W2:Y:S01]  /*122f0*/  @P2 LDG.E.U8 R10, desc[UR6][R12.64] ;  /* 0x000000060c0a2981 */ /* 0x0000a2000c1e1100 */
[C---:B------:R-:W-:Y:S02]  /*12300*/  ISETP.GT.AND P3, PT, R2.reuse, 0x39, PT ;  /* 0x000000390200780c */ /* 0x040fe40003f64270 */
[C---:B------:R-:W-:Y:S02]  /*12310*/  ISETP.GT.AND P4, PT, R2.reuse, 0x3a, PT ;  /* 0x0000003a0200780c */ /* 0x040fe40003f84270 */
[----:B------:R-:W-:Y:S02]  /*12320*/  PRMT R11, RZ, 0x7610, R11 ;  /* 0x00007610ff0b7816 */ /* 0x000fe4000000000b */
[----:B------:R-:W-:Y:S02]  /*12330*/  ISETP.GT.AND P5, PT, R2, 0x3b, PT ;  /* 0x0000003b0200780c */ /* 0x000fe40003fa4270 */
[----:B0-----:R-:W-:Y:S02]  /*12340*/  PRMT R12, RZ, 0x7610, R12 ;  /* 0x00007610ff0c7816 */ /* 0x001fe4000000000c */
[----:B------:R-:W-:-:S03]  /*12350*/  PRMT R13, RZ, 0x7610, R13 ;  /* 0x00007610ff0d7816 */ /* 0x000fc6000000000d */
[----:B------:R-:W-:Y:S02]  /*12360*/  @P3 IMAD.MOV.U32 R15, RZ, RZ, R14 ;  /* 0x000000ffff0f3224 */ /* 0x000fe400078e000e */
[----:B---3--:R-:W-:-:S05]  /*12370*/  @P3 IMAD.MOV.U32 R14, RZ, RZ, R0 ;  /* 0x000000ffff0e3224 */ /* 0x008fca00078e0000 */
[----:B------:R0:W3:Y:S02]  /*12380*/  @P3 LDG.E.U8 R11, desc[UR6][R14.64] ;  /* 0x000000060e0b3981 */ /* 0x0000e4000c1e1100 */
[----:B0-----:R-:W-:Y:S02]  /*12390*/  @P4 IMAD.MOV.U32 R14, RZ, RZ, R22 ;  /* 0x000000ffff0e4224 */ /* 0x001fe400078e0016 */
[----:B------:R-:W-:-:S05]  /*123a0*/  @P4 IMAD.MOV.U32 R15, RZ, RZ, R26 ;  /* 0x000000ffff0f4224 */ /* 0x000fca00078e001a */
[----:B------:R4:W3:Y:S02]  /*123b0*/  @P4 LDG.E.U8 R12, desc[UR6][R14.64] ;  /* 0x000000060e0c4981 */ /* 0x0008e4000c1e1100 */
[----:B----4-:R-:W-:Y:S02]  /*123c0*/  @P5 IMAD.MOV.U32 R14, RZ, RZ, R17 ;  /* 0x000000ffff0e5224 */ /* 0x010fe400078e0011 */
[----:B------:R-:W-:-:S05]  /*123d0*/  @P5 IMAD.MOV.U32 R15, RZ, RZ, R20 ;  /* 0x000000ffff0f5224 */ /* 0x000fca00078e0014 */
[----:B------:R-:W4:Y:S04]  /*123e0*/  @P5 LDG.E.U8 R13, desc[UR6][R14.64] ;  /* 0x000000060e0d5981 */ /* 0x000f28000c1e1100 */
[----:B--2---:R0:W-:Y:S04]  /*123f0*/  STL [R1+0x1554], R10 ;  /* 0x0015540a01007387 */ /* 0x0041e80000100800 */
[----:B------:R-:W2:Y:S04]  /*12400*/  LDL R0, [R1+0x598] ;  /* 0x0005980001007983 */ /* 0x000ea80000100800 */
[----:B0-----:R-:W2:Y:S01]  /*12410*/  LDL R10, [R1+0x594] ;  /* 0x00059400010a7983 */ /* 0x001ea20000100800 */
[----:B------:R-:W-:-:S03]  /*12420*/  ISETP.GT.AND P0, PT, R2, 0x2e, PT ;  /* 0x0000002e0200780c */ /* 0x000fc60003f04270 */
[----:B---3--:R-:W-:Y:S04]  /*12430*/  STL [R1+0x1558], R11 ;  /* 0x0015580b01007387 */ /* 0x008fe80000100800 */
[----:B------:R0:W-:Y:S04]  /*12440*/  STL [R1+0x1544], R12 ;  /* 0x0015440c01007387 */ /* 0x0001e80000100800 */
[----:B------:R-:W3:Y:S04]  /*12450*/  LDL R27, [R1+0x524] ;  /* 0x00052400011b7983 */ /* 0x000ee80000100800 */
[----:B------:R-:W3:Y:S04]  /*12460*/  LDL R26, [R1+0x528] ;  /* 0x00052800011a7983 */ /* 0x000ee80000100800 */
[----:B------:R-:W3:Y:S04]  /*12470*/  LDL R22, [R1+0x51c] ;  /* 0x00051c0001167983 */ /* 0x000ee80000100800 */
[----:B------:R-:W3:Y:S04]  /*12480*/  LDL R20, [R1+0x520] ;  /* 0x0005200001147983 */ /* 0x000ee80000100800 */
[----:B----4-:R1:W-:Y:S04]  /*12490*/  STL [R1+0x1548], R13 ;  /* 0x0015480d01007387 */ /* 0x0103e80000100800 */
[----:B------:R-:W4:Y:S04]  /*124a0*/  LDL R17, [R1+0x58c] ;  /* 0x00058c0001117983 */ /* 0x000f280000100800 */
[----:B0-----:R-:W4:Y:S04]  /*124b0*/  LDL R12, [R1+0x514] ;  /* 0x00051400010c7983 */ /* 0x001f280000100800 */
[----:B-1----:R-:W4:Y:S04]  /*124c0*/  LDL R13, [R1+0x590] ;  /* 0x00059000010d7983 */ /* 0x002f280000100800 */
[----:B------:R-:W4:Y:S01]  /*124d0*/  LDL R11, [R1+0x518] ;  /* 0x00051800010b7983 */ /* 0x000f220000100800 */
[----:B--2---:R-:W-:-:S02]  /*124e0*/  @P0 IMAD.MOV.U32 R14, RZ, RZ, R0 ;  /* 0x000000ffff0e0224 */ /* 0x004fc400078e0000 */
[----:B------:R-:W-:Y:S01]  /*124f0*/  @P0 IMAD.MOV.U32 R15, RZ, RZ, R10 ;  /* 0x000000ffff0f0224 */ /* 0x000fe200078e000a */
[----:B------:R-:W2:Y:S04]  /*12500*/  LDL R0, [R1+0x510] ;  /* 0x0005100001007983 */ /* 0x000ea80000100800 */
[----:B------:R-:W2:Y:S01]  /*12510*/  LDL R10, [R1+0x50c] ;  /* 0x00050c00010a7983 */ /* 0x000ea20000100800 */
[C---:B------:R-:W-:Y:S02]  /*12520*/  ISETP.GT.AND P1, PT, R2.reuse, 0x3c, PT ;  /* 0x0000003c0200780c */ /* 0x040fe40003f24270 */
[----:B------:R-:W-:Y:S02]  /*12530*/  ISETP.GT.AND P3, PT, R2, 0x3d, PT ;  /* 0x0000003d0200780c */ /* 0x000fe40003f64270 */
[----:B------:R-:W-:-:S02]  /*12540*/  PRMT R18, RZ, 0x7610, R18 ;  /* 0x00007610ff127816 */ /* 0x000fc40000000012 */
[----:B------:R-:W-:Y:S02]  /*12550*/  PRMT R19, RZ, 0x7610, R19 ;  /* 0x00007610ff137816 */ /* 0x000fe40000000013 */
[C---:B------:R-:W-:Y:S02]  /*12560*/  ISETP.GT.AND P2, PT, R2.reuse, 0x2f, PT ;  /* 0x0000002f0200780c */ /* 0x040fe40003f44270 */
[----:B------:R3:W2:Y:S01]  /*12570*/  @P0 LDG.E.U8 R18, desc[UR6][R14.64] ;  /* 0x000000060e120981 */ /* 0x0006a2000c1e1100 */
[----:B------:R-:W-:Y:S02]  /*12580*/  ISETP.GT.AND P4, PT, R2, 0x3e, PT ;  /* 0x0000003e0200780c */ /* 0x000fe40003f84270 */
[----:B------:R-:W-:Y:S02]  /*12590*/  PRMT R21, RZ, 0x7610, R21 ;  /* 0x00007610ff157816 */ /* 0x000fe40000000015 */
[----:B------:R-:W-:Y:S02]  /*125a0*/  PRMT R23, RZ, 0x7610, R23 ;  /* 0x00007610ff177816 */ /* 0x000fe40000000017 */
[----:B------:R-:W-:-:S02]  /*125b0*/  PRMT R24, RZ, 0x7610, R24 ;  /* 0x00007610ff187816 */ /* 0x000fc40000000018 */
[----:B------:R-:W-:Y:S02]  /*125c0*/  ISETP.GT.AND P0, PT, R2, 0x3f, PT ;  /* 0x0000003f0200780c */ /* 0x000fe40003f04270 */
[----:B------:R-:W-:Y:S01]  /*125d0*/  PRMT R25, RZ, 0x7610, R25 ;  /* 0x00007610ff197816 */ /* 0x000fe20000000019 */
[----:B---3--:R-:W-:Y:S02]  /*125e0*/  @P1 IMAD.MOV.U32 R15, RZ, RZ, R27 ;  /* 0x000000ffff0f1224 */ /* 0x008fe400078e001b */
[----:B------:R-:W-:-:S05]  /*125f0*/  @P1 IMAD.MOV.U32 R14, RZ, RZ, R26 ;  /* 0x000000ffff0e1224 */ /* 0x000fca00078e001a */
[----:B------:R0:W3:Y:S02]  /*12600*/  @P1 LDG.E.U8 R19, desc[UR6][R14.64] ;  /* 0x000000060e131981 */ /* 0x0000e4000c1e1100 */
[----:B0-----:R-:W-:Y:S02]  /*12610*/  @P3 IMAD.MOV.U32 R14, RZ, RZ, R20 ;  /* 0x000000ffff0e3224 */ /* 0x001fe400078e0014 */
[----:B------:R-:W-:-:S05]  /*12620*/  @P3 IMAD.MOV.U32 R15, RZ, RZ, R22 ;  /* 0x000000ffff0f3224 */ /* 0x000fca00078e0016 */
[----:B------:R4:W3:Y:S02]  /*12630*/  @P3 LDG.E.U8 R21, desc[UR6][R14.64] ;  /* 0x000000060e153981 */ /* 0x0008e4000c1e1100 */
[----:B----4-:R-:W-:Y:S02]  /*12640*/  @P2 IMAD.MOV.U32 R14, RZ, RZ, R13 ;  /* 0x000000ffff0e2224 */ /* 0x010fe400078e000d */
[----:B------:R-:W-:-:S05]  /*12650*/  @P2 IMAD.MOV.U32 R15, RZ, RZ, R17 ;  /* 0x000000ffff0f2224 */ /* 0x000fca00078e0011 */
[----:B------:R0:W4:Y:S02]  /*12660*/  @P2 LDG.E.U8 R23, desc[UR6][R14.64] ;  /* 0x000000060e172981 */ /* 0x000124000c1e1100 */
[----:B0-----:R-:W-:Y:S02]  /*12670*/  @P4 IMAD.MOV.U32 R14, RZ, RZ, R11 ;  /* 0x000000ffff0e4224 */ /* 0x001fe400078e000b */
[----:B------:R-:W-:-:S05]  /*12680*/  @P4 IMAD.MOV.U32 R15, RZ, RZ, R12 ;  /* 0x000000ffff0f4224 */ /* 0x000fca00078e000c */
[----:B------:R2:W4:Y:S02]  /*12690*/  @P4 LDG.E.U8 R24, desc[UR6][R14.64] ;  /* 0x000000060e184981 */ /* 0x000524000c1e1100 */
[----:B--2---:R-:W-:Y:S02]  /*126a0*/  @P0 IMAD.MOV.U32 R14, RZ, RZ, R0 ;  /* 0x000000ffff0e0224 */ /* 0x004fe400078e0000 */
[----:B------:R-:W-:-:S05]  /*126b0*/  @P0 IMAD.MOV.U32 R15, RZ, RZ, R10 ;  /* 0x000000ffff0f0224 */ /* 0x000fca00078e000a */
[----:B------:R0:W2:Y:S04]  /*126c0*/  @P0 LDG.E.U8 R25, desc[UR6][R14.64] ;  /* 0x000000060e190981 */ /* 0x0000a8000c1e1100 */
[----:B------:R-:W-:Y:S01]  /*126d0*/  STL [R1+0x151c], R18 ;  /* 0x00151c1201007387 */ /* 0x000fe20000100800 */
[----:B0-----:R-:W0:Y:S02]  /*126e0*/  S2R R14, SR_TID.X ;  /* 0x00000000000e7919 */ /* 0x001e240000002100 */
[----:B0-----:R-:W-:Y:S01]  /*126f0*/  LOP3.LUT R14, R14, 0x3f, RZ, 0xc0, !PT ;  /* 0x0000003f0e0e7812 */ /* 0x001fe200078ec0ff */
[----:B------:R-:W-:Y:S03]  /*12700*/  BAR.SYNC.DEFER_BLOCKING 0x0 ;  /* 0x0000000000007b1d */ /* 0x000fe60000010000 */
[----:B------:R-:W-:-:S03]  /*12710*/  ISETP.GE.AND P0, PT, R14, R2, PT ;  /* 0x000000020e00720c */ /* 0x000fc60003f06270 */
[----:B---3--:R-:W-:Y:S04]  /*12720*/  STL [R1+0x1538], R19 ;  /* 0x0015381301007387 */ /* 0x008fe80000100800 */
[----:B----4-:R-:W-:Y:S04]  /*12730*/  STL [R1+0x1520], R23 ;  /* 0x0015201701007387 */ /* 0x010fe80000100800 */
[----:B------:R0:W-:Y:S04]  /*12740*/  STL [R1+0x1524], R24 ;  /* 0x0015241801007387 */ /* 0x0001e80000100800 */
[----:B------:R-:W3:Y:S04]  /*12750*/  LDL.LU R11, [R1+0x298] ;  /* 0x00029800010b7983 */ /* 0x000ee80000300800 */
        /* <DEDUP_REMOVED lines=11> */
[----:B--2---:R0:W-:Y:S04]  /*12810*/  STL [R1+0x1528], R25 ;  /* 0x0015281901007387 */ /* 0x0041e80000100800 */
[----:B0-----:R-:W2:Y:S04]  /*12820*/  LDL.LU R25, [R1+0xc] ;  /* 0x00000c0001197983 */ /* 0x001ea80000300800 */
        /* <DEDUP_REMOVED lines=43> */
[----:B------:R0:W-:Y:S04]  /*12ae0*/  STL [R1+0x152c], R15 ;  /* 0x00152c0f01007387 */ /* 0x0001e80000100800 */
[----:B0-----:R-:W2:Y:S04]  /*12af0*/  LDL.LU R15, [R1+0x10] ;  /* 0x00001000010f7983 */ /* 0x001ea80000300800 */
[----:B------:R-:W2:Y:S01]  /*12b00*/  LDL.LU R2, [R1+0x4c] ;  /* 0x00004c0001027983 */ /* 0x000ea20000300800 */
[----:B------:R-:W0:Y:S02]  /*12b10*/  S2R R18, SR_TID.X ;  /* 0x0000000000127919 */ /* 0x000e240000002100 */
[----:B0-----:R-:W-:-:S05]  /*12b20*/  LOP3.LUT R0, R18, 0x3f, RZ, 0xc0, !PT ;  /* 0x0000003f12007812 */ /* 0x001fca00078ec0ff */
[----:B---3--:R0:W-:Y:S02]  /*12b30*/  STS.U8 [R0+UR4], R11 ;  /* 0x0000000b00007988 */ /* 0x0081e40008000004 */
[----:B0-----:R-:W0:Y:S02]  /*12b40*/  S2R R11, SR_TID.X ;  /* 0x00000000000b7919 */ /* 0x001e240000002100 */
[----:B----4-:R-:W-:Y:S04]  /*12b50*/  STS.U8 [R0+UR4+0x40], R22 ;  /* 0x0000401600007988 */ /* 0x010fe80008000004 */
[----:B------:R-:W-:Y:S04]  /*12b60*/  STS.U8 [R0+UR4+0x400], R26 ;  /* 0x0004001a00007988 */ /* 0x000fe80008000004 */
[----:B------:R-:W-:Y:S04]  /*12b70*/  STS.U8 [R0+UR4+0x440], R24 ;  /* 0x0004401800007988 */ /* 0x000fe80008000004 */
[----:B------:R-:W-:Y:S04]  /*12b80*/  STS.U8 [R0+UR4+0x800], R23 ;  /* 0x0008001700007988 */ /* 0x000fe80008000004 */
[----:B------:R-:W-:Y:S04]  /*12b90*/  STS.U8 [R0+UR4+0x840], R17 ;  /* 0x0008401100007988 */ /* 0x000fe80008000004 */
[----:B------:R-:W-:Y:S01]  /*12ba0*/  STS.U8 [R0+UR4+0xc00], R16 ;  /* 0x000c001000007988 */ /* 0x000fe20008000004 */
[----:B0-----:R-:W-:-:S04]  /*12bb0*/  LOP3.LUT R11, R11, 0x3f, RZ, 0xc0, !PT ;  /* 0x0000003f0b0b7812 */ /* 0x001fc800078ec0ff */
[----:B------:R-:W-:Y:S01]  /*12bc0*/  LOP3.LUT R11, R11, 0x8, RZ, 0x3c, !PT ;  /* 0x000000080b0b7812 */ /* 0x000fe200078e3cff */
[----:B------:R-:W-:Y:S04]  /*12bd0*/  STS.U8 [R0+UR4+0xc40], R3 ;  /* 0x000c400300007988 */ /* 0x000fe80008000004 */
[----:B------:R0:W-:Y:S02]  /*12be0*/  STS.U8 [R11+UR4+0x80], R13 ;  /* 0x0000800d0b007988 */ /* 0x0001e40008000004 */
[----:B0-----:R-:W0:Y:S02]  /*12bf0*/  S2R R13, SR_TID.X ;  /* 0x00000000000d7919 */ /* 0x001e240000002100 */
[----:B------:R-:W-:Y:S04]  /*12c00*/  STL [R1+0x13a8], R14 ;  /* 0x0013a80e01007387 */ /* 0x000fe80000100800 */
[----:B------:R-:W-:Y:S04]  /*12c10*/  STL [R1+0x1514], R14 ;  /* 0x0015140e01007387 */ /* 0x000fe80000100800 */
[----:B------:R-:W3:Y:S04]  /*12c20*/  LDL.LU R12, [R1+0x44] ;  /* 0x00004400010c7983 */ /* 0x000ee80000300800 */
[----:B------:R-:W4:Y:S04]  /*12c30*/  LDL.LU R22, [R1+0x8] ;  /* 0x0000080001167983 */ /* 0x000f280000300800 */
[----:B------:R-:W4:Y:S04]  /*12c40*/  LDL.LU R26, [R1+0x4] ;  /* 0x00000400011a7983 */ /* 0x000f280000300800 */
[----:B------:R-:W4:Y:S04]  /*12c50*/  LDL.LU R24, [R1+0x280] ;  /* 0x0002800001187983 */ /* 0x000f280000300800 */
[----:B------:R-:W4:Y:S04]  /*12c60*/  LDL.LU R17, [R1+0x27c] ;  /* 0x00027c0001117983 */ /* 0x000f280000300800 */
[----:B------:R-:W-:Y:S01]  /*12c70*/  STL [R1+0x13b0], R16 ;  /* 0x0013b01001007387 */ /* 0x000fe20000100800 */
[----:B0-----:R-:W-:-:S03]  /*12c80*/  LOP3.LUT R13, R13, 0x3f, RZ, 0xc0, !PT ;  /* 0x0000003f0d0d7812 */ /* 0x001fc600078ec0ff */
[----:B------:R0:W-:Y:S04]  /*12c90*/  STS.U8 [R11+UR4+0xc0], R20 ;  /* 0x0000c0140b007988 */ /* 0x0001e80008000004 */
[----:B------:R-:W4:Y:S04]  /*12ca0*/  LDL.LU R23, [R1+0x40] ;  /* 0x0000400001177983 */ /* 0x000f280000300800 */
[----:B------:R1:W-:Y:S04]  /*12cb0*/  STS.U8 [R11+UR4+0x480], R19 ;  /* 0x000480130b007988 */ /* 0x0003e80008000004 */
[----:B0-----:R-:W4:Y:S04]  /*12cc0*/  LDL.LU R20, [R1+0x3c] ;  /* 0x00003c0001147983 */ /* 0x001f280000300800 */
[----:B-1----:R-:W4:Y:S04]  /*12cd0*/  LDL.LU R19, [R1] ;  /* 0x0000000001137983 */ /* 0x002f280000300800 */
[----:B--2---:R0:W-:Y:S04]  /*12ce0*/  STS.U8 [R11+UR4+0x4c0], R2 ;  /* 0x0004c0020b007988 */ /* 0x0041e80008000004 */
[----:B------:R-:W-:Y:S04]  /*12cf0*/  STS.U8 [R11+UR4+0x880], R15 ;  /* 0x0008800f0b007988 */ /* 0x000fe80008000004 */
[----:B------:R-:W-:Y:S01]  /*12d00*/  STS.U8 [R11+UR4+0x8c0], R25 ;  /* 0x0008c0190b007988 */ /* 0x000fe20008000004 */
[----:B0-----:R-:W-:-:S03]  /*12d10*/  LOP3.LUT R2, R13, 0x10, RZ, 0x3c, !PT ;  /* 0x000000100d027812 */ /* 0x001fc600078e3cff */
[----:B------:R-:W-:Y:S04]  /*12d20*/  STS.U8 [R11+UR4+0xc80], R4 ;  /* 0x000c80040b007988 */ /* 0x000fe80008000004 */
[----:B------:R0:W-:Y:S04]  /*12d30*/  STS.U8 [R11+UR4+0xcc0], R5 ;  /* 0x000cc0050b007988 */ /* 0x0001e80008000004 */
[----:B------:R1:W-:Y:S04]  /*12d40*/  STS.U8 [R2+UR4+0x100], R10 ;  /* 0x0001000a02007988 */ /* 0x0003e80008000004 */
[----:B------:R2:W-:Y:S04]  /*12d50*/  STS.U8 [R2+UR4+0x140], R27 ;  /* 0x0001401b02007988 */ /* 0x0005e80008000004 */
[----:B0-----:R-:W4:Y:S04]  /*12d60*/  LDL.LU R11, [R1+0x278] ;  /* 0x00027800010b7983 */ /* 0x001f280000300800 */
[----:B-1----:R-:W4:Y:S04]  /*12d70*/  LDL.LU R10, [R1+0x274] ;  /* 0x00027400010a7983 */ /* 0x002f280000300800 */
[----:B------:R0:W-:Y:S04]  /*12d80*/  STS.U8 [R2+UR4+0x500], R28 ;  /* 0x0005001c02007988 */ /* 0x0001e80008000004 */
[----:B--2---:R-:W2:Y:S04]  /*12d90*/  LDL.LU R27, [R1+0x38] ;  /* 0x00003800011b7983 */ /* 0x004ea80000300800 */
[----:B0-----:R-:W2:Y:S01]  /*12da0*/  LDL.LU R28, [R1+0x34] ;  /* 0x00003400011c7983 */ /* 0x001ea20000300800 */
[----:B------:R-:W-:-:S03]  /*12db0*/  LOP3.LUT R13, R13, 0x18, RZ, 0x3c, !PT ;  /* 0x000000180d0d7812 */ /* 0x000fc600078e3cff */
[----:B---3--:R0:W-:Y:S04]  /*12dc0*/  STS.U8 [R2+UR4+0x540], R12 ;  /* 0x0005400c02007988 */ /* 0x0081e80008000004 */
[----:B----4-:R1:W-:Y:S04]  /*12dd0*/  STS.U8 [R2+UR4+0x900], R22 ;  /* 0x0009001602007988 */ /* 0x0103e80008000004 */
[----:B------:R3:W-:Y:S04]  /*12de0*/  STS.U8 [R2+UR4+0x940], R26 ;  /* 0x0009401a02007988 */ /* 0x0007e80008000004 */
[----:B------:R-:W-:Y:S04]  /*12df0*/  STS.U8 [R2+UR4+0xd00], R6 ;  /* 0x000d000602007988 */ /* 0x000fe80008000004 */
[----:B------:R-:W-:Y:S04]  /*12e00*/  STS.U8 [R2+UR4+0xd40], R7 ;  /* 0x000d400702007988 */ /* 0x000fe80008000004 */
[----:B------:R-:W-:Y:S04]  /*12e10*/  STS.U8 [R13+UR4+0x180], R24 ;  /* 0x000180180d007988 */ /* 0x000fe80008000004 */
[----:B------:R-:W-:Y:S04]  /*12e20*/  STS.U8 [R13+UR4+0x1c0], R17 ;  /* 0x0001c0110d007988 */ /* 0x000fe80008000004 */
[----:B------:R-:W-:Y:S04]  /*12e30*/  STS.U8 [R13+UR4+0x580], R23 ;  /* 0x000580170d007988 */ /* 0x000fe80008000004 */
[----:B0-----:R-:W4:Y:S04]  /*12e40*/  LDL.LU R12, [R1+0x270] ;  /* 0x00027000010c7983 */ /* 0x001f280000300800 */
[----:B------:R-:W-:Y:S04]  /*12e50*/  STS.U8 [R13+UR4+0x5c0], R20 ;  /* 0x0005c0140d007988 */ /* 0x000fe80008000004 */
[----:B-1----:R-:W4:Y:S04]  /*12e60*/  LDL.LU R22, [R1+0x1ac] ;  /* 0x0001ac0001167983 */ /* 0x002f280000300800 */
[----:B------:R0:W-:Y:S04]  /*12e70*/  STS.U8 [R13+UR4+0x980], R19 ;  /* 0x000980130d007988 */ /* 0x0001e80008000004 */
[----:B---3--:R-:W3:Y:S04]  /*12e80*/  LDL.LU R26, [R1+0x30] ;  /* 0x00003000011a7983 */ /* 0x008ee80000300800 */
[----:B------:R-:W3:Y:S01]  /*12e90*/  LDL.LU R15, [R1+0x2c] ;  /* 0x00002c00010f7983 */ /* 0x000ee20000300800 */
[----:B0-----:R-:W-:-:S03]  /*12ea0*/  LOP3.LUT R19, R18, 0x3f, RZ, 0xc0, !PT ;  /* 0x0000003f12137812 */ /* 0x001fc600078ec0ff */
[----:B------:R-:W-:Y:S04]  /*12eb0*/  STS.U8 [R13+UR4+0x9c0], R29 ;  /* 0x0009c01d0d007988 */ /* 0x000fe80008000004 */
[----:B------:R-:W3:Y:S04]  /*12ec0*/  LDL.LU R17, [R1+0x1a8] ;  /* 0x0001a80001117983 */ /* 0x000ee80000300800 */
[----:B------:R-:W-:Y:S04]  /*12ed0*/  STS.U8 [R13+UR4+0xd80], R8 ;  /* 0x000d80080d007988 */ /* 0x000fe80008000004 */
[----:B------:R-:W3:Y:S04]  /*12ee0*/  LDL.LU R3, [R1+0x1a4] ;  /* 0x0001a40001037983 */ /* 0x000ee80000300800 */
[----:B------:R0:W-:Y:S04]  /*12ef0*/  STS.U8 [R13+UR4+0xdc0], R9 ;  /* 0x000dc0090d007988 */ /* 0x0001e80008000004 */
[----:B------:R-:W3:Y:S04]  /*12f00*/  LDL.LU R2, [R1+0x28] ;  /* 0x0000280001027983 */ /* 0x000ee80000300800 */
[----:B------:R-:W3:Y:S01]  /*12f10*/  LDL.LU R20, [R1+0x24] ;  /* 0x0000240001147983 */ /* 0x000ee20000300800 */
[----:B0-----:R-:W-:-:S03]  /*12f20*/  LOP3.LUT R13, R19, 0x20, RZ, 0x3c, !PT ;  /* 0x00000020130d7812 */ /* 0x001fc600078e3cff */
[----:B------:R-:W3:Y:S04]  /*12f30*/  LDL.LU R25, [R1+0x1a0] ;  /* 0x0001a00001197983 */ /* 0x000ee80000300800 */
[----:B------:R-:W3:Y:S04]  /*12f40*/  LDL.LU R24, [R1+0xdc] ;  /* 0x0000dc0001187983 */ /* 0x000ee80000300800 */
[----:B------:R-:W3:Y:S04]  /*12f50*/  LDL.LU R23, [R1+0x20] ;  /* 0x0000200001177983 */ /* 0x000ee80000300800 */
[----:B------:R-:W3:Y:S04]  /*12f60*/  LDL.LU R18, [R1+0x1c] ;  /* 0x00001c0001127983 */ /* 0x000ee80000300800 */
[----:B------:R0:W-:Y:S04]  /*12f70*/  STS.U8 [R13+UR4+0x200], R11 ;  /* 0x0002000b0d007988 */ /* 0x0001e80008000004 */
[----:B------:R1:W-:Y:S04]  /*12f80*/  STS.U8 [R13+UR4+0x240], R10 ;  /* 0x0002400a0d007988 */ /* 0x0003e80008000004 */
[----:B0-----:R-:W4:Y:S04]  /*12f90*/  LDL.LU R11, [R1+0x1558] ;  /* 0x00155800010b7983 */ /* 0x001f280000300800 */
[----:B-1----:R-:W3:Y:S04]  /*12fa0*/  LDL.LU R10, [R1+0x1554] ;  /* 0x00155400010a7983 */ /* 0x002ee80000300800 */
[----:B--2---:R0:W-:Y:S04]  /*12fb0*/  STS.U8 [R13+UR4+0x600], R27 ;  /* 0x0006001b0d007988 */ /* 0x0041e80008000004 */
[----:B------:R1:W-:Y:S04]  /*12fc0*/  STS.U8 [R13+UR4+0x640], R28 ;  /* 0x0006401c0d007988 */ /* 0x0003e80008000004 */
[----:B0-----:R-:W2:Y:S04]  /*12fd0*/  LDL.LU R27, [R1+0x1550] ;  /* 0x00155000011b7983 */ /* 0x001ea80000300800 */
[----:B-1----:R-:W4:Y:S01]  /*12fe0*/  LDL.LU R28, [R1+0x154c] ;  /* 0x00154c00011c7983 */ /* 0x002f220000300800 */
[----:B------:R-:W-:-:S03]  /*12ff0*/  LOP3.LUT R19, R19, 0x28, RZ, 0x3c, !PT ;  /* 0x0000002813137812 */ /* 0x000fc600078e3cff */
[----:B----4-:R-:W-:Y:S04]  /*13000*/  STS.U8 [R13+UR4+0xa00], R28 ;  /* 0x000a001c0d007988 */ /* 0x010fe80008000004 */
[----:B--2---:R-:W-:Y:S04]  /*13010*/  STS.U8 [R13+UR4+0xa40], R27 ;  /* 0x000a401b0d007988 */ /* 0x004fe80008000004 */
[----:B---3--:R-:W-:Y:S04]  /*13020*/  STS.U8 [R13+UR4+0xe00], R10 ;  /* 0x000e000a0d007988 */ /* 0x008fe80008000004 */
[----:B------:R0:W-:Y:S04]  /*13030*/  STS.U8 [R13+UR4+0xe40], R11 ;  /* 0x000e400b0d007988 */ /* 0x0001e80008000004 */
[----:B------:R1:W-:Y:S04]  /*13040*/  STS.U8 [R19+UR4+0x280], R12 ;  /* 0x0002800c13007988 */ /* 0x0003e80008000004 */
[----:B------:R2:W-:Y:S04]  /*13050*/  STS.U8 [R19+UR4+0x2c0], R22 ;  /* 0x0002c01613007988 */ /* 0x0005e80008000004 */
[----:B0-----:R-:W3:Y:S04]  /*13060*/  LDL.LU R13, [R1+0x1548] ;  /* 0x00154800010d7983 */ /* 0x001ee80000300800 */
[----:B-1----:R-:W4:Y:S04]  /*13070*/  LDL.LU R12, [R1+0x1544] ;  /* 0x00154400010c7983 */ /* 0x002f280000300800 */
[----:B--2---:R-:W2:Y:S04]  /*13080*/  LDL.LU R22, [R1+0x1540] ;  /* 0x0015400001167983 */ /* 0x004ea80000300800 */
[----:B------:R0:W-:Y:S04]  /*13090*/  STS.U8 [R19+UR4+0x680], R26 ;  /* 0x0006801a13007988 */ /* 0x0001e80008000004 */
[----:B0-----:R-:W3:Y:S04]  /*130a0*/  LDL.LU R26, [R1+0x153c] ;  /* 0x00153c00011a7983 */ /* 0x001ee80000300800 */
[----:B------:R0:W-:Y:S02]  /*130b0*/  STS.U8 [R19+UR4+0x6c0], R15 ;  /* 0x0006c00f13007988 */ /* 0x0001e40008000004 */
[----:B0-----:R-:W-:-:S02]  /*130c0*/  LOP3.LUT R15, R0, 0x30, RZ, 0x3c, !PT ;  /* 0x00000030000f7812 */ /* 0x001fc400078e3cff */
[----:B---3--:R-:W-:Y:S04]  /*130d0*/  STS.U8 [R19+UR4+0xa80], R26 ;  /* 0x000a801a13007988 */ /* 0x008fe80008000004 */
[----:B--2---:R-:W-:Y:S04]  /*130e0*/  STS.U8 [R19+UR4+0xac0], R22 ;  /* 0x000ac01613007988 */ /* 0x004fe80008000004 */
[----:B----4-:R-:W-:Y:S04]  /*130f0*/  STS.U8 [R19+UR4+0xe80], R12 ;  /* 0x000e800c13007988 */ /* 0x010fe80008000004 */
[----:B------:R0:W-:Y:S04]  /*13100*/  STS.U8 [R19+UR4+0xec0], R13 ;  /* 0x000ec00d13007988 */ /* 0x0001e80008000004 */
[----:B------:R1:W-:Y:S04]  /*13110*/  STS.U8 [R15+UR4+0x300], R17 ;  /* 0x000300110f007988 */ /* 0x0003e80008000004 */
[----:B------:R2:W-:Y:S04]  /*13120*/  STS.U8 [R15+UR4+0x340], R3 ;  /* 0x000340030f007988 */ /* 0x0005e80008000004 */
[----:B0-----:R-:W3:Y:S04]  /*13130*/  LDL.LU R19, [R1+0x1538] ;  /* 0x0015380001137983 */ /* 0x001ee80000300800 */
[----:B-1----:R-:W4:Y:S04]  /*13140*/  LDL.LU R17, [R1+0x1534] ;  /* 0x0015340001117983 */ /* 0x002f280000300800 */
[----:B------:R0:W-:Y:S04]  /*13150*/  STS.U8 [R15+UR4+0x700], R2 ;  /* 0x000700020f007988 */ /* 0x0001e80008000004 */
[----:B--2---:R-:W2:Y:S04]  /*13160*/  LDL R3, [R1+0xae0] ;  /* 0x000ae00001037983 */ /* 0x004ea80000100800 */
[----:B------:R1:W-:Y:S04]  /*13170*/  STS.U8 [R15+UR4+0x740], R20 ;  /* 0x000740140f007988 */ /* 0x0003e80008000004 */
[----:B0-----:R-:W2:Y:S04]  /*13180*/  LDL R2, [R1+0xafc] ;  /* 0x000afc0001027983 */ /* 0x001ea80000100800 */
[----:B-1----:R-:W3:Y:S01]  /*13190*/  LDL.LU R20, [R1+0x1530] ;  /* 0x0015300001147983 */ /* 0x002ee20000300800 */
[----:B------:R-:W-:-:S03]  /*131a0*/  LOP3.LUT R0, R0, 0x38, RZ, 0x3c, !PT ;  /* 0x0000003800007812 */ /* 0x000fc600078e3cff */
[----:B---3--:R-:W-:Y:S04]  /*131b0*/  STS.U8 [R15+UR4+0xb00], R20 ;  /* 0x000b00140f007988 */ /* 0x008fe80008000004 */
[----:B----4-:R-:W-:Y:S04]  /*131c0*/  STS.U8 [R15+UR4+0xb40], R17 ;  /* 0x000b40110f007988 */ /* 0x010fe80008000004 */
[----:B------:R-:W-:Y:S04]  /*131d0*/  STS.U8 [R15+UR4+0xf00], R19 ;  /* 0x000f00130f007988 */ /* 0x000fe80008000004 */
[----:B------:R0:W-:Y:S04]  /*131e0*/  STS.U8 [R15+UR4+0xf40], R21 ;  /* 0x000f40150f007988 */ /* 0x0001e80008000004 */
[----:B------:R1:W-:Y:S04]  /*131f0*/  STS.U8 [R0+UR4+0x380], R25 ;  /* 0x0003801900007988 */ /* 0x0003e80008000004 */
[----:B------:R3:W-:Y:S04]  /*13200*/  STS.U8 [R0+UR4+0x3c0], R24 ;  /* 0x0003c01800007988 */ /* 0x0007e80008000004 */
[----:B0-----:R-:W4:Y:S04]  /*13210*/  LDL.LU R15, [R1+0x152c] ;  /* 0x00152c00010f7983 */ /* 0x001f280000300800 */
[----:B-1----:R-:W2:Y:S04]  /*13220*/  LDL.LU R25, [R1+0x1528] ;  /* 0x0015280001197983 */ /* 0x002ea80000300800 */
[----:B---3--:R-:W3:Y:S04]  /*13230*/  LDL.LU R24, [R1+0x1524] ;  /* 0x0015240001187983 */ /* 0x008ee80000300800 */
[----:B------:R0:W-:Y:S04]  /*13240*/  STS.U8 [R0+UR4+0x780], R23 ;  /* 0x0007801700007988 */ /* 0x0001e80008000004 */
[----:B------:R1:W-:Y:S04]  /*13250*/  STS.U8 [R0+UR4+0x7c0], R18 ;  /* 0x0007c01200007988 */ /* 0x0003e80008000004 */
[----:B0-----:R-:W4:Y:S04]  /*13260*/  LDL.LU R23, [R1+0x1520] ;  /* 0x0015200001177983 */ /* 0x001f280000300800 */
[----:B-1----:R-:W2:Y:S01]  /*13270*/  LDL.LU R18, [R1+0x151c] ;  /* 0x00151c0001127983 */ /* 0x002ea20000300800 */
[----:B------:R-:W-:-:S03]  /*13280*/  PRMT R14, RZ, 0x7610, R14 ;  /* 0x00007610ff0e7816 */ /* 0x000fc6000000000e */
[----:B--2---:R-:W-:Y:S04]  /*13290*/  STS.U8 [R0+UR4+0xb80], R18 ;  /* 0x000b801200007988 */ /* 0x004fe80008000004 */
[----:B----4-:R-:W-:Y:S04]  /*132a0*/  STS.U8 [R0+UR4+0xbc0], R23 ;  /* 0x000bc01700007988 */ /* 0x010fe80008000004 */
[----:B---3--:R-:W-:Y:S04]  /*132b0*/  STS.U8 [R0+UR4+0xf80], R24 ;  /* 0x000f801800007988 */ /* 0x008fe80008000004 */
[----:B------:R0:W-:Y:S01]  /*132c0*/  STS.U8 [R0+UR4+0xfc0], R25 ;  /* 0x000fc01900007988 */ /* 0x0001e20008000004 */
[----:B------:R-:W-:Y:S06]  /*132d0*/  BAR.SYNC.DEFER_BLOCKING 0x0 ;  /* 0x0000000000007b1d */ /* 0x000fec0000010000 */
[----:B0-----:R-:W2:Y:S04]  /*132e0*/  LDL.LU R0, [R1+0x1518] ;  /* 0x0015180001007983 */ /* 0x001ea80000300800 */
[----:B------:R-:W3:Y:S04]  /*132f0*/  @!P0 LDG.E.U8 R14, desc[UR6][R2.64] ;  /* 0x00000006020e8981 */ /* 0x000ee8000c1e1100 */
[----:B---3--:R0:W-:Y:S04]  /*13300*/  STL [R1+0x3ac], R14 ;  /* 0x0003ac0e01007387 */ /* 0x0081e80000100800 */
[----:B0-----:R-:W3:Y:S04]  /*13310*/  LDL.LU R14, [R1+0x1514] ;  /* 0x00151400010e7983 */ /* 0x001ee80000300800 */
[----:B------:R-:W4:Y:S04]  /*13320*/  LDL R2, [R1+0x508] ;  /* 0x0005080001027983 */ /* 0x000f280000100800 */
[----:B------:R-:W4:Y:S01]  /*13330*/  LDL R3, [R1+0x71c] ;  /* 0x00071c0001037983 */ /* 0x000f220000100800 */
[----:B--2---:R-:W-:-:S02]  /*13340*/  PRMT R0, RZ, 0x7610, R0 ;  /* 0x00007610ff007816 */ /* 0x004fc40000000000 */
[----:B----4-:R-:W-:-:S04]  /*13350*/  @!P0 LOP3.LUT R3, R3, R2, RZ, 0x3c, !PT ;  /* 0x0000000203038212 */ /* 0x010fc800078e3cff */
[----:B------:R-:W-:-:S04]  /*13360*/  @!P0 LOP3.LUT R2, R3, R2, RZ, 0x3c, !PT ;  /* 0x0000000203028212 */ /* 0x000fc800078e3cff */
[----:B------:R-:W-:-:S05]  /*13370*/  @!P0 LOP3.LUT R3, R3, R2, RZ, 0x3c, !PT ;  /* 0x0000000203038212 */ /* 0x000fca00078e3cff */
[----:B------:R-:W2:Y:S04]  /*13380*/  @!P0 LDG.E.U8 R0, desc[UR6][R2.64] ;  /* 0x0000000602008981 */ /* 0x000ea8000c1e1100 */
[----:B--2---:R0:W-:Y:S04]  /*13390*/  STL [R1+0x3a8], R0 ;  /* 0x0003a80001007387 */ /* 0x0041e80000100800 */
[----:B0-----:R-:W2:Y:S04]  /*133a0*/  LDL.LU R0, [R1+0x1510] ;  /* 0x0015100001007983 */ /* 0x001ea80000300800 */
[----:B------:R-:W4:Y:S04]  /*133b0*/  LDL R2, [R1+0x718] ;  /* 0x0007180001027983 */ /* 0x000f280000100800 */
[----:B------:R-:W4:Y:S01]  /*133c0*/  LDL R3, [R1+0xaa8] ;  /* 0x000aa80001037983 */ /* 0x000f220000100800 */
[----:B------:R-:W-:-:S02]  /*133d0*/  PRMT R15, RZ, 0x7610, R15 ;  /* 0x00007610ff0f7816 */ /* 0x000fc4000000000f */
[----:B----4-:R-:W-:-:S04]  /*133e0*/  @!P0 LOP3.LUT R3, R3, R2, RZ, 0x3c, !PT ;  /* 0x0000000203038212 */ /* 0x010fc800078e3cff */
[----:B------:R-:W-:-:S04]  /*133f0*/  @!P0 LOP3.LUT R2, R3, R2, RZ, 0x3c, !PT ;  /* 0x0000000203028212 */ /* 0x000fc800078e3cff */
[----:B------:R-:W-:-:S05]  /*13400*/  @!P0 LOP3.LUT R3, R3, R2, RZ, 0x3c, !PT ;  /* 0x0000000203038212 */ /* 0x000fca00078e3cff */
[----:B------:R-:W4:Y:S04]  /*13410*/  @!P0 LDG.E.U8 R15, desc[UR6][R2.64] ;  /* 0x00000006020f8981 */ /* 0x000f28000c1e1100 */
[----:B----4-:R0:W-:Y:S04]  /*13420*/  STL [R1+0x3a4], R15 ;  /* 0x0003a40f01007387 */ /* 0x0101e80000100800 */
[----:B0-----:R-:W4:Y:S04]  /*13430*/  LDL.LU R15, [R1+0x150c] ;  /* 0x00150c00010f7983 */ /* 0x001f280000300800 */
[----:B------:R-:W3:Y:S04]  /*13440*/  LDL R2, [R1+0x714] ;  /* 0x0007140001027983 */ /* 0x000ee80000100800 */
[----:B------:R-:W3:Y:S01]  /*13450*/  LDL R3, [R1+0xaa4] ;  /* 0x000aa40001037983 */ /* 0x000ee20000100800 */
[----:B--2---:R-:W-:-:S02]  /*13460*/  PRMT R0, RZ, 0x7610, R0 ;  /* 0x00007610ff007816 */ /* 0x004fc40000000000 */
[----:B---3--:R-:W-:-:S04]  /*13470*/  @!P0 LOP3.LUT R3, R3, R2, RZ, 0x3c, !PT ;  /* 0x0000000203038212 */ /* 0x008fc800078e3cff */
[----:B------:R-:W-:-:S04]  /*13480*/  @!P0 LOP3.LUT R2, R3, R2, RZ, 0x3c, !PT ;  /* 0x0000000203028212 */ /* 0x000fc800078e3cff */
[----:B------:R-:W-:-:S05]  /*13490*/  @!P0 LOP3.LUT R3, R3, R2, RZ, 0x3c, !PT ;  /* 0x0000000203038212 */ /* 0x000fca00078e3cff */
[----:B------:R-:W2:Y:S04]  /*134a0*/  @!P0 LDG.E.U8 R0, desc[UR6][R2.64] ;  /* 0x0000000602008981 */ /* 0x000ea8000c1e1100 */
[----:B--2---:R0:W-:Y:S04]  /*134b0*/  STL [R1+0x3a0], R0 ;  /* 0x0003a00001007387 */ /* 0x0041e80000100800 */
[----:B0-----:R-:W2:Y:S04]  /*134c0*/  LDL.LU R0, [R1+0x1508] ;  /* 0x0015080001007983 */ /* 0x001ea80000300800 */
[----:B------:R-:W3:Y:S04]  /*134d0*/  LDL R2, [R1+0x710] ;  /* 0x0007100001027983 */ /* 0x000ee80000100800 */
[----:B------:R-:W3:Y:S01]  /*134e0*/  LDL R3, [R1+0xaa0] ;  /* 0x000aa00001037983 */ /* 0x000ee20000100800 */
[----:B----4-:R-:W-:-:S02]  /*134f0*/  PRMT R15, RZ, 0x7610, R15 ;  /* 0x00007610ff0f7816 */ /* 0x010fc4000000000f */
[----:B---3--:R-:W-:-:S04]  /*13500*/  @!P0 LOP3.LUT R3, R3, R2, RZ, 0x3c, !PT ;  /* 0x0000000203038212 */ /* 0x008fc800078e3cff */
[----:B------:R-:W-:-:S04]  /*13510*/  @!P0 LOP3.LUT R2, R3, R2, RZ, 0x3c, !PT ;  /* 0x0000000203028212 */ /* 0x000fc800078e3cff */
[----:B------:R-:W-:-:S05]  /*13520*/  @!P0 LOP3.LUT R3, R3, R2, RZ, 0x3c, !PT ;  /* 0x0000000203038212 */ /* 0x000fca00078e3cff */
        /* <DEDUP_REMOVED lines=14> */
[----:B---3--:R-:W-:-:S02]  /*13610*/  PRMT R15, RZ, 0x7610, R15 ;  /* 0x00007610ff0f7816 */ /* 0x008fc4000000000f */
[----:B----4-:R-:W-:-:S04]  /*13620*/  @!P0 LOP3.LUT R3, R3, R2, RZ, 0x3c, !PT ;  /* 0x0000000203038212 */ /* 0x010fc800078e3cff */
        /* <DEDUP_REMOVED lines=741> */
[----:B------:R-:W2:Y:S04]  /*16480*/  LDL R2, [R1+0x78c] ;  /* 0x00078c0001027983 */ /* 0x000ea80000100800 */
[----:B------:R-:W2:Y:S01]  /*16490*/  LDL R3, [R1+0x790] ;  /* 0x0007900001037983 */ /* 0x000ea20000100800 */
[----:B---3--:R-:W-:-:S03]  /*164a0*/  PRMT R15, RZ, 0x7610, R15 ;  /* 0x00007610ff0f7816 */ /* 0x008fc6000000000f */
[----:B----4-:R0:W-:Y:S01]  /*164b0*/  STL [R1+0x28], R13 ;  /* 0x0000280d01007387 */ /* 0x0101e20000100800 */
[----:B--2---:R-:W-:-:S03]  /*164c0*/  PRMT R0, RZ, 0x7610, R0 ;  /* 0x00007610ff007816 */ /* 0x004fc60000000000 */
[----:B0-----:R-:W2:Y:S01]  /*164d0*/  LDL R13, [R1+0xad8] ;  /* 0x000ad800010d7983 */ /* 0x001ea20000100800 */
[----:B------:R-:W-:-:S04]  /*164e0*/  @!P0 LOP3.LUT R3, R3, R2, RZ, 0x3c, !PT ;  /* 0x0000000203038212 */ /* 0x000fc800078e3cff */
[----:B------:R-:W-:-:S04]  /*164f0*/  @!P0 LOP3.LUT R2, R3, R2, RZ, 0x3c, !PT ;  /* 0x0000000203028212 */ /* 0x000fc800078e3cff */
[----:B------:R-:W-:-:S05]  /*16500*/  @!P0 LOP3.LUT R3, R3, R2, RZ, 0x3c, !PT ;  /* 0x0000000203038212 */ /* 0x000fca00078e3cff */
[----:B------:R0:W3:Y:S04]  /*16510*/  @!P0 LDG.E.U8 R15, desc[UR6][R2.64] ;  /* 0x00000006020f8981 */ /* 0x0000e8000c1e1100 */
[----:B------:R-:W0:Y:S04]  /*16520*/  LDL R2, [R1+0x784] ;  /* 0x0007840001027983 */ /* 0x000e280000100800 */
[----:B------:R-:W0:Y:S02]  /*16530*/  LDL R3, [R1+0x788] ;  /* 0x0007880001037983 */ /* 0x000e240000100800 */
[----:B0-----:R-:W-:-:S04]  /*16540*/  @!P0 LOP3.LUT R3, R3, R2, RZ, 0x3c, !PT ;  /* 0x0000000203038212 */ /* 0x001fc800078e3cff */
[----:B------:R-:W-:-:S04]  /*16550*/  @!P0 LOP3.LUT R2, R3, R2, RZ, 0x3c, !PT ;  /* 0x0000000203028212 */ /* 0x000fc800078e3cff */
[----:B------:R-:W-:-:S05]  /*16560*/  @!P0 LOP3.LUT R3, R3, R2, RZ, 0x3c, !PT ;  /* 0x0000000203038212 */ /* 0x000fca00078e3cff */
[----:B------:R-:W4:Y:S04]  /*16570*/  @!P0 LDG.E.U8 R0, desc[UR6][R2.64] ;  /* 0x0000000602008981 */ /* 0x000f28000c1e1100 */
[----:B---3--:R0:W-:Y:S04]  /*16580*/  STL [R1+0x8], R15 ;  /* 0x0000080f01007387 */ /* 0x0081e80000100800 */
[----:B0-----:R-:W3:Y:S04]  /*16590*/  LDL R15, [R1+0xadc] ;  /* 0x000adc00010f7983 */ /* 0x001ee80000100800 */
[----:B----4-:R0:W-:Y:S04]  /*165a0*/  STL [R1+0x4], R0 ;  /* 0x0000040001007387 */ /* 0x0101e80000100800 */
[----:B0-----:R-:W4:Y:S04]  /*165b0*/  LDL.LU R0, [R1+0x13b4] ;  /* 0x0013b40001007983 */ /* 0x001f280000300800 */
[----:B------:R-:W2:Y:S04]  /*165c0*/  LDL R2, [R1+0x74c] ;  /* 0x00074c0001027983 */ /* 0x000ea80000100800 */
[----:B------:R-:W2:Y:S01]  /*165d0*/  LDL R3, [R1+0x750] ;  /* 0x0007500001037983 */ /* 0x000ea20000100800 */
[----:B------:R-:W-:-:S02]  /*165e0*/  PRMT R11, RZ, 0x7610, R11 ;  /* 0x00007610ff0b7816 */ /* 0x000fc4000000000b */
[----:B--2---:R-:W-:-:S04]  /*165f0*/  @!P0 LOP3.LUT R3, R3, R2, RZ, 0x3c, !PT ;  /* 0x0000000203038212 */ /* 0x004fc800078e3cff */
[----:B------:R-:W-:-:S04]  /*16600*/  @!P0 LOP3.LUT R2, R3, R2, RZ, 0x3c, !PT ;  /* 0x0000000203028212 */ /* 0x000fc800078e3cff */
[----:B------:R-:W-:-:S05]  /*16610*/  @!P0 LOP3.LUT R3, R3, R2, RZ, 0x3c, !PT ;  /* 0x0000000203038212 */ /* 0x000fca00078e3cff */
[----:B------:R-:W2:Y:S04]  /*16620*/  @!P0 LDG.E.U8 R11, desc[UR6][R2.64] ;  /* 0x00000006020b8981 */ /* 0x000ea8000c1e1100 */
[----:B------:R-:W3:Y:S04]  /*16630*/  LDL R2, [R1+0x744] ;  /* 0x0007440001027983 */ /* 0x000ee80000100800 */
[----:B------:R-:W3:Y:S01]  /*16640*/  LDL R3, [R1+0x748] ;  /* 0x0007480001037983 */ /* 0x000ee20000100800 */
[----:B------:R-:W-:-:S03]  /*16650*/  PRMT R10, RZ, 0x7610, R10 ;  /* 0x00007610ff0a7816 */ /* 0x000fc6000000000a */
[----:B--2---:R-:W-:Y:S01]  /*16660*/  STL [R1+0x1384], R11 ;  /* 0x0013840b01007387 */ /* 0x004fe20000100800 */
[----:B---3--:R-:W-:-:S04]  /*16670*/  @!P0 LOP3.LUT R3, R3, R2, RZ, 0x3c, !PT ;  /* 0x0000000203038212 */ /* 0x008fc800078e3cff */
[----:B------:R-:W-:-:S04]  /*16680*/  @!P0 LOP3.LUT R2, R3, R2, RZ, 0x3c, !PT ;  /* 0x0000000203028212 */ /* 0x000fc800078e3cff */
[----:B------:R-:W-:-:S05]  /*16690*/  @!P0 LOP3.LUT R3, R3, R2, RZ, 0x3c, !PT ;  /* 0x0000000203038212 */ /* 0x000fca00078e3cff */
[----:B------:R0:W2:Y:S04]  /*166a0*/  @!P0 LDG.E.U8 R10, desc[UR6][R2.64] ;  /* 0x00000006020a8981 */ /* 0x0000a8000c1e1100 */
[----:B------:R-:W3:Y:S01]  /*166b0*/  LDL R3, [R1+0x724] ;  /* 0x0007240001037983 */ /* 0x000ee20000100800 */
[----:B------:R-:W-:Y:S01]  /*166c0*/  PRMT R8, RZ, 0x7610, R8 ;  /* 0x00007610ff087816 */ /* 0x000fe20000000008 */
[----:B0-----:R-:W-:Y:S02]  /*166d0*/  @!P0 IMAD.MOV.U32 R2, RZ, RZ, R13 ;  /* 0x000000ffff028224 */ /* 0x001fe400078e000d */
[----:B--2---:R-:W-:Y:S01]  /*166e0*/  STL [R1+0x1388], R10 ;  /* 0x0013880a01007387 */ /* 0x004fe20000100800 */
[----:B------:R-:W-:-:S03]  /*166f0*/  PRMT R9, RZ, 0x7610, R9 ;  /* 0x00007610ff097816 */ /* 0x000fc60000000009 */
[----:B------:R-:W2:Y:S04]  /*16700*/  LDL R13, [R1+0x7c0] ;  /* 0x0007c000010d7983 */ /* 0x000ea80000100800 */
[----:B---3--:R0:W3:Y:S04]  /*16710*/  @!P0 LDG.E.U8 R8, desc[UR6][R2.64] ;  /* 0x0000000602088981 */ /* 0x0080e8000c1e1100 */
[----:B------:R-:W4:Y:S01]  /*16720*/  LDL R3, [R1+0x720] ;  /* 0x0007200001037983 */ /* 0x000f220000100800 */
[----:B0-----:R-:W-:-:S03]  /*16730*/  @!P0 IMAD.MOV.U32 R2, RZ, RZ, R15 ;  /* 0x000000ffff028224 */ /* 0x001fc600078e000f */
[----:B---3--:R-:W-:Y:S01]  /*16740*/  STL [R1+0x138c], R8 ;  /* 0x00138c0801007387 */ /* 0x008fe20000100800 */
[----:B------:R-:W-:-:S03]  /*16750*/  PRMT R16, RZ, 0x7610, R16 ;  /* 0x00007610ff107816 */ /* 0x000fc60000000010 */
[----:B------:R-:W3:Y:S04]  /*16760*/  LDL R15, [R1+0x7b8] ;  /* 0x0007b800010f7983 */ /* 0x000ee80000100800 */
[----:B----4-:R0:W4:Y:S04]  /*16770*/  @!P0 LDG.E.U8 R9, desc[UR6][R2.64] ;  /* 0x0000000602098981 */ /* 0x010128000c1e1100 */
[----:B------:R-:W0:Y:S04]  /*16780*/  LDL R2, [R1+0x824] ;  /* 0x0008240001027983 */ /* 0x000e280000100800 */
[----:B------:R-:W0:Y:S02]  /*16790*/  LDL R3, [R1+0x828] ;  /* 0x0008280001037983 */ /* 0x000e240000100800 */
[----:B0-----:R-:W-:-:S04]  /*167a0*/  @!P0 LOP3.LUT R3, R3, R2, RZ, 0x3c, !PT ;  /* 0x0000000203038212 */ /* 0x001fc800078e3cff */
[----:B------:R-:W-:-:S04]  /*167b0*/  @!P0 LOP3.LUT R2, R3, R2, RZ, 0x3c, !PT ;  /* 0x0000000203028212 */ /* 0x000fc800078e3cff */
[----:B------:R-:W-:-:S05]  /*167c0*/  @!P0 LOP3.LUT R3, R3, R2, RZ, 0x3c, !PT ;  /* 0x0000000203038212 */ /* 0x000fca00078e3cff */
[----:B------:R-:W2:Y:S04]  /*167d0*/  @!P0 LDG.E.U8 R16, desc[UR6][R2.64] ;  /* 0x0000000602108981 */ /* 0x000ea8000c1e1100 */
[----:B----4-:R-:W-:Y:S04]  /*167e0*/  STL [R1+0x1390], R9 ;  /* 0x0013900901007387 */ /* 0x010fe80000100800 */
[----:B--2---:R0:W-:Y:S04]  /*167f0*/  STL [R1+0x40], R16 ;  /* 0x0000401001007387 */ /* 0x0041e80000100800 */
[----:B0-----:R-:W2:Y:S04]  /*16800*/  LDL.LU R16, [R1+0x13b0] ;  /* 0x0013b00001107983 */ /* 0x001ea80000300800 */
[----:B------:R-:W4:Y:S04]  /*16810*/  LDL R2, [R1+0x7fc] ;  /* 0x0007fc0001027983 */ /* 0x000f280000100800 */
[----:B------:R-:W4:Y:S01]  /*16820*/  LDL R3, [R1+0x800] ;  /* 0x0008000001037983 */ /* 0x000f220000100800 */
[----:B------:R-:W-:-:S03]  /*16830*/  PRMT R0, RZ, 0x7610, R0 ;  /* 0x00007610ff007816 */ /* 0x000fc60000000000 */
[----:B------:R-:W2:Y:S01]  /*16840*/  LDL R9, [R1+0x780] ;  /* 0x0007800001097983 */ /* 0x000ea20000100800 */
        /* <DEDUP_REMOVED lines=8> */
[----:B------:R-:W-:-:S02]  /*168d0*/  PRMT R14, RZ, 0x7610, R14 ;  /* 0x00007610ff0e7816 */ /* 0x000fc4000000000e */
[----:B---3--:R-:W-:-:S04]  /*168e0*/  @!P0 LOP3.LUT R3, R3, R2, RZ, 0x3c, !PT ;  /* 0x0000000203038212 */ /* 0x008fc800078e3cff */
[----:B------:R-:W-:-:S04]  /*168f0*/  @!P0 LOP3.LUT R2, R3, R2, RZ, 0x3c, !PT ;  /* 0x0000000203028212 */ /* 0x000fc800078e3cff */
[----:B------:R-:W-:-:S05]  /*16900*/  @!P0 LOP3.LUT R3, R3, R2, RZ, 0x3c, !PT ;  /* 0x0000000203038212 */ /* 0x000fca00078e3cff */
[----:B------:R-:W3:Y:S01]  /*16910*/  @!P0 LDG.E.U8 R14, desc[UR6][R2.64] ;  /* 0x00000006020e8981 */ /* 0x000ee2000c1e1100 */
[----:B----4-:R-:W-:-:S03]  /*16920*/  PRMT R0, RZ, 0x7610, R0 ;  /* 0x00007610ff007816 */ /* 0x010fc60000000000 */
[----:B---3--:R0:W-:Y:S04]  /*16930*/  STL [R1+0x30], R14 ;  /* 0x0000300e01007387 */ /* 0x0081e80000100800 */
[----:B0-----:R-:W3:Y:S04]  /*16940*/  LDL.LU R14, [R1+0x13a8] ;  /* 0x0013a800010e7983 */ /* 0x001ee80000300800 */
[----:B------:R-:W4:Y:S01]  /*16950*/  LDL R3, [R1+0x7bc] ;  /* 0x0007bc0001037983 */ /* 0x000f220000100800 */
[----:B------:R-:W-:-:S03]  /*16960*/  @!P0 IMAD.MOV.U32 R2, RZ, RZ, R13 ;  /* 0x000000ffff028224 */ /* 0x000fc600078e000d */
[----:B------:R-:W3:Y:S04]  /*16970*/  LDL R13, [R1+0x740] ;  /* 0x00074000010d7983 */ /* 0x000ee80000100800 */
[----:B----4-:R-:W4:Y:S01]  /*16980*/  @!P0 LDG.E.U8 R0, desc[UR6][R2.64] ;  /* 0x0000000602008981 */ /* 0x010f22000c1e1100 */
[----:B------:R-:W-:-:S03]  /*16990*/  PRMT R11, RZ, 0x7610, R11 ;  /* 0x00007610ff0b7816 */ /* 0x000fc6000000000b */
[----:B----4-:R0:W-:Y:S04]  /*169a0*/  STL [R1+0x24], R0 ;  /* 0x0000240001007387 */ /* 0x0101e80000100800 */
[----:B0-----:R-:W4:Y:S04]  /*169b0*/  LDL.LU R0, [R1+0x13a4] ;  /* 0x0013a40001007983 */ /* 0x001f280000300800 */
[----:B------:R-:W2:Y:S01]  /*169c0*/  LDL R3, [R1+0x7b4] ;  /* 0x0007b40001037983 */ /* 0x000ea20000100800 */
[----:B------:R-:W-:Y:S01]  /*169d0*/  @!P0 IMAD.MOV.U32 R2, RZ, RZ, R15 ;  /* 0x000000ffff028224 */ /* 0x000fe200078e000f */
[----:B------:R-:W-:-:S02]  /*169e0*/  PRMT R8, RZ, 0x7610, R8 ;  /* 0x00007610ff087816 */ /* 0x000fc40000000008 */
[----:B------:R-:W4:Y:S04]  /*169f0*/  LDL R15, [R1+0x738] ;  /* 0x00073800010f7983 */ /* 0x000f280000100800 */
[----:B--2---:R0:W2:Y:S04]  /*16a00*/  @!P0 LDG.E.U8 R11, desc[UR6][R2.64] ;  /* 0x00000006020b8981 */ /* 0x0040a8000c1e1100 */
[----:B------:R-:W3:Y:S01]  /*16a10*/  LDL R3, [R1+0x77c] ;  /* 0x00077c0001037983 */ /* 0x000ee20000100800 */
[----:B0-----:R-:W-:-:S03]  /*16a20*/  @!P0 IMAD.MOV.U32 R2, RZ, RZ, R9 ;  /* 0x000000ffff028224 */ /* 0x001fc600078e0009 */
[----:B--2---:R0:W-:Y:S01]  /*16a30*/  STL [R1+0x20], R11 ;  /* 0x0000200b01007387 */ /* 0x0041e20000100800 */
[----:B------:R-:W-:-:S03]  /*16a40*/  PRMT R29, RZ, 0x7610, R29 ;  /* 0x00007610ff1d7816 */ /* 0x000fc6000000001d */
[----:B------:R-:W2:Y:S04]  /*16a50*/  LDL R9, [R1+0xaac] ;  /* 0x000aac0001097983 */ /* 0x000ea80000100800 */
[----:B---3--:R-:W3:Y:S04]  /*16a60*/  @!P0 LDG.E.U8 R8, desc[UR6][R2.64] ;  /* 0x0000000602088981 */ /* 0x008ee8000c1e1100 */
[----:B0-----:R-:W4:Y:S04]  /*16a70*/  LDL R11, [R1+0xab0] ;  /* 0x000ab000010b7983 */ /* 0x001f280000100800 */
[----:B------:R-:W2:Y:S04]  /*16a80*/  LDL R2, [R1+0x774] ;  /* 0x0007740001027983 */ /* 0x000ea80000100800 */
[----:B------:R-:W2:Y:S04]  /*16a90*/  LDL R3, [R1+0x778] ;  /* 0x0007780001037983 */ /* 0x000ea80000100800 */
[----:B---3--:R0:W-:Y:S01]  /*16aa0*/  STL [R1], R8 ;  /* 0x0000000801007387 */ /* 0x0081e20000100800 */
[----:B------:R-:W-:-:S03]  /*16ab0*/  PRMT R7, RZ, 0x7610, R7 ;  /* 0x00007610ff077816 */ /* 0x000fc60000000007 */
[----:B0-----:R-:W3:Y:S01]  /*16ac0*/  LDL R8, [R1+0xaf8] ;  /* 0x000af80001087983 */ /* 0x001ee20000100800 */
[----:B--2---:R-:W-:-:S04]  /*16ad0*/  @!P0 LOP3.LUT R3, R3, R2, RZ, 0x3c, !PT ;  /* 0x0000000203038212 */ /* 0x004fc800078e3cff */
[----:B------:R-:W-:-:S04]  /*16ae0*/  @!P0 LOP3.LUT R2, R3, R2, RZ, 0x3c, !PT ;  /* 0x0000000203028212 */ /* 0x000fc800078e3cff */
[----:B------:R-:W-:-:S05]  /*16af0*/  @!P0 LOP3.LUT R3, R3, R2, RZ, 0x3c, !PT ;  /* 0x0000000203038212 */ /* 0x000fca00078e3cff */
[----:B------:R0:W2:Y:S04]  /*16b00*/  @!P0 LDG.E.U8 R29, desc[UR6][R2.64] ;  /* 0x00000006021d8981 */ /* 0x0000a8000c1e1100 */
[----:B------:R-:W4:Y:S01]  /*16b10*/  LDL R3, [R1+0x73c] ;  /* 0x00073c0001037983 */ /* 0x000f220000100800 */
[----:B0-----:R-:W-:Y:S01]  /*16b20*/  @!P0 IMAD.MOV.U32 R2, RZ, RZ, R13 ;  /* 0x000000ffff028224 */ /* 0x001fe200078e000d */
[----:B------:R-:W-:-:S04]  /*16b30*/  PRMT R6, RZ, 0x7610, R6 ;  /* 0x00007610ff067816 */ /* 0x000fc80000000006 */
[----:B----4-:R0:W4:Y:S01]  /*16b40*/  @!P0 LDG.E.U8 R7, desc[UR6][R2.64] ;  /* 0x0000000602078981 */ /* 0x010122000c1e1100 */
[----:B------:R-:W-:-:S03]  /*16b50*/  PRMT R4, RZ, 0x7610, R4 ;  /* 0x00007610ff047816 */ /* 0x000fc60000000004 */
[----:B--2---:R1:W-:Y:S04]  /*16b60*/  STL [R1+0x136c], R29 ;  /* 0x00136c1d01007387 */ /* 0x0043e80000100800 */
[----:B------:R-:W2:Y:S01]  /*16b70*/  LDL R13, [R1+0xaf4] ;  /* 0x000af400010d7983 */ /* 0x000ea20000100800 */
[----:B0-----:R-:W-:Y:S02]  /*16b80*/  @!P0 IMAD.MOV.U32 R2, RZ, RZ, R11 ;  /* 0x000000ffff028224 */ /* 0x001fe400078e000b */
[----:B------:R-:W-:-:S05]  /*16b90*/  @!P0 IMAD.MOV.U32 R3, RZ, RZ, R15 ;  /* 0x000000ffff038224 */ /* 0x000fca00078e000f */
[----:B------:R3:W2:Y:S02]  /*16ba0*/  @!P0 LDG.E.U8 R6, desc[UR6][R2.64] ;  /* 0x0000000602068981 */ /* 0x0006a4000c1e1100 */
[----:B---3--:R-:W-:Y:S02]  /*16bb0*/  @!P0 IMAD.MOV.U32 R2, RZ, RZ, R8 ;  /* 0x000000ffff028224 */ /* 0x008fe400078e0008 */
[----:B------:R-:W-:-:S05]  /*16bc0*/  @!P0 IMAD.MOV.U32 R3, RZ, RZ, R9 ;  /* 0x000000ffff038224 */ /* 0x000fca00078e0009 */
[----:B------:R2:W3:Y:S04]  /*16bd0*/  @!P0 LDG.E.U8 R4, desc[UR6][R2.64] ;  /* 0x0000000602048981 */ /* 0x0004e8000c1e1100 */
[----:B----4-:R0:W-:Y:S01]  /*16be0*/  STL [R1+0x1370], R7 ;  /* 0x0013700701007387 */ /* 0x0101e20000100800 */
[----:B------:R-:W-:-:S03]  /*16bf0*/  PRMT R5, RZ, 0x7610, R5 ;  /* 0x00007610ff057816 */ /* 0x000fc60000000005 */
[----:B-1----:R-:W4:Y:S04]  /*16c00*/  LDL R29, [R1+0x820] ;  /* 0x00082000011d7983 */ /* 0x002f280000100800 */
[----:B0-----:R-:W4:Y:S01]  /*16c10*/  LDL R7, [R1+0xab4] ;  /* 0x000ab40001077983 */ /* 0x001f220000100800 */
[----:B--2---:R-:W-:-:S03]  /*16c20*/  @!P0 IMAD.MOV.U32 R2, RZ, RZ, R13 ;  /* 0x000000ffff028224 */ /* 0x004fc600078e000d */
[----:B------:R0:W-:Y:S04]  /*16c30*/  STL [R1+0x1374], R6 ;  /* 0x0013740601007387 */ /* 0x0001e80000100800 */
[----:B------:R-:W2:Y:S04]  /*16c40*/  LDL R15, [R1+0x7ec] ;  /* 0x0007ec00010f7983 */ /* 0x000ea80000100800 */
[----:B------:R-:W2:Y:S04]  /*16c50*/  LDL R11, [R1+0x7f0] ;  /* 0x0007f000010b7983 */ /* 0x000ea80000100800 */
[----:B------:R-:W2:Y:S04]  /*16c60*/  LDL R9, [R1+0x7e4] ;  /* 0x0007e40001097983 */ /* 0x000ea80000100800 */
[----:B------:R-:W2:Y:S04]  /*16c70*/  LDL R8, [R1+0x7e8] ;  /* 0x0007e80001087983 */ /* 0x000ea80000100800 */
[----:B---3--:R-:W-:Y:S04]  /*16c80*/  STL [R1+0x1378], R4 ;  /* 0x0013780401007387 */ /* 0x008fe80000100800 */
[----:B------:R-:W3:Y:S01]  /*16c90*/  LDL R13, [R1+0x7ac] ;  /* 0x0007ac00010d7983 */ /* 0x000ee20000100800 */
[----:B----4-:R-:W-:-:S03]  /*16ca0*/  @!P0 IMAD.MOV.U32 R3, RZ, RZ, R7 ;  /* 0x000000ffff038224 */ /* 0x010fc600078e0007 */
[----:B------:R-:W4:Y:S04]  /*16cb0*/  LDL R7, [R1+0x7b0] ;  /* 0x0007b00001077983 */ /* 0x000f280000100800 */
[----:B------:R1:W3:Y:S04]  /*16cc0*/  @!P0 LDG.E.U8 R5, desc[UR6][R2.64] ;  /* 0x0000000602058981 */ /* 0x0002e8000c1e1100 */
[----:B------:R-:W2:Y:S01]  /*16cd0*/  LDL R3, [R1+0x81c] ;  /* 0x00081c0001037983 */ /* 0x000ea20000100800 */
[----:B------:R-:W-:Y:S01]  /*16ce0*/  PRMT R12, RZ, 0x7610, R12 ;  /* 0x00007610ff0c7816 */ /* 0x000fe2000000000c */
[----:B-1----:R-:W-:Y:S01]  /*16cf0*/  @!P0 IMAD.MOV.U32 R2, RZ, RZ, R29 ;  /* 0x000000ffff028224 */ /* 0x002fe200078e001d */
[----:B------:R-:W-:-:S02]  /*16d00*/  PRMT R10, RZ, 0x7610, R10 ;  /* 0x00007610ff0a7816 */ /* 0x000fc4000000000a */
[----:B------:R-:W-:Y:S02]  /*16d10*/  PRMT R14, RZ, 0x7610, R14 ;  /* 0x00007610ff0e7816 */ /* 0x000fe4000000000e */
[----:B0-----:R-:W-:Y:S01]  /*16d20*/  PRMT R6, RZ, 0x7610, R6 ;  /* 0x00007610ff067816 */ /* 0x001fe20000000006 */
[----:B--2---:R0:W2:Y:S02]  /*16d30*/  @!P0 LDG.E.U8 R12, desc[UR6][R2.64] ;  /* 0x00000006020c8981 */ /* 0x0040a4000c1e1100 */
[----:B0-----:R-:W-:Y:S02]  /*16d40*/  @!P0 IMAD.MOV.U32 R2, RZ, RZ, R11 ;  /* 0x000000ffff028224 */ /* 0x001fe400078e000b */
[----:B------:R-:W-:-:S05]  /*16d50*/  @!P0 IMAD.MOV.U32 R3, RZ, RZ, R15 ;  /* 0x000000ffff038224 */ /* 0x000fca00078e000f */
[----:B------:R0:W2:Y:S02]  /*16d60*/  @!P0 LDG.E.U8 R10, desc[UR6][R2.64] ;  /* 0x00000006020a8981 */ /* 0x0000a4000c1e1100 */
[----:B0-----:R-:W-:Y:S02]  /*16d70*/  @!P0 IMAD.MOV.U32 R2, RZ, RZ, R8 ;  /* 0x000000ffff028224 */ /* 0x001fe400078e0008 */
[----:B------:R-:W-:-:S05]  /*16d80*/  @!P0 IMAD.MOV.U32 R3, RZ, RZ, R9 ;  /* 0x000000ffff038224 */ /* 0x000fca00078e0009 */
[----:B------:R4:W2:Y:S02]  /*16d90*/  @!P0 LDG.E.U8 R14, desc[UR6][R2.64] ;  /* 0x00000006020e8981 */ /* 0x0008a4000c1e1100 */
[----:B----4-:R-:W-:Y:S02]  /*16da0*/  @!P0 IMAD.MOV.U32 R2, RZ, RZ, R7 ;  /* 0x000000ffff028224 */ /* 0x010fe400078e0007 */
[----:B---3--:R-:W-:-:S05]  /*16db0*/  @!P0 IMAD.MOV.U32 R3, RZ, RZ, R13 ;  /* 0x000000ffff038224 */ /* 0x008fca00078e000d */
[----:B------:R-:W3:Y:S04]  /*16dc0*/  @!P0 LDG.E.U8 R6, desc[UR6][R2.64] ;  /* 0x0000000602068981 */ /* 0x000ee8000c1e1100 */
[----:B------:R0:W-:Y:S04]  /*16dd0*/  STL [R1+0x137c], R5 ;  /* 0x00137c0501007387 */ /* 0x0001e80000100800 */
[----:B--2---:R1:W-:Y:S04]  /*16de0*/  STL [R1+0x1c], R12 ;  /* 0x00001c0c01007387 */ /* 0x0043e80000100800 */
[----:B0-----:R-:W2:Y:S04]  /*16df0*/  LDL R5, [R1+0x7a8] ;  /* 0x0007a80001057983 */ /* 0x001ea80000100800 */
[----:B------:R-:W4:Y:S04]  /*16e00*/  LDL R11, [R1+0x76c] ;  /* 0x00076c00010b7983 */ /* 0x000f280000100800 */
[----:B-1----:R-:W4:Y:S04]  /*16e10*/  LDL R12, [R1+0x7a4] ;  /* 0x0007a400010c7983 */ /* 0x002f280000100800 */
[----:B------:R0:W-:Y:S04]  /*16e20*/  STL [R1+0x18], R10 ;  /* 0x0000180a01007387 */ /* 0x0001e80000100800 */
[----:B------:R-:W4:Y:S04]  /*16e30*/  LDL R9, [R1+0x764] ;  /* 0x0007640001097983 */ /* 0x000f280000100800 */
[----:B------:R-:W4:Y:S04]  /*16e40*/  LDL R8, [R1+0x768] ;  /* 0x0007680001087983 */ /* 0x000f280000100800 */
[----:B0-----:R-:W4:Y:S04]  /*16e50*/  LDL R10, [R1+0x770] ;  /* 0x00077000010a7983 */ /* 0x001f280000100800 */
[----:B------:R-:W4:Y:S04]  /*16e60*/  LDL R7, [R1+0x734] ;  /* 0x0007340001077983 */ /* 0x000f280000100800 */
[----:B---3--:R0:W-:Y:S04]  /*16e70*/  STL [R1+0x10], R6 ;  /* 0x0000100601007387 */ /* 0x0081e80000100800 */
[----:B0-----:R-:W3:Y:S01]  /*16e80*/  LDL R6, [R1+0xab8] ;  /* 0x000ab80001067983 */ /* 0x001ee20000100800 */
[----:B------:R-:W-:-:S02]  /*16e90*/  PRMT R4, RZ, 0x7610, R4 ;  /* 0x00007610ff047816 */ /* 0x000fc40000000004 */
[----:B------:R-:W-:Y:S02]  /*16ea0*/  PRMT R28, RZ, 0x7610, R28 ;  /* 0x00007610ff1c7816 */ /* 0x000fe4000000001c */
[----:B------:R-:W-:Y:S01]  /*16eb0*/  PRMT R27, RZ, 0x7610, R27 ;  /* 0x00007610ff1b7816 */ /* 0x000fe2000000001b */
[----:B--2---:R-:W-:Y:S02]  /*16ec0*/  @!P0 IMAD.MOV.U32 R2, RZ, RZ, R5 ;  /* 0x000000ffff028224 */ /* 0x004fe400078e0005 */
[----:B------:R-:W2:Y:S01]  /*16ed0*/  LDL R5, [R1+0x730] ;  /* 0x0007300001057983 */ /* 0x000ea20000100800 */
[----:B----4-:R-:W-:-:S05]  /*16ee0*/  @!P0 IMAD.MOV.U32 R3, RZ, RZ, R12 ;  /* 0x000000ffff038224 */ /* 0x010fca00078e000c */
[----:B------:R0:W4:Y:S02]  /*16ef0*/  @!P0 LDG.E.U8 R4, desc[UR6][R2.64] ;  /* 0x0000000602048981 */ /* 0x000124000c1e1100 */
[----:B0-----:R-:W-:Y:S02]  /*16f00*/  @!P0 IMAD.MOV.U32 R3, RZ, RZ, R11 ;  /* 0x000000ffff038224 */ /* 0x001fe400078e000b */
[----:B------:R-:W-:-:S05]  /*16f10*/  @!P0 IMAD.MOV.U32 R2, RZ, RZ, R10 ;  /* 0x000000ffff028224 */ /* 0x000fca00078e000a */
[----:B------:R0:W2:Y:S01]  /*16f20*/  @!P0 LDG.E.U8 R28, desc[UR6][R2.64] ;  /* 0x00000006021c8981 */ /* 0x0000a2000c1e1100 */
[----:B------:R-:W-:Y:S02]  /*16f30*/  @!P0 IMAD.MOV.U32 R12, RZ, RZ, R8 ;  /* 0x000000ffff0c8224 */ /* 0x000fe400078e0008 */
[----:B------:R-:W-:-:S05]  /*16f40*/  @!P0 IMAD.MOV.U32 R13, RZ, RZ, R9 ;  /* 0x000000ffff0d8224 */ /* 0x000fca00078e0009 */
[----:B------:R1:W2:Y:S01]  /*16f50*/  @!P0 LDG.E.U8 R27, desc[UR6][R12.64] ;  /* 0x000000060c1b8981 */ /* 0x0002a2000c1e1100 */
[----:B0-----:R-:W-:Y:S01]  /*16f60*/  PRMT R3, RZ, 0x7610, R3 ;  /* 0x00007610ff037816 */ /* 0x001fe20000000003 */
[----:B-1----:R-:W-:Y:S02]  /*16f70*/  @!P0 IMAD.MOV.U32 R13, RZ, RZ, R7 ;  /* 0x000000ffff0d8224 */ /* 0x002fe400078e0007 */
[----:B---3--:R-:W-:-:S05]  /*16f80*/  @!P0 IMAD.MOV.U32 R12, RZ, RZ, R6 ;  /* 0x000000ffff0c8224 */ /* 0x008fca00078e0006 */
[----:B------:R-:W3:Y:S04]  /*16f90*/  @!P0 LDG.E.U8 R3, desc[UR6][R12.64] ;  /* 0x000000060c038981 */ /* 0x000ee8000c1e1100 */
[----:B----4-:R0:W-:Y:S04]  /*16fa0*/  STL [R1+0xc], R4 ;  /* 0x00000c0401007387 */ /* 0x0101e80000100800 */
[----:B0-----:R-:W4:Y:S04]  /*16fb0*/  LDL R4, [R1+0xac0] ;  /* 0x000ac00001047983 */ /* 0x001f280000100800 */
[----:B--2---:R-:W-:Y:S04]  /*16fc0*/  STL [R1+0x133c], R28 ;  /* 0x00133c1c01007387 */ /* 0x004fe80000100800 */
[----:B------:R-:W2:Y:S04]  /*16fd0*/  LDL R11, [R1+0xabc] ;  /* 0x000abc00010b7983 */ /* 0x000ea80000100800 */
[----:B------:R-:W2:Y:S04]  /*16fe0*/  LDL R10, [R1+0xaf0] ;  /* 0x000af000010a7983 */ /* 0x000ea80000100800 */
[----:B------:R-:W-:Y:S04]  /*16ff0*/  STL [R1+0x1340], R27 ;  /* 0x0013401b01007387 */ /* 0x000fe80000100800 */
[----:B------:R-:W2:Y:S04]  /*17000*/  LDL R7, [R1+0xac4] ;  /* 0x000ac40001077983 */ /* 0x000ea80000100800 */
[----:B------:R-:W2:Y:S04]  /*17010*/  LDL R6, [R1+0xaec] ;  /* 0x000aec0001067983 */ /* 0x000ea80000100800 */
[----:B---3--:R-:W-:Y:S04]  /*17020*/  STL [R1+0x1344], R3 ;  /* 0x0013440301007387 */ /* 0x008fe80000100800 */
[----:B------:R4:W-:Y:S04]  /*17030*/  STL [R1+0x14], R14 ;  /* 0x0000140e01007387 */ /* 0x0009e80000100800 */
[----:B------:R-:W3:Y:S04]  /*17040*/  LDL R9, [R1+0x814] ;  /* 0x0008140001097983 */ /* 0x000ee80000100800 */
[----:B------:R-:W3:Y:S01]  /*17050*/  LDL R8, [R1+0x818] ;  /* 0x0008180001087983 */ /* 0x000ee20000100800 */
[----:B------:R-:W-:Y:S01]  /*17060*/  PRMT R2, RZ, 0x7610, R2 ;  /* 0x00007610ff027816 */ /* 0x000fe20000000002 */
[----:B------:R-:W-:Y:S01]  /*17070*/  @!P0 IMAD.MOV.U32 R15, RZ, RZ, R5 ;  /* 0x000000ffff0f8224 */ /* 0x000fe200078e0005 */
[----:B------:R-:W-:Y:S01]  /*17080*/  PRMT R12, RZ, 0x7610, R12 ;  /* 0x00007610ff0c7816 */ /* 0x000fe2000000000c */
[----:B------:R-:W3:Y:S01]  /*17090*/  LDL R5, [R1+0x7dc] ;  /* 0x0007dc0001057983 */ /* 0x000ee20000100800 */
[----:B------:R-:W-:-:S02]  /*170a0*/  PRMT R13, RZ, 0x7610, R13 ;  /* 0x00007610ff0d7816 */ /* 0x000fc4000000000d */
[----:B------:R-:W-:Y:S01]  /*170b0*/  PRMT R26, RZ, 0x7610, R26 ;  /* 0x00007610ff1a7816 */ /* 0x000fe2000000001a */
[----:B----4-:R-:W-:Y:S02]  /*170c0*/  @!P0 IMAD.MOV.U32 R14, RZ, RZ, R4 ;  /* 0x000000ffff0e8224 */ /* 0x010fe400078e0004 */
[----:B------:R-:W4:Y:S04]  /*170d0*/  LDL R4, [R1+0x7e0] ;  /* 0x0007e00001047983 */ /* 0x000f280000100800 */
[----:B------:R2:W4:Y:S02]  /*170e0*/  @!P0 LDG.E.U8 R2, desc[UR6][R14.64] ;  /* 0x000000060e028981 */ /* 0x000524000c1e1100 */
[----:B--2---:R-:W-:Y:S02]  /*170f0*/  @!P0 IMAD.MOV.U32 R14, RZ, RZ, R10 ;  /* 0x000000ffff0e8224 */ /* 0x004fe400078e000a */
[----:B------:R-:W-:-:S05]  /*17100*/  @!P0 IMAD.MOV.U32 R15, RZ, RZ, R11 ;  /* 0x000000ffff0f8224 */ /* 0x000fca00078e000b */
[----:B------:R0:W2:Y:S02]  /*17110*/  @!P0 LDG.E.U8 R12, desc[UR6][R14.64] ;  /* 0x000000060e0c8981 */ /* 0x0000a4000c1e1100 */
[----:B0-----:R-:W-:Y:S02]  /*17120*/  @!P0 IMAD.MOV.U32 R14, RZ, RZ, R6 ;  /* 0x000000ffff0e8224 */ /* 0x001fe400078e0006 */
[----:B------:R-:W-:-:S05]  /*17130*/  @!P0 IMAD.MOV.U32 R15, RZ, RZ, R7 ;  /* 0x000000ffff0f8224 */ /* 0x000fca00078e0007 */
[----:B------:R3:W2:Y:S02]  /*17140*/  @!P0 LDG.E.U8 R13, desc[UR6][R14.64] ;  /* 0x000000060e0d8981 */ /* 0x0006a4000c1e1100 */
[----:B---3--:R-:W-:Y:S02]  /*17150*/  @!P0 IMAD.MOV.U32 R15, RZ, RZ, R9 ;  /* 0x000000ffff0f8224 */ /* 0x008fe400078e0009 */
[----:B------:R-:W-:-:S05]  /*17160*/  @!P0 IMAD.MOV.U32 R14, RZ, RZ, R8 ;  /* 0x000000ffff0e8224 */ /* 0x000fca00078e0008 */
[----:B------:R0:W3:Y:S01]  /*17170*/  @!P0 LDG.E.U8 R26, desc[UR6][R14.64] ;  /* 0x000000060e1a8981 */ /* 0x0000e2000c1e1100 */
[----:B------:R-:W-:Y:S01]  /*17180*/  PRMT R22, RZ, 0x7610, R22 ;  /* 0x00007610ff167816 */ /* 0x000fe20000000016 */
[----:B0-----:R-:W-:Y:S02]  /*17190*/  @!P0 IMAD.MOV.U32 R15, RZ, RZ, R5 ;  /* 0x000000ffff0f8224 */ /* 0x001fe400078e0005 */
[----:B----4-:R0:W-:Y:S04]  /*171a0*/  STL [R1+0x1348], R2 ;  /* 0x0013480201007387 */ /* 0x0101e80000100800 */
[----:B------:R-:W4:Y:S04]  /*171b0*/  LDL R3, [R1+0x7d4] ;  /* 0x0007d40001037983 */ /* 0x000f280000100800 */
[----:B0-----:R-:W4:Y:S04]  /*171c0*/  LDL R2, [R1+0x7d8] ;  /* 0x0007d80001027983 */ /* 0x001f280000100800 */
[----:B--2---:R-:W-:Y:S04]  /*171d0*/  STL [R1+0x134c], R12 ;  /* 0x00134c0c01007387 */ /* 0x004fe80000100800 */
[----:B------:R-:W2:Y:S04]  /*171e0*/  LDL R7, [R1+0x79c] ;  /* 0x00079c0001077983 */ /* 0x000ea80000100800 */
[----:B------:R-:W2:Y:S01]  /*171f0*/  LDL R6, [R1+0x7a0] ;  /* 0x0007a00001067983 */ /* 0x000ea20000100800 */
[----:B------:R-:W-:-:S05]  /*17200*/  @!P0 IMAD.MOV.U32 R14, RZ, RZ, R4 ;  /* 0x000000ffff0e8224 */ /* 0x000fca00078e0004 */
[----:B------:R4:W2:Y:S04]  /*17210*/  @!P0 LDG.E.U8 R22, desc[UR6][R14.64] ;  /* 0x000000060e168981 */ /* 0x0008a8000c1e1100 */
[----:B------:R-:W-:Y:S04]  /*17220*/  STL [R1+0x1350], R13 ;  /* 0x0013500d01007387 */ /* 0x000fe80000100800 */
[----:B---3--:R-:W-:Y:S04]  /*17230*/  STL [R1+0x1328], R26 ;  /* 0x0013281a01007387 */ /* 0x008fe80000100800 */
[----:B------:R-:W3:Y:S04]  /*17240*/  LDL R5, [R1+0x794] ;  /* 0x0007940001057983 */ /* 0x000ee80000100800 */
[----:B------:R-:W3:Y:S01]  /*17250*/  LDL R4, [R1+0x798] ;  /* 0x0007980001047983 */ /* 0x000ee20000100800 */
[----:B------:R-:W-:-:S02]  /*17260*/  PRMT R20, RZ, 0x7610, R20 ;  /* 0x00007610ff147816 */ /* 0x000fc40000000014 */
[----:B------:R-:W-:Y:S02]  /*17270*/  PRMT R18, RZ, 0x7610, R18 ;  /* 0x00007610ff127816 */ /* 0x000fe40000000012 */
[----:B------:R-:W-:Y:S01]  /*17280*/  PRMT R16, RZ, 0x7610, R16 ;  /* 0x00007610ff107816 */ /* 0x000fe20000000010 */
[----:B----4-:R-:W-:Y:S02]  /*17290*/  @!P0 IMAD.MOV.U32 R15, RZ, RZ, R3 ;  /* 0x000000ffff0f8224 */ /* 0x010fe400078e0003 */
[----:B------:R-:W-:-:S05]  /*172a0*/  @!P0 IMAD.MOV.U32 R14, RZ, RZ, R2 ;  /* 0x000000ffff0e8224 */ /* 0x000fca00078e0002 */
[----:B------:R2:W4:Y:S02]  /*172b0*/  @!P0 LDG.E.U8 R20, desc[UR6][R14.64] ;  /* 0x000000060e148981 */ /* 0x000524000c1e1100 */
[----:B--2---:R-:W-:Y:S02]  /*172c0*/  @!P0 IMAD.MOV.U32 R14, RZ, RZ, R6 ;  /* 0x000000ffff0e8224 */ /* 0x004fe400078e0006 */
[----:B------:R-:W-:-:S05]  /*172d0*/  @!P0 IMAD.MOV.U32 R15, RZ, RZ, R7 ;  /* 0x000000ffff0f8224 */ /* 0x000fca00078e0007 */
[----:B------:R3:W2:Y:S04]  /*172e0*/  @!P0 LDG.E.U8 R18, desc[UR6][R14.64] ;  /* 0x000000060e128981 */ /* 0x0006a8000c1e1100 */
[----:B------:R-:W-:Y:S04]  /*172f0*/  STL [R1+0x132c], R22 ;  /* 0x00132c1601007387 */ /* 0x000fe80000100800 */
[----:B------:R-:W2:Y:S04]  /*17300*/  LDL R3, [R1+0x75c] ;  /* 0x00075c0001037983 */ /* 0x000ea80000100800 */
[----:B------:R-:W2:Y:S01]  /*17310*/  LDL R2, [R1+0x760] ;  /* 0x0007600001027983 */ /* 0x000ea20000100800 */
[----:B---3--:R-:W-:-:S02]  /*17320*/  @!P0 IMAD.MOV.U32 R15, RZ, RZ, R5 ;  /* 0x000000ffff0f8224 */ /* 0x008fc400078e0005 */
[----:B------:R-:W-:-:S05]  /*17330*/  @!P0 IMAD.MOV.U32 R14, RZ, RZ, R4 ;  /* 0x000000ffff0e8224 */ /* 0x000fca00078e0004 */
[----:B------:R0:W3:Y:S04]  /*17340*/  @!P0 LDG.E.U8 R16, desc[UR6][R14.64] ;  /* 0x000000060e108981 */ /* 0x0000e8000c1e1100 */
[----:B----4-:R-:W-:Y:S04]  /*17350*/  STL [R1+0x1330], R20 ;  /* 0x0013301401007387 */ /* 0x010fe80000100800 */
[----:B------:R-:W4:Y:S04]  /*17360*/  LDL R11, [R1+0x754] ;  /* 0x00075400010b7983 */ /* 0x000f280000100800 */
[----:B------:R-:W4:Y:S04]  /*17370*/  LDL R10, [R1+0x758] ;  /* 0x00075800010a7983 */ /* 0x000f280000100800 */
[----:B------:R-:W4:Y:S04]  /*17380*/  LDL R8, [R1+0xac8] ;  /* 0x000ac80001087983 */ /* 0x000f280000100800 */
[----:B--2---:R-:W-:Y:S04]  /*17390*/  STL [R1+0x1334], R18 ;  /* 0x0013341201007387 */ /* 0x004fe80000100800 */
[----:B------:R-:W2:Y:S04]  /*173a0*/  LDL R9, [R1+0x72c] ;  /* 0x00072c0001097983 */ /* 0x000ea80000100800 */
[----:B------:R-:W2:Y:S04]  /*173b0*/  LDL R7, [R1+0x728] ;  /* 0x0007280001077983 */ /* 0x000ea80000100800 */
[----:B------:R-:W2:Y:S04]  /*173c0*/  LDL R6, [R1+0xad0] ;  /* 0x000ad00001067983 */ /* 0x000ea80000100800 */
[----:B------:R-:W2:Y:S04]  /*173d0*/  LDL R5, [R1+0xacc] ;  /* 0x000acc0001057983 */ /* 0x000ea80000100800 */
[----:B------:R-:W2:Y:S01]  /*173e0*/  LDL R4, [R1+0xae8] ;  /* 0x000ae80001047983 */ /* 0x000ea20000100800 */
[----:B0-----:R-:W-:-:S02]  /*173f0*/  @!P0 IMAD.MOV.U32 R14, RZ, RZ, R2 ;  /* 0x000000ffff0e8224 */ /* 0x001fc400078e0002 */
[----:B------:R-:W-:Y:S01]  /*17400*/  @!P0 IMAD.MOV.U32 R15, RZ, RZ, R3 ;  /* 0x000000ffff0f8224 */ /* 0x000fe200078e0003 */
[----:B---3--:R-:W-:Y:S04]  /*17410*/  STL [R1+0x1338], R16 ;  /* 0x0013381001007387 */ /* 0x008fe80000100800 */
[----:B------:R-:W3:Y:S04]  /*17420*/  LDL R3, [R1+0xad4] ;  /* 0x000ad40001037983 */ /* 0x000ee80000100800 */
[----:B------:R-:W3:Y:S01]  /*17430*/  LDL R2, [R1+0xae4] ;  /* 0x000ae40001027983 */ /* 0x000ee20000100800 */
[----:B------:R-:W-:-:S02]  /*17440*/  PRMT R17, RZ, 0x7610, R17 ;  /* 0x00007610ff117816 */ /* 0x000fc40000000011 */
[----:B------:R-:W-:-:S04]  /*17450*/  PRMT R19, RZ, 0x7610, R19 ;  /* 0x00007610ff137816 */ /* 0x000fc80000000013 */
[----:B------:R4:W3:Y:S01]  /*17460*/  @!P0 LDG.E.U8 R17, desc[UR6][R14.64] ;  /* 0x000000060e118981 */ /* 0x0008e2000c1e1100 */
[----:B------:R-:W-:Y:S02]  /*17470*/  PRMT R21, RZ, 0x7610, R21 ;  /* 0x00007610ff157816 */ /* 0x000fe40000000015 */
[----:B------:R-:W-:Y:S02]  /*17480*/  PRMT R23, RZ, 0x7610, R23 ;  /* 0x00007610ff177816 */ /* 0x000fe40000000017 */
[----:B------:R-:W-:Y:S02]  /*17490*/  PRMT R24, RZ, 0x7610, R24 ;  /* 0x00007610ff187816 */ /* 0x000fe40000000018 */
[----:B------:R-:W-:Y:S01]  /*174a0*/  PRMT R25, RZ, 0x7610, R25 ;  /* 0x00007610ff197816 */ /* 0x000fe20000000019 */
[----:B----4-:R-:W-:Y:S02]  /*174b0*/  @!P0 IMAD.MOV.U32 R15, RZ, RZ, R11 ;  /* 0x000000ffff0f8224 */ /* 0x010fe400078e000b */
[----:B------:R-:W-:-:S05]  /*174c0*/  @!P0 IMAD.MOV.U32 R14, RZ, RZ, R10 ;  /* 0x000000ffff0e8224 */ /* 0x000fca00078e000a */
[----:B------:R0:W4:Y:S02]  /*174d0*/  @!P0 LDG.E.U8 R19, desc[UR6][R14.64] ;  /* 0x000000060e138981 */ /* 0x000124000c1e1100 */
[----:B0-----:R-:W-:Y:S02]  /*174e0*/  @!P0 IMAD.MOV.U32 R14, RZ, RZ, R8 ;  /* 0x000000ffff0e8224 */ /* 0x001fe400078e0008 */
[----:B--2---:R-:W-:-:S05]  /*174f0*/  @!P0 IMAD.MOV.U32 R15, RZ, RZ, R9 ;  /* 0x000000ffff0f8224 */ /* 0x004fca00078e0009 */
[----:B------:R0:W2:Y:S02]  /*17500*/  @!P0 LDG.E.U8 R21, desc[UR6][R14.64] ;  /* 0x000000060e158981 */ /* 0x0000a4000c1e1100 */
[----:B0-----:R-:W-:Y:S02]  /*17510*/  @!P0 IMAD.MOV.U32 R14, RZ, RZ, R6 ;  /* 0x000000ffff0e8224 */ /* 0x001fe400078e0006 */
[----:B------:R-:W-:-:S05]  /*17520*/  @!P0 IMAD.MOV.U32 R15, RZ, RZ, R7 ;  /* 0x000000ffff0f8224 */ /* 0x000fca00078e0007 */
[----:B------:R0:W2:Y:S02]  /*17530*/  @!P0 LDG.E.U8 R23, desc[UR6][R14.64] ;  /* 0x000000060e178981 */ /* 0x0000a4000c1e1100 */
[----:B0-----:R-:W-:Y:S02]  /*17540*/  @!P0 IMAD.MOV.U32 R14, RZ, RZ, R4 ;  /* 0x000000ffff0e8224 */ /* 0x001fe400078e0004 */
[----:B------:R-:W-:Y:S01]  /*17550*/  @!P0 IMAD.MOV.U32 R15, RZ, RZ, R5 ;  /* 0x000000ffff0f8224 */ /* 0x000fe200078e0005 */
[----:B------:R-:W-:Y:S04]  /*17560*/  LDS.U8 R4, [R0+UR4+0x8] ;  /* 0x0000080400047984 */ /* 0x000fe80008000000 */
[----:B------:R3:W2:Y:S02]  /*17570*/  @!P0 LDG.E.U8 R24, desc[UR6][R14.64] ;  /* 0x000000060e188981 */ /* 0x0006a4000c1e1100 */
[----:B---3--:R-:W-:-:S02]  /*17580*/  @!P0 IMAD.MOV.U32 R14, RZ, RZ, R2 ;  /* 0x000000ffff0e8224 */ /* 0x008fc400078e0002 */
[----:B------:R-:W-:Y:S01]  /*17590*/  @!P0 IMAD.MOV.U32 R15, RZ, RZ, R3 ;  /* 0x000000ffff0f8224 */ /* 0x000fe200078e0003 */
[----:B------:R-:W-:Y:S04]  /*175a0*/  STL [R1+0x1354], R17 ;  /* 0x0013541101007387 */ /* 0x000fe80000100800 */
[----:B------:R0:W3:Y:S04]  /*175b0*/  @!P0 LDG.E.U8 R25, desc[UR6][R14.64] ;  /* 0x000000060e198981 */ /* 0x0000e8000c1e1100 */
[----:B------:R-:W-:Y:S04]  /*175c0*/  LDS.U8 R3, [R0+UR4+0x88] ;  /* 0x0000880400037984 */ /* 0x000fe80008000000 */
[----:B------:R-:W-:Y:S04]  /*175d0*/  LDS.U8 R2, [R0+UR4+0xc8] ;  /* 0x0000c80400027984 */ /* 0x000fe80008000000 */
[----:B0-----:R-:W0:Y:S04]  /*175e0*/  LDS.U8 R15, [R0+UR4] ;  /* 0x00000004000f7984 */ /* 0x001e280008000000 */
[----:B------:R-:W1:Y:S04]  /*175f0*/  LDS.U8 R14, [R0+UR4+0x40] ;  /* 0x00004004000e7984 */ /* 0x000e680008000000 */
[----:B----4-:R-:W-:Y:S04]  /*17600*/  STL [R1+0x1358], R19 ;  /* 0x0013581301007387 */ /* 0x010fe80000100800 */
[----:B--2---:R-:W-:Y:S04]  /*17610*/  STL [R1+0x135c], R21 ;  /* 0x00135c1501007387 */ /* 0x004fe80000100800 */
[----:B------:R-:W-:Y:S04]  /*17620*/  STL [R1+0x1360], R23 ;  /* 0x0013601701007387 */ /* 0x000fe80000100800 */
[----:B------:R-:W-:Y:S04]  /*17630*/  STL [R1+0x1364], R24 ;  /* 0x0013641801007387 */ /* 0x000fe80000100800 */
[----:B---3--:R-:W-:Y:S04]  /*17640*/  STL [R1+0x1368], R25 ;  /* 0x0013681901007387 */ /* 0x008fe80000100800 */
[----:B0-----:R-:W-:Y:S04]  /*17650*/  STL [R1+0x1380], R15 ;  /* 0x0013800f01007387 */ /* 0x001fe80000100800 */
[----:B-1----:R-:W-:Y:S04]  /*17660*/  STL [R1+0x1394], R14 ;  /* 0x0013940e01007387 */ /* 0x002fe80000100800 */
[----:B------:R-:W-:Y:S04]  /*17670*/  STL [R1+0x438], R3 ;  /* 0x0004380301007387 */ /* 0x000fe80000100800 */
[----:B------:R-:W0:Y:S04]  /*17680*/  LDS.U8 R3, [R0+UR4+0x48] ;  /* 0x0000480400037984 */ /* 0x000e280008000000 */
[----:B------:R-:W-:Y:S04]  /*17690*/  STL [R1+0x434], R2 ;  /* 0x0004340201007387 */ /* 0x000fe80000100800 */
[----:B------:R-:W1:Y:S04]  /*176a0*/  LDS.U8 R2, [R0+UR4+0x80] ;  /* 0x0000800400027984 */ /* 0x000e680008000000 */
[----:B------:R-:W-:Y:S04]  /*176b0*/  STL [R1+0x2bc], R4 ;  /* 0x0002bc0401007387 */ /* 0x000fe80000100800 */
[----:B------:R-:W2:Y:S04]  /*176c0*/  LDS.U8 R4, [R0+UR4+0xc0] ;  /* 0x0000c00400047984 */ /* 0x000ea80008000000 */
[----:B0-----:R-:W-:Y:S04]  /*176d0*/  STL [R1+0x2b8], R3 ;  /* 0x0002b80301007387 */ /* 0x001fe80000100800 */
[----:B------:R-:W0:Y:S04]  /*176e0*/  LDS.U8 R3, [R0+UR4+0x400] ;  /* 0x0004000400037984 */ /* 0x000e280008000000 */
[----:B-1----:R-:W-:Y:S04]  /*176f0*/  STL [R1+0x440], R2 ;  /* 0x0004400201007387 */ /* 0x002fe80000100800 */
[----:B------:R-:W1:Y:S04]  /*17700*/  LDS.U8 R2, [R0+UR4+0x440] ;  /* 0x0004400400027984 */ /* 0x000e680008000000 */
[----:B--2---:R-:W-:Y:S04]  /*17710*/  STL [R1+0x43c], R4 ;  /* 0x00043c0401007387 */ /* 0x004fe80000100800 */
        /* <DEDUP_REMOVED lines=39> */
[----:B-1----:R1:W-:Y:S04]  /*17990*/  STL [R1+0xb50], R2 ;  /* 0x000b500201007387 */ /* 0x0023e80000100800 */
[----:B--2---:R-:W-:Y:S04]  /*179a0*/  STL [R1+0x4e4], R4 ;  /* 0x0004e40401007387 */ /* 0x004fe80000100800 */
[----:B------:R-:W2:Y:S04]  /*179b0*/  LDS.U8 R4, [R0+UR4+0xc80] ;  /* 0x000c800400047984 */ /* 0x000ea80008000000 */
[----:B0-----:R-:W-:Y:S04]  /*179c0*/  STL [R1+0x4e0], R3 ;  /* 0x0004e00301007387 */ /* 0x001fe80000100800 */
[----:B------:R-:W0:Y:S01]  /*179d0*/  LDS.U8 R3, [R0+UR4+0xcc0] ;  /* 0x000cc00400037984 */ /* 0x000e220008000000 */
[----:B-1----:R-:W-:-:S03]  /*179e0*/  LOP3.LUT R2, R0, 0x10, RZ, 0x3c, !PT ;  /* 0x0000001000027812 */ /* 0x002fc600078e3cff */
[----:B------:R-:W-:Y:S04]  /*179f0*/  STL [R1+0xbec], R0 ;  /* 0x000bec0001007387 */ /* 0x000fe80000100800 */
[----:B------:R-:W-:Y:S04]  /*17a00*/  LDS.U8 R0, [R2+UR4+0x88] ;  /* 0x0000880402007984 */ /* 0x000fe80008000000 */
[----:B--2---:R-:W-:Y:S04]  /*17a10*/  STL [R1+0xb5c], R4 ;  /* 0x000b5c0401007387 */ /* 0x004fe80000100800 */
[----:B------:R-:W1:Y:S04]  /*17a20*/  LDS.U8 R4, [R2+UR4] ;  /* 0x0000000402047984 */ /* 0x000e680008000000 */
[----:B0-----:R-:W-:Y:S04]  /*17a30*/  STL [R1+0xb58], R3 ;  /* 0x000b580301007387 */ /* 0x001fe80000100800 */
[----:B------:R-:W0:Y:S04]  /*17a40*/  LDS.U8 R3, [R2+UR4+0x40] ;  /* 0x0000400402037984 */ /* 0x000e280008000000 */
[----:B-1----:R-:W-:Y:S04]  /*17a50*/  STL [R1+0x3c8], R4 ;  /* 0x0003c80401007387 */ /* 0x002fe80000100800 */
[----:B------:R-:W1:Y:S04]  /*17a60*/  LDS.U8 R4, [R2+UR4+0xc8] ;  /* 0x0000c80402047984 */ /* 0x000e680008000000 */
[----:B0-----:R-:W-:Y:S04]  /*17a70*/  STL [R1+0x3c4], R3 ;  /* 0x0003c40301007387 */ /* 0x001fe80000100800 */
[----:B------:R-:W0:Y:S04]  /*17a80*/  LDS.U8 R3, [R2+UR4+0x8] ;  /* 0x0000080402037984 */ /* 0x000e280008000000 */
[----:B------:R-:W-:Y:S04]  /*17a90*/  STL [R1+0x458], R0 ;  /* 0x0004580001007387 */ /* 0x000fe80000100800 */
[----:B------:R-:W2:Y:S04]  /*17aa0*/  LDS.U8 R0, [R2+UR4+0x48] ;  /* 0x0000480402007984 */ /* 0x000ea80008000000 */
[----:B-1----:R-:W-:Y:S04]  /*17ab0*/  STL [R1+0x454], R4 ;  /* 0x0004540401007387 */ /* 0x002fe80000100800 */
[----:B------:R-:W1:Y:S04]  /*17ac0*/  LDS.U8 R4, [R2+UR4+0x80] ;  /* 0x0000800402047984 */ /* 0x000e680008000000 */
[----:B0-----:R-:W-:Y:S04]  /*17ad0*/  STL [R1+0x3d0], R3 ;  /* 0x0003d00301007387 */ /* 0x001fe80000100800 */
[----:B------:R-:W0:Y:S04]  /*17ae0*/  LDS.U8 R3, [R2+UR4+0xc0] ;  /* 0x0000c00402037984 */ /* 0x000e280008000000 */
[----:B--2---:R-:W-:Y:S04]  /*17af0*/  STL [R1+0x3cc], R0 ;  /* 0x0003cc0001007387 */ /* 0x004fe80000100800 */
        /* <DEDUP_REMOVED lines=32> */
[----:B------:R-:W-:Y:S04]  /*17d00*/  LDS.U8 R4, [R2+UR4+0xcc8] ;  /* 0x000cc80402047984 */ /* 0x000fe80008000000 */
[----:B0-----:R-:W-:Y:S04]  /*17d10*/  STL [R1+0xb6c], R3 ;  /* 0x000b6c0301007387 */ /* 0x001fe80000100800 */
[----:B------:R-:W0:Y:S04]  /*17d20*/  LDS.U8 R3, [R2+UR4+0xc00] ;  /* 0x000c000402037984 */ /* 0x000e280008000000 */
[----:B--2---:R-:W-:Y:S04]  /*17d30*/  STL [R1+0xb68], R0 ;  /* 0x000b680001007387 */ /* 0x004fe80000100800 */
[----:B------:R-:W1:Y:S04]  /*17d40*/  LDS.U8 R0, [R2+UR4+0xc40] ;  /* 0x000c400402007984 */ /* 0x000e680008000000 */
[----:B0-----:R-:W-:Y:S04]  /*17d50*/  STL [R1+0x4fc], R3 ;  /* 0x0004fc0301007387 */ /* 0x001fe80000100800 */
[----:B------:R-:W-:Y:S04]  /*17d60*/  LDS.U8 R3, [R2+UR4+0xc08] ;  /* 0x000c080402037984 */ /* 0x000fe80008000000 */
[----:B-1----:R-:W-:Y:S04]  /*17d70*/  STL [R1+0x4f8], R0 ;  /* 0x0004f80001007387 */ /* 0x002fe80000100800 */
[----:B------:R-:W0:Y:S01]  /*17d80*/  LDS.U8 R0, [R2+UR4+0xc88] ;  /* 0x000c880402007984 */ /* 0x000e220008000000 */
[----:B------:R-:W1:Y:S03]  /*17d90*/  S2R R10, SR_TID.X ;  /* 0x00000000000a7919 */ /* 0x000e660000002100 */
[----:B0-----:R0:W-:Y:S04]  /*17da0*/  STL [R1+0xb74], R0 ;  /* 0x000b740001007387 */ /* 0x0011e80000100800 */
[----:B------:R-:W-:Y:S04]  /*17db0*/  STL [R1+0xb70], R4 ;  /* 0x000b700401007387 */ /* 0x000fe80000100800 */
[----:B------:R-:W-:Y:S04]  /*17dc0*/  STL [R1+0x504], R3 ;  /* 0x0005040301007387 */ /* 0x000fe80000100800 */
[----:B------:R-:W2:Y:S04]  /*17dd0*/  LDS.U8 R4, [R2+UR4+0xc48] ;  /* 0x000c480402047984 */ /* 0x000ea80008000000 */
[----:B------:R-:W3:Y:S01]  /*17de0*/  LDS.U8 R3, [R2+UR4+0xc80] ;  /* 0x000c800402037984 */ /* 0x000ee20008000000 */
[----:B-1----:R-:W-:-:S02]  /*17df0*/  LOP3.LUT R11, R10, 0x3, RZ, 0xc0, !PT ;  /* 0x000000030a0b7812 */ /* 0x002fc400078ec0ff */
[----:B------:R-:W-:Y:S01]  /*17e00*/  SHF.R.U32.HI R10, RZ, 0x2, R10 ;  /* 0x00000002ff0a7819 */ /* 0x000fe2000001160a */
[----:B------:R-:W1:Y:S02]  /*17e10*/  LDS.U8 R2, [R2+UR4+0xcc0] ;  /* 0x000cc00402027984 */ /* 0x000e640008000000 */
[----:B------:R-:W-:Y:S01]  /*17e20*/  IMAD R11, R11, 0x110, RZ ;  /* 0x000001100b0b7824 */ /* 0x000fe200078e02ff */
[----:B------:R-:W-:-:S04]  /*17e30*/  SGXT.U32 R10, R10, 0x3 ;  /* 0x000000030a0a781a */ /* 0x000fc80000000000 */
[----:B0-----:R-:W-:-:S04]  /*17e40*/  LOP3.LUT R0, R11, R10, RZ, 0xfc, !PT ;  /* 0x0000000a0b007212 */ /* 0x001fc800078efcff */
[----:B------:R-:W-:-:S05]  /*17e50*/  LOP3.LUT R0, R0, 0x20, RZ, 0x3c, !PT ;  /* 0x0000002000007812 */ /* 0x000fca00078e3cff */
[----:B------:R-:W-:Y:S04]  /*17e60*/  LDS.U8 R5, [R0+UR4+0xc80] ;  /* 0x000c800400057984 */ /* 0x000fe80008000000 */
[----:B--2---:R-:W-:Y:S04]  /*17e70*/  STL [R1+0x500], R4 ;  /* 0x0005000401007387 */ /* 0x004fe80000100800 */
[----:B------:R-:W0:Y:S04]  /*17e80*/  LDS.U8 R4, [R0+UR4] ;  /* 0x0000000400047984 */ /* 0x000e280008000000 */
[----:B---3--:R-:W-:Y:S04]  /*17e90*/  STL [R1+0xb7c], R3 ;  /* 0x000b7c0301007387 */ /* 0x008fe80000100800 */
        /* <DEDUP_REMOVED lines=55> */
[----:B-1----:R1:W-:Y:S04]  /*18210*/  STL [R1+0xb94], R2 ;  /* 0x000b940201007387 */ /* 0x0023e80000100800 */
[----:B0-----:R-:W-:Y:S01]  /*18220*/  STL [R1+0xb90], R4 ;  /* 0x000b900401007387 */ /* 0x001fe20000100800 */
[----:B-1----:R-:W-:-:S03]  /*18230*/  LOP3.LUT R2, R11, R10, RZ, 0xfc, !PT ;  /* 0x0000000a0b027212 */ /* 0x002fc600078efcff */
[----:B------:R-:W-:Y:S04]  /*18240*/  LDS.U8 R4, [R0+UR4+0xcc0] ;  /* 0x000cc00400047984 */ /* 0x000fe80008000000 */
[----:B--2---:R-:W-:Y:S04]  /*18250*/  STL [R1+0xb1c], R3 ;  /* 0x000b1c0301007387 */ /* 0x004fe80000100800 */
[----:B------:R-:W0:Y:S01]  /*18260*/  LDS.U8 R3, [R0+UR4+0xc48] ;  /* 0x000c480400037984 */ /* 0x000e220008000000 */
[----:B------:R-:W-:-:S05]  /*18270*/  LOP3.LUT R2, R2, 0x30, RZ, 0x3c, !PT ;  /* 0x0000003002027812 */ /* 0x000fca00078e3cff */
[----:B------:R-:W-:Y:S04]  /*18280*/  LDS.U8 R0, [R2+UR4+0x40] ;  /* 0x0000400402007984 */ /* 0x000fe80008000000 */
[----:B0-----:R-:W-:Y:S04]  /*18290*/  STL [R1+0xb18], R3 ;  /* 0x000b180301007387 */ /* 0x001fe80000100800 */
[----:B------:R-:W0:Y:S04]  /*182a0*/  LDS.U8 R3, [R2+UR4] ;  /* 0x0000000402037984 */ /* 0x000e280008000000 */
[----:B------:R-:W-:Y:S04]  /*182b0*/  STL [R1+0xb9c], R5 ;  /* 0x000b9c0501007387 */ /* 0x000fe80000100800 */
[----:B------:R-:W-:Y:S04]  /*182c0*/  STL [R1+0xb98], R4 ;  /* 0x000b980401007387 */ /* 0x000fe80000100800 */
        /* <DEDUP_REMOVED lines=20> */
[----:B------:R-:W-:Y:S04]  /*18410*/  LDS.U8 R3, [R2+UR4+0x408] ;  /* 0x0004080402037984 */ /* 0x000fe80008000000 */
[----:B--2---:R-:W-:Y:S04]  /*18420*/  STL [R1+0x4ac], R0 ;  /* 0x0004ac0001007387 */ /* 0x004fe80000100800 */
[----:B------:R-:W0:Y:S04]  /*18430*/  LDS.U8 R0, [R2+UR4+0x448] ;  /* 0x0004480402007984 */ /* 0x000e280008000000 */
[----:B-1----:R-:W-:Y:S04]  /*18440*/  STL [R1+0x4a8], R4 ;  /* 0x0004a80401007387 */ /* 0x002fe80000100800 */
[----:B------:R-:W-:Y:S04]  /*18450*/  LDS.U8 R4, [R2+UR4+0x4c0] ;  /* 0x0004c00402047984 */ /* 0x000fe80008000000 */
[----:B0-----:R-:W-:Y:S04]  /*18460*/  STL [R1+0x1218], R0 ;  /* 0x0012180001007387 */ /* 0x001fe80000100800 */
[----:B------:R-:W0:Y:S04]  /*18470*/  LDS.U8 R0, [R2+UR4+0x480] ;  /* 0x0004800402007984 */ /* 0x000e280008000000 */
        /* <DEDUP_REMOVED lines=29> */
[----:B------:R-:W2:Y:S04]  /*18650*/  LDL.LU R14, [R1+0x3a8] ;  /* 0x0003a800010e7983 */ /* 0x000ea80000300800 */
[----:B-1----:R-:W-:Y:S04]  /*18660*/  STL [R1+0xb3c], R3 ;  /* 0x000b3c0301007387 */ /* 0x002fe80000100800 */
[----:B--2---:R1:W-:Y:S04]  /*18670*/  STL [R1+0x1398], R14 ;  /* 0x0013980e01007387 */ /* 0x0043e80000100800 */
[----:B0-----:R-:W-:Y:S04]  /*18680*/  STL [R1+0xb38], R0 ;  /* 0x000b380001007387 */ /* 0x001fe80000100800 */
[----:B-1----:R-:W2:Y:S01]  /*18690*/  LDL.LU R14, [R1+0x3ac] ;  /* 0x0003ac00010e7983 */ /* 0x002ea20000300800 */
[----:B------:R-:W0:Y:S03]  /*186a0*/  S2R R7, SR_TID.X ;  /* 0x0000000000077919 */ /* 0x000e260000002100 */
[----:B--2---:R1:W-:Y:S04]  /*186b0*/  STL [R1+0x139c], R14 ;  /* 0x00139c0e01007387 */ /* 0x0043e80000100800 */
[----:B------:R-:W2:Y:S01]  /*186c0*/  LDL.LU R9, [R1+0x38c] ;  /* 0x00038c0001097983 */ /* 0x000ea20000300800 */
[----:B0-----:R-:W-:-:S02]  /*186d0*/  LOP3.LUT R29, R7, 0x3, RZ, 0xc0, !PT ;  /* 0x00000003071d7812 */ /* 0x001fc400078ec0ff */
[----:B------:R-:W-:-:S03]  /*186e0*/  SHF.R.U32.HI R7, RZ, 0x2, R7 ;  /* 0x00000002ff077819 */ /* 0x000fc60000011607 */
[----:B------:R-:W-:Y:S01]  /*186f0*/  IMAD R29, R29, 0x110, RZ ;  /* 0x000001101d1d7824 */ /* 0x000fe200078e02ff */
[----:B------:R-:W-:-:S04]  /*18700*/  SGXT.U32 R7, R7, 0x3 ;  /* 0x000000030707781a */ /* 0x000fc80000000000 */
[----:B-1----:R-:W-:-:S04]  /*18710*/  LOP3.LUT R14, R29, R7, RZ, 0xfc, !PT ;  /* 0x000000071d0e7212 */ /* 0x002fc800078efcff */
[----:B------:R-:W-:Y:S01]  /*18720*/  LOP3.LUT R14, R14, 0x30, RZ, 0x3c, !PT ;  /* 0x000000300e0e7812 */ /* 0x000fe200078e3cff */
[----:B--2---:R-:W-:Y:S04]  /*18730*/  STL [R1+0x13a0], R9 ;  /* 0x0013a00901007387 */ /* 0x004fe80000100800 */
[----:B------:R-:W0:Y:S04]  /*18740*/  LDS.U8 R9, [R14+UR4+0xc80] ;  /* 0x000c80040e097984 */ /* 0x000e280008000000 */
[----:B------:R-:W1:Y:S04]  /*18750*/  LDS.U8 R14, [R14+UR4+0xcc0] ;  /* 0x000cc0040e0e7984 */ /* 0x000e680008000000 */
        /* <DEDUP_REMOVED lines=25> */
[----:B0-----:R0:W-:Y:S04]  /*188f0*/  STL [R1+0xbbc], R9 ;  /* 0x000bbc0901007387 */ /* 0x0011e80000100800 */
[----:B0-----:R-:W2:Y:S04]  /*18900*/  LDL.LU R9, [R1+0x13a0] ;  /* 0x0013a00001097983 */ /* 0x001ea80000300800 */
[----:B-1----:R0:W-:Y:S04]  /*18910*/  STL [R1+0xbb8], R14 ;  /* 0x000bb80e01007387 */ /* 0x0021e80000100800 */
[----:B0-----:R-:W3:Y:S01]  /*18920*/  LDL.LU R14, [R1+0x139c] ;  /* 0x00139c00010e7983 */ /* 0x001ee20000300800 */
[----:B------:R-:W0:Y:S02]  /*18930*/  S2R R28, SR_TID.X ;  /* 0x00000000001c7919 */ /* 0x000e240000002100 */
[C---:B0-----:R-:W-:Y:S01]  /*18940*/  LOP3.LUT R0, R28.reuse, 0x3f, RZ, 0xc0, !PT ;  /* 0x0000003f1c007812 */ /* 0x041fe200078ec0ff */
[----:B------:R-:W-:Y:S06]  /*18950*/  BAR.SYNC.DEFER_BLOCKING 0x0 ;  /* 0x0000000000007b1d */ /* 0x000fec0000010000 */
[----:B---3--:R0:W-:Y:S04]  /*18960*/  STS.U8 [R0+UR4], R14 ;  /* 0x0000000e00007988 */ /* 0x0081e80008000004 */
[----:B0-----:R-:W3:Y:S04]  /*18970*/  LDL.LU R14, [R1+0x1398] ;  /* 0x00139800010e7983 */ /* 0x001ee80000300800 */
[----:B---3--:R0:W-:Y:S04]  /*18980*/  STS.U8 [R0+UR4+0x40], R14 ;  /* 0x0000400e00007988 */ /* 0x0081e80008000004 */
[----:B--2---:R1:W-:Y:S04]  /*18990*/  STS.U8 [R0+UR4+0x200], R9 ;  /* 0x0002000900007988 */ /* 0x0043e80008000004 */
[----:B------:R2:W-:Y:S04]  /*189a0*/  STS.U8 [R0+UR4+0x240], R8 ;  /* 0x0002400800007988 */ /* 0x0005e80008000004 */
[----:B0-----:R-:W3:Y:S04]  /*189b0*/  LDL.LU R14, [R1+0x1394] ;  /* 0x00139400010e7983 */ /* 0x001ee80000300800 */
[----:B-1----:R-:W3:Y:S04]  /*189c0*/  LDL.LU R9, [R1+0x1390] ;  /* 0x0013900001097983 */ /* 0x002ee80000300800 */
[----:B--2---:R-:W2:Y:S04]  /*189d0*/  LDL.LU R8, [R1+0x138c] ;  /* 0x00138c0001087983 */ /* 0x004ea80000300800 */
[----:B------:R0:W-:Y:S04]  /*189e0*/  STS.U8 [R0+UR4+0x400], R10 ;  /* 0x0004000a00007988 */ /* 0x0001e80008000004 */
[----:B----4-:R1:W-:Y:S04]  /*189f0*/  STS.U8 [R0+UR4+0x440], R11 ;  /* 0x0004400b00007988 */ /* 0x0103e80008000004 */
[----:B0-----:R-:W4:Y:S04]  /*18a00*/  LDL.LU R10, [R1+0x1388] ;  /* 0x00138800010a7983 */ /* 0x001f280000300800 */
[----:B-1----:R-:W3:Y:S04]  /*18a10*/  LDL.LU R11, [R1+0x1384] ;  /* 0x00138400010b7983 */ /* 0x002ee80000300800 */
[----:B------:R0:W-:Y:S04]  /*18a20*/  STS.U8 [R0+UR4+0x600], R15 ;  /* 0x0006000f00007988 */ /* 0x0001e80008000004 */
[----:B------:R-:W-:Y:S04]  /*18a30*/  STS.U8 [R0+UR4+0x640], R25 ;  /* 0x0006401900007988 */ /* 0x000fe80008000004 */
        /* <DEDUP_REMOVED lines=15> */
[----:B------:R1:W-:Y:S04]  /*18b30*/  STS.U8 [R0+UR4+0x1640], R5 ;  /* 0x0016400500007988 */ /* 0x0003e80008000004 */
[----:B0-----:R-:W2:Y:S04]  /*18b40*/  LDL.LU R15, [R1+0x3a4] ;  /* 0x0003a400010f7983 */ /* 0x001ea80000300800 */
[----:B------:R0:W-:Y:S04]  /*18b50*/  STS.U8 [R0+UR4+0x1800], R4 ;  /* 0x0018000400007988 */ /* 0x0001e80008000004 */
[----:B-1----:R-:W2:Y:S04]  /*18b60*/  LDL.LU R5, [R1+0x3a0] ;  /* 0x0003a00001057983 */ /* 0x002ea80000300800 */
[----:B------:R1:W-:Y:S04]  /*18b70*/  STS.U8 [R0+UR4+0x1840], R6 ;  /* 0x0018400600007988 */ /* 0x0003e80008000004 */
[----:B0-----:R-:W2:Y:S04]  /*18b80*/  LDL.LU R4, [R1+0x384] ;  /* 0x0003840001047983 */ /* 0x001ea80000300800 */
[----:B------:R-:W2:Y:S04]  /*18b90*/  LDL.LU R3, [R1+0x380] ;  /* 0x0003800001037983 */ /* 0x000ea80000300800 */
[----:B------:R0:W-:Y:S04]  /*18ba0*/  STS.U8 [R0+UR4+0x1a00], R7 ;  /* 0x001a000700007988 */ /* 0x0001e80008000004 */
[----:B-1----:R-:W2:Y:S04]  /*18bb0*/  LDL.LU R6, [R1+0x364] ;  /* 0x0003640001067983 */ /* 0x002ea80000300800 */
[----:B------:R1:W-:Y:S04]  /*18bc0*/  STS.U8 [R0+UR4+0x1a40], R29 ;  /* 0x001a401d00007988 */ /* 0x0003e80008000004 */
[----:B0-----:R-:W2:Y:S04]  /*18bd0*/  LDL.LU R7, [R1+0x360] ;  /* 0x0003600001077983 */ /* 0x001ea80000300800 */
[----:B-1----:R-:W2:Y:S04]  /*18be0*/  LDL.LU R29, [R1+0x344] ;  /* 0x00034400011d7983 */ /* 0x002ea80000300800 */
[----:B------:R-:W2:Y:S04]  /*18bf0*/  LDL.LU R24, [R1+0x300] ;  /* 0x0003000001187983 */ /* 0x000ea80000300800 */
        /* <DEDUP_REMOVED lines=8> */
[----:B------:R-:W2:Y:S01]  /*18c80*/  LDL.LU R26, [R1+0x4c] ;  /* 0x00004c00011a7983 */ /* 0x000ea20000300800 */
[----:B------:R-:W-:-:S03]  /*18c90*/  LOP3.LUT R25, R28, 0x3f, RZ, 0xc0, !PT ;  /* 0x0000003f1c197812 */ /* 0x000fc600078ec0ff */
[----:B------:R-:W2:Y:S04]  /*18ca0*/  LDL.LU R13, [R1+0x48] ;  /* 0x00004800010d7983 */ /* 0x000ea80000300800 */
[----:B------:R-:W2:Y:S04]  /*18cb0*/  LDL.LU R12, [R1+0x34] ;  /* 0x00003400010c7983 */ /* 0x000ea80000300800 */
[----:B------:R-:W2:Y:S04]  /*18cc0*/  LDL.LU R2, [R1+0x30] ;  /* 0x0000300001027983 */ /* 0x000ea80000300800 */
[----:B------:R-:W2:Y:S04]  /*18cd0*/  LDL.LU R27, [R1+0x24] ;  /* 0x00002400011b7983 */ /* 0x000ea80000300800 */
[----:B------:R-:W2:Y:S04]  /*18ce0*/  LDL.LU R28, [R1+0x20] ;  /* 0x00002000011c7983 */ /* 0x000ea80000300800 */
[----:B---3--:R0:W-:Y:S04]  /*18cf0*/  STS.U8 [R0+UR4+0x1c00], R11 ;  /* 0x001c000b00007988 */ /* 0x0081e80008000004 */
[----:B----4-:R1:W-:Y:S04]  /*18d00*/  STS.U8 [R0+UR4+0x1c40], R10 ;  /* 0x001c400a00007988 */ /* 0x0103e80008000004 */
[----:B--2---:R2:W-:Y:S04]  /*18d10*/  STS.U8 [R0+UR4+0x1e00], R8 ;  /* 0x001e000800007988 */ /* 0x0045e80008000004 */
[----:B0-----:R-:W3:Y:S04]  /*18d20*/  LDL.LU R11, [R1+0x304] ;  /* 0x00030400010b7983 */ /* 0x001ee80000300800 */
[----:B-1----:R-:W4:Y:S04]  /*18d30*/  LDL.LU R10, [R1+0x320] ;  /* 0x00032000010a7983 */ /* 0x002f280000300800 */
[----:B--2---:R-:W2:Y:S04]  /*18d40*/  LDL.LU R8, [R1+0x324] ;  /* 0x0003240001087983 */ /* 0x004ea80000300800 */
[----:B------:R0:W-:Y:S04]  /*18d50*/  STS.U8 [R0+UR4+0x1e40], R9 ;  /* 0x001e400900007988 */ /* 0x0001e80008000004 */
[----:B0-----:R-:W3:Y:S01]  /*18d60*/  LDL.LU R9, [R1+0x340] ;  /* 0x0003400001097983 */ /* 0x001ee20000300800 */
[----:B------:R-:W-:-:S05]  /*18d70*/  LOP3.LUT R25, R25, 0x10, RZ, 0x3c, !PT ;  /* 0x0000001019197812 */ /* 0x000fca00078e3cff */
[----:B------:R0:W-:Y:S04]  /*18d80*/  STS.U8 [R25+UR4+0x80], R15 ;  /* 0x0000800f19007988 */ /* 0x0001e80008000004 */
[----:B------:R1:W-:Y:S04]  /*18d90*/  STS.U8 [R25+UR4+0xc0], R5 ;  /* 0x0000c00519007988 */ /* 0x0003e80008000004 */
[----:B0-----:R-:W4:Y:S04]  /*18da0*/  LDL.LU R15, [R1+0x1380] ;  /* 0x00138000010f7983 */ /* 0x001f280000300800 */
[----:B------:R0:W-:Y:S04]  /*18db0*/  STS.U8 [R25+UR4+0x280], R4 ;  /* 0x0002800419007988 */ /* 0x0001e80008000004 */
[----:B-1----:R-:W4:Y:S04]  /*18dc0*/  LDL.LU R5, [R1+0x137c] ;  /* 0x00137c0001057983 */ /* 0x002f280000300800 */
[----:B------:R1:W-:Y:S04]  /*18dd0*/  STS.U8 [R25+UR4+0x2c0], R3 ;  /* 0x0002c00319007988 */ /* 0x0003e80008000004 */
[----:B0-----:R-:W4:Y:S04]  /*18de0*/  LDL.LU R4, [R1+0x1378] ;  /* 0x0013780001047983 */ /* 0x001f280000300800 */
[----:B-1----:R-:W4:Y:S04]  /*18df0*/  LDL.LU R3, [R1] ;  /* 0x0000000001037983 */ /* 0x002f280000300800 */
[----:B------:R0:W-:Y:S04]  /*18e00*/  STS.U8 [R25+UR4+0x480], R6 ;  /* 0x0004800619007988 */ /* 0x0001e80008000004 */
[----:B------:R1:W-:Y:S04]  /*18e10*/  STS.U8 [R25+UR4+0x4c0], R7 ;  /* 0x0004c00719007988 */ /* 0x0003e80008000004 */
[----:B------:R1:W-:Y:S04]  /*18e20*/  STS.U8 [R25+UR4+0x680], R29 ;  /* 0x0006801d19007988 */ /* 0x0003e80008000004 */
[----:B0-----:R-:W4:Y:S04]  /*18e30*/  LDL.LU R6, [R1+0x1374] ;  /* 0x0013740001067983 */ /* 0x001f280000300800 */
[----:B-1----:R-:W4:Y:S04]  /*18e40*/  LDL.LU R7, [R1+0x1370] ;  /* 0x0013700001077983 */ /* 0x002f280000300800 */
[----:B------:R-:W4:Y:S04]  /*18e50*/  LDL.LU R29, [R1+0x136c] ;  /* 0x00136c00011d7983 */ /* 0x000f280000300800 */
[----:B---3--:R-:W-:Y:S04]  /*18e60*/  STS.U8 [R25+UR4+0x6c0], R9 ;  /* 0x0006c00919007988 */ /* 0x008fe80008000004 */
[----:B--2---:R-:W-:Y:S04]  /*18e70*/  STS.U8 [R25+UR4+0x880], R8 ;  /* 0x0008800819007988 */ /* 0x004fe80008000004 */
[----:B----4-:R-:W-:Y:S04]  /*18e80*/  STS.U8 [R25+UR4+0x8c0], R10 ;  /* 0x0008c00a19007988 */ /* 0x010fe80008000004 */
[----:B------:R-:W-:Y:S04]  /*18e90*/  STS.U8 [R25+UR4+0xa80], R11 ;  /* 0x000a800b19007988 */ /* 0x000fe80008000004 */
[----:B------:R0:W-:Y:S04]  /*18ea0*/  STS.U8 [R25+UR4+0xac0], R24 ;  /* 0x000ac01819007988 */ /* 0x0001e80008000004 */
[----:B------:R1:W-:Y:S04]  /*18eb0*/  STS.U8 [R25+UR4+0xc80], R23 ;  /* 0x000c801719007988 */ /* 0x0003e80008000004 */
[----:B------:R2:W-:Y:S04]  /*18ec0*/  STS.U8 [R25+UR4+0xcc0], R21 ;  /* 0x000cc01519007988 */ /* 0x0005e80008000004 */
[----:B------:R3:W-:Y:S04]  /*18ed0*/  STS.U8 [R25+UR4+0xe80], R19 ;  /* 0x000e801319007988 */ /* 0x0007e80008000004 */
[----:B------:R4:W-:Y:S04]  /*18ee0*/  STS.U8 [R25+UR4+0xec0], R17 ;  /* 0x000ec01119007988 */ /* 0x0009e80008000004 */
        /* <DEDUP_REMOVED lines=8> */
[----:B--2---:R-:W2:Y:S04]  /*18f70*/  LDL.LU R21, [R1+0x37c] ;  /* 0x00037c0001157983 */ /* 0x004ea80000300800 */
[----:B------:R-:W-:Y:S04]  /*18f80*/  STS.U8 [R25+UR4+0x1680], R12 ;  /* 0x0016800c19007988 */ /* 0x000fe80008000004 */
[----:B---3--:R-:W3:Y:S04]  /*18f90*/  LDL.LU R19, [R1+0x378] ;  /* 0x0003780001137983 */ /* 0x008ee80000300800 */
[----:B------:R-:W-:Y:S04]  /*18fa0*/  STS.U8 [R25+UR4+0x16c0], R2 ;  /* 0x0016c00219007988 */ /* 0x000fe80008000004 */
[----:B----4-:R-:W4:Y:S04]  /*18fb0*/  LDL.LU R17, [R1+0x35c] ;  /* 0x00035c0001117983 */ /* 0x010f280000300800 */
[----:B------:R1:W-:Y:S04]  /*18fc0*/  STS.U8 [R25+UR4+0x1880], R27 ;  /* 0x0018801b19007988 */ /* 0x0003e80008000004 */
[----:B0-----:R-:W4:Y:S04]  /*18fd0*/  LDL.LU R13, [R1+0x358] ;  /* 0x00035800010d7983 */ /* 0x001f280000300800 */
[----:B------:R0:W-:Y:S04]  /*18fe0*/  STS.U8 [R25+UR4+0x18c0], R28 ;  /* 0x0018c01c19007988 */ /* 0x0001e80008000004 */
[----:B-1----:R-:W4:Y:S04]  /*18ff0*/  LDL.LU R27, [R1+0x33c] ;  /* 0x00033c00011b7983 */ /* 0x002f280000300800 */
[----:B0-----:R-:W4:Y:S04]  /*19000*/  LDL.LU R28, [R1+0x338] ;  /* 0x00033800011c7983 */ /* 0x001f280000300800 */
[----:B------:R-:W4:Y:S04]  /*19010*/  LDL.LU R12, [R1+0x31c] ;  /* 0x00031c00010c7983 */ /* 0x000f280000300800 */
[----:B------:R0:W-:Y:S04]  /*19020*/  STS.U8 [R25+UR4+0x1a80], R3 ;  /* 0x001a800319007988 */ /* 0x0001e80008000004 */
        /* <DEDUP_REMOVED lines=10> */
[----:B------:R0:W-:Y:S04]  /*190d0*/  STS.U8 [R25+UR4+0x1ac0], R29 ;  /* 0x001ac01d19007988 */ /* 0x0001e80008000004 */
[----:B------:R1:W-:Y:S04]  /*190e0*/  STS.U8 [R25+UR4+0x1c80], R7 ;  /* 0x001c800719007988 */ /* 0x0003e80008000004 */
[----:B------:R1:W-:Y:S04]  /*190f0*/  STS.U8 [R25+UR4+0x1cc0], R6 ;  /* 0x001cc00619007988 */ /* 0x0003e80008000004 */
[----:B0-----:R-:W4:Y:S04]  /*19100*/  LDL.LU R29, [R1+0x2a0] ;  /* 0x0002a000011d7983 */ /* 0x001f280000300800 */
[----:B-1----:R-:W4:Y:S04]  /*19110*/  LDL.LU R7, [R1+0x2a4] ;  /* 0x0002a40001077983 */ /* 0x002f280000300800 */
[----:B------:R-:W4:Y:S04]  /*19120*/  LDL.LU R6, [R1+0x2c8] ;  /* 0x0002c80001067983 */ /* 0x000f280000300800 */
[----:B------:R0:W-:Y:S04]  /*19130*/  STS.U8 [R25+UR4+0x1e80], R4 ;  /* 0x001e800419007988 */ /* 0x0001e80008000004 */
[----:B------:R1:W-:Y:S04]  /*19140*/  STS.U8 [R25+UR4+0x1ec0], R5 ;  /* 0x001ec00519007988 */ /* 0x0003e80008000004 */
[----:B0-----:R-:W4:Y:S04]  /*19150*/  LDL.LU R4, [R1+0x2cc] ;  /* 0x0002cc0001047983 */ /* 0x001f280000300800 */
[----:B-1----:R-:W4:Y:S04]  /*19160*/  LDL.LU R25, [R1+0x1368] ;  /* 0x0013680001197983 */ /* 0x002f280000300800 */
[----:B------:R-:W4:Y:S01]  /*19170*/  LDL.LU R5, [R1+0x2f8] ;  /* 0x0002f80001057983 */ /* 0x000f220000300800 */
[----:B------:R-:W-:-:S05]  /*19180*/  LOP3.LUT R16, R0, 0x20, RZ, 0x3c, !PT ;  /* 0x0000002000107812 */ /* 0x000fca00078e3cff */
[----:B------:R0:W-:Y:S04]  /*19190*/  STS.U8 [R16+UR4+0x100], R24 ;  /* 0x0001001810007988 */ /* 0x0001e80008000004 */
[----:B------:R1:W-:Y:S04]  /*191a0*/  STS.U8 [R16+UR4+0x140], R23 ;  /* 0x0001401710007988 */ /* 0x0003e80008000004 */
[----:B0-----:R-:W4:Y:S04]  /*191b0*/  LDL.LU R24, [R1+0x1364] ;  /* 0x0013640001187983 */ /* 0x001f280000300800 */
[----:B--2---:R0:W-:Y:S04]  /*191c0*/  STS.U8 [R16+UR4+0x300], R21 ;  /* 0x0003001510007988 */ /* 0x0041e80008000004 */
[----:B-1----:R-:W2:Y:S04]  /*191d0*/  LDL.LU R23, [R1+0x1360] ;  /* 0x0013600001177983 */ /* 0x002ea80000300800 */
[----:B---3--:R1:W-:Y:S04]  /*191e0*/  STS.U8 [R16+UR4+0x340], R19 ;  /* 0x0003401310007988 */ /* 0x0083e80008000004 */
[----:B0-----:R-:W3:Y:S04]  /*191f0*/  LDL.LU R21, [R1+0x135c] ;  /* 0x00135c0001157983 */ /* 0x001ee80000300800 */
[----:B----4-:R0:W-:Y:S04]  /*19200*/  STS.U8 [R16+UR4+0x500], R17 ;  /* 0x0005001110007988 */ /* 0x0101e80008000004 */
[----:B-1----:R-:W4:Y:S04]  /*19210*/  LDL.LU R19, [R1+0x1358] ;  /* 0x0013580001137983 */ /* 0x002f280000300800 */
[----:B------:R1:W-:Y:S04]  /*19220*/  STS.U8 [R16+UR4+0x540], R13 ;  /* 0x0005400d10007988 */ /* 0x0003e80008000004 */
[----:B0-----:R-:W2:Y:S04]  /*19230*/  LDL.LU R17, [R1+0x1354] ;  /* 0x0013540001117983 */ /* 0x001ea80000300800 */
[----:B------:R0:W-:Y:S04]  /*19240*/  STS.U8 [R16+UR4+0x700], R27 ;  /* 0x0007001b10007988 */ /* 0x0001e80008000004 */
[----:B-1----:R-:W3:Y:S04]  /*19250*/  LDL.LU R13, [R1+0x1350] ;  /* 0x00135000010d7983 */ /* 0x002ee80000300800 */
[----:B------:R1:W-:Y:S04]  /*19260*/  STS.U8 [R16+UR4+0x740], R28 ;  /* 0x0007401c10007988 */ /* 0x0003e80008000004 */
[----:B0-----:R-:W4:Y:S04]  /*19270*/  LDL.LU R27, [R1+0x10] ;  /* 0x00001000011b7983 */ /* 0x001f280000300800 */
[----:B-1----:R-:W2:Y:S04]  /*19280*/  LDL.LU R28, [R1+0xc] ;  /* 0x00000c00011c7983 */ /* 0x002ea80000300800 */
[----:B------:R0:W-:Y:S04]  /*19290*/  STS.U8 [R16+UR4+0x900], R12 ;  /* 0x0009000c10007988 */ /* 0x0001e80008000004 */
[----:B------:R1:W-:Y:S04]  /*192a0*/  STS.U8 [R16+UR4+0x940], R2 ;  /* 0x0009400210007988 */ /* 0x0003e80008000004 */
[----:B------:R1:W-:Y:S04]  /*192b0*/  STS.U8 [R16+UR4+0xb00], R3 ;  /* 0x000b000310007988 */ /* 0x0003e80008000004 */
[----:B0-----:R-:W3:Y:S04]  /*192c0*/  LDL.LU R12, [R1+0x134c] ;  /* 0x00134c00010c7983 */ /* 0x001ee80000300800 */
[----:B-1----:R-:W3:Y:S04]  /*192d0*/  LDL.LU R2, [R1+0x1348] ;  /* 0x0013480001027983 */ /* 0x002ee80000300800 */
[----:B------:R-:W3:Y:S04]  /*192e0*/  LDL.LU R3, [R1+0x1344] ;  /* 0x0013440001037983 */ /* 0x000ee80000300800 */
        /* <DEDUP_REMOVED lines=10> */
[----:B------:R1:W-:Y:S04]  /*19390*/  STS.U8 [R16+UR4+0x1540], R20 ;  /* 0x0015401410007988 */ /* 0x0003e80008000004 */
[----:B------:R1:W-:Y:S04]  /*193a0*/  STS.U8 [R16+UR4+0x1700], R22 ;  /* 0x0017001610007988 */ /* 0x0003e80008000004 */
[----:B0-----:R-:W3:Y:S04]  /*193b0*/  LDL.LU R18, [R1+0x394] ;  /* 0x0003940001127983 */ /* 0x001ee80000300800 */
[----:B-1----:R-:W3:Y:S04]  /*193c0*/  LDL.LU R20, [R1+0x390] ;  /* 0x0003900001147983 */ /* 0x002ee80000300800 */
[----:B------:R0:W-:Y:S04]  /*193d0*/  STS.U8 [R16+UR4+0x1740], R26 ;  /* 0x0017401a10007988 */ /* 0x0001e80008000004 */
[----:B------:R-:W3:Y:S04]  /*193e0*/  LDL.LU R22, [R1+0x374] ;  /* 0x0003740001167983 */ /* 0x000ee80000300800 */
[----:B0-----:R-:W3:Y:S04]  /*193f0*/  LDL.LU R26, [R1+0x370] ;  /* 0x00037000011a7983 */ /* 0x001ee80000300800 */
[----:B------:R-:W3:Y:S04]  /*19400*/  LDL.LU R5, [R1+0x2c4] ;  /* 0x0002c40001057983 */ /* 0x000ee80000300800 */
        /* <DEDUP_REMOVED lines=8> */
[----:B----4-:R0:W-:Y:S04]  /*19490*/  STS.U8 [R16+UR4+0x1900], R27 ;  /* 0x0019001b10007988 */ /* 0x0101e80008000004 */
[----:B--2---:R1:W-:Y:S04]  /*194a0*/  STS.U8 [R16+UR4+0x1940], R28 ;  /* 0x0019401c10007988 */ /* 0x0043e80008000004 */
[----:B0-----:R-:W2:Y:S04]  /*194b0*/  LDL.LU R27, [R1+0x1340] ;  /* 0x00134000011b7983 */ /* 0x001ea80000300800 */
[----:B-1----:R-:W4:Y:S01]  /*194c0*/  LDL.LU R28, [R1+0x133c] ;  /* 0x00133c00011c7983 */ /* 0x002f220000300800 */
[----:B------:R-:W-:-:S03]  /*194d0*/  LOP3.LUT R0, R0, 0x30, RZ, 0x3c, !PT ;  /* 0x0000003000007812 */ /* 0x000fc600078e3cff */
[----:B----4-:R0:W-:Y:S04]  /*194e0*/  STS.U8 [R16+UR4+0x1b00], R28 ;  /* 0x001b001c10007988 */ /* 0x0101e80008000004 */
[----:B--2---:R1:W-:Y:S04]  /*194f0*/  STS.U8 [R16+UR4+0x1b40], R27 ;  /* 0x001b401b10007988 */ /* 0x0043e80008000004 */
[----:B---3--:R2:W-:Y:S04]  /*19500*/  STS.U8 [R16+UR4+0x1d00], R3 ;  /* 0x001d000310007988 */ /* 0x0085e80008000004 */
[----:B0-----:R-:W3:Y:S04]  /*19510*/  LDL.LU R28, [R1+0x2f0] ;  /* 0x0002f000011c7983 */ /* 0x001ee80000300800 */
[----:B-1----:R-:W4:Y:S04]  /*19520*/  LDL.LU R27, [R1+0x2f4] ;  /* 0x0002f400011b7983 */ /* 0x002f280000300800 */
[----:B--2---:R-:W2:Y:S04]  /*19530*/  LDL.LU R3, [R1+0x310] ;  /* 0x0003100001037983 */ /* 0x004ea80000300800 */
[----:B------:R0:W-:Y:S04]  /*19540*/  STS.U8 [R16+UR4+0x1d40], R2 ;  /* 0x001d400210007988 */ /* 0x0001e80008000004 */
[----:B------:R1:W-:Y:S04]  /*19550*/  STS.U8 [R16+UR4+0x1f00], R12 ;  /* 0x001f000c10007988 */ /* 0x0003e80008000004 */
[----:B------:R1:W-:Y:S04]  /*19560*/  STS.U8 [R16+UR4+0x1f40], R13 ;  /* 0x001f400d10007988 */ /* 0x0003e80008000004 */
[----:B0-----:R-:W3:Y:S04]  /*19570*/  LDL.LU R2, [R1+0x314] ;  /* 0x0003140001027983 */ /* 0x001ee80000300800 */
[----:B-1----:R-:W4:Y:S04]  /*19580*/  LDL.LU R12, [R1+0x330] ;  /* 0x00033000010c7983 */ /* 0x002f280000300800 */
[----:B------:R-:W2:Y:S04]  /*19590*/  LDL.LU R16, [R1+0x1338] ;  /* 0x0013380001107983 */ /* 0x000ea80000300800 */
[----:B------:R-:W3:Y:S04]  /*195a0*/  LDL.LU R13, [R1+0x334] ;  /* 0x00033400010d7983 */ /* 0x000ee80000300800 */
[----:B------:R0:W-:Y:S04]  /*195b0*/  STL.64 [R1+0x1320], R14 ;  /* 0x0013200e01007387 */ /* 0x0001e80000100a00 */
[----:B0-----:R-:W4:Y:S04]  /*195c0*/  LDL.LU R14, [R1+0x354] ;  /* 0x00035400010e7983 */ /* 0x001f280000300800 */
[----:B------:R-:W2:Y:S04]  /*195d0*/  LDL.LU R15, [R1+0x350] ;  /* 0x00035000010f7983 */ /* 0x000ea80000300800 */
[----:B------:R0:W-:Y:S04]  /*195e0*/  STS.U8 [R0+UR4+0x180], R18 ;  /* 0x0001801200007988 */ /* 0x0001e80008000004 */
[----:B------:R1:W-:Y:S04]  /*195f0*/  STS.U8 [R0+UR4+0x1c0], R20 ;  /* 0x0001c01400007988 */ /* 0x0003e80008000004 */
[----:B------:R1:W-:Y:S04]  /*19600*/  STS.U8 [R0+UR4+0x380], R22 ;  /* 0x0003801600007988 */ /* 0x0003e80008000004 */
[----:B0-----:R-:W3:Y:S04]  /*19610*/  LDL.LU R18, [R1+0x1334] ;  /* 0x0013340001127983 */ /* 0x001ee80000300800 */
[----:B-1----:R-:W3:Y:S04]  /*19620*/  LDL.LU R20, [R1+0x1330] ;  /* 0x0013300001147983 */ /* 0x002ee80000300800 */
[----:B------:R-:W3:Y:S04]  /*19630*/  LDL.LU R22, [R1+0x132c] ;  /* 0x00132c0001167983 */ /* 0x000ee80000300800 */
[----:B------:R0:W-:Y:S04]  /*19640*/  STS.U8 [R0+UR4+0x3c0], R26 ;  /* 0x0003c01a00007988 */ /* 0x0001e80008000004 */
[----:B0-----:R-:W3:Y:S04]  /*19650*/  LDL.LU R26, [R1+0x1328] ;  /* 0x00132800011a7983 */ /* 0x001ee80000300800 */
[----:B----4-:R-:W-:Y:S04]  /*19660*/  STS.U8 [R0+UR4+0x580], R14 ;  /* 0x0005800e00007988 */ /* 0x010fe80008000004 */
[----:B--2---:R-:W-:Y:S04]  /*19670*/  STS.U8 [R0+UR4+0x5c0], R15 ;  /* 0x0005c00f00007988 */ /* 0x004fe80008000004 */
[----:B---3--:R-:W-:Y:S04]  /*19680*/  STS.U8 [R0+UR4+0x780], R13 ;  /* 0x0007800d00007988 */ /* 0x008fe80008000004 */
        /* <DEDUP_REMOVED lines=10> */
[----:B------:R-:W-:Y:S04]  /*19730*/  STS.U8 [R0+UR4+0x11c0], R9 ;  /* 0x0011c00900007988 */ /* 0x000fe80008000004 */
[----:B------:R-:W-:Y:S04]  /*19740*/  STS.U8 [R0+UR4+0x1380], R8 ;  /* 0x0013800800007988 */ /* 0x000fe80008000004 */
[----:B------:R-:W-:Y:S04]  /*19750*/  STS.U8 [R0+UR4+0x13c0], R10 ;  /* 0x0013c00a00007988 */ /* 0x000fe80008000004 */
[----:B------:R1:W-:Y:S04]  /*19760*/  STS.U8 [R0+UR4+0x1580], R11 ;  /* 0x0015800b00007988 */ /* 0x0003e80008000004 */
[----:B------:R-:W-:Y:S04]  /*19770*/  STS.U8 [R0+UR4+0x15c0], R26 ;  /* 0x0015c01a00007988 */ /* 0x000fe80008000004 */
[----:B------:R-:W-:Y:S04]  /*19780*/  STS.U8 [R0+UR4+0x1780], R22 ;  /* 0x0017801600007988 */ /* 0x000fe80008000004 */
[----:B------:R-:W-:Y:S04]  /*19790*/  STS.U8 [R0+UR4+0x17c0], R20 ;  /* 0x0017c01400007988 */ /* 0x000fe80008000004 */
[----:B------:R-:W-:Y:S04]  /*197a0*/  STS.U8 [R0+UR4+0x1980], R18 ;  /* 0x0019801200007988 */ /* 0x000fe80008000004 */
[----:B0-----:R-:W2:Y:S04]  /*197b0*/  LDL.LU R29, [R1+0x2bc] ;  /* 0x0002bc00011d7983 */ /* 0x001ea80000300800 */
[----:B------:R-:W-:Y:S04]  /*197c0*/  STS.U8 [R0+UR4+0x19c0], R16 ;  /* 0x0019c01000007988 */ /* 0x000fe80008000004 */
[----:B-1----:R-:W2:Y:S04]  /*197d0*/  LDL.LU R11, [R1+0x2b8] ;  /* 0x0002b800010b7983 */ /* 0x002ea80000300800 */
[----:B------:R0:W-:Y:S04]  /*197e0*/  STS.U8 [R0+UR4+0x1b80], R17 ;  /* 0x001b801100007988 */ /* 0x0001e80008000004 */
[----:B0-----:R-:W3:Y:S04]  /*197f0*/  LDL R17, [R1+0x3e4] ;  /* 0x0003e40001117983 */ /* 0x001ee80000100800 */
[----:B------:R-:W-:Y:S04]  /*19800*/  STS.U8 [R0+UR4+0x1bc0], R19 ;  /* 0x001bc01300007988 */ /* 0x000fe80008000004 */
[----:B------:R-:W-:Y:S04]  /*19810*/  STS.U8 [R0+UR4+0x1d80], R21 ;  /* 0x001d801500007988 */ /* 0x000fe80008000004 */
[----:B------:R-:W-:Y:S04]  /*19820*/  STS.U8 [R0+UR4+0x1dc0], R23 ;  /* 0x001dc01700007988 */ /* 0x000fe80008000004 */
[----:B------:R-:W-:Y:S04]  /*19830*/  STS.U8 [R0+UR4+0x1f80], R24 ;  /* 0x001f801800007988 */ /* 0x000fe80008000004 */
[----:B------:R-:W-:Y:S01]  /*19840*/  STS.U8 [R0+UR4+0x1fc0], R25 ;  /* 0x001fc01900007988 */ /* 0x000fe20008000004 */
[----:B------:R-:W-:Y:S06]  /*19850*/  BAR.SYNC.DEFER_BLOCKING 0x0 ;  /* 0x0000000000007b1d */ /* 0x000fec0000010000 */
[----:B---3--:R-:W0:Y:S04]  /*19860*/  LDSM.16.M88.4 R4, [R17] ;  /* 0x000000001104783b */ /* 0x008e280000000200 */
[----:B------:R-:W-:Y:S01]  /*19870*/  LDSM.16.M88.4 R12, [R17+0xc00] ;  /* 0x000c0000110c783b */ /* 0x000fe20000000200 */
[----:B0-----:R-:W-:-:S03]  /*19880*/  IMAD.MOV.U32 R26, RZ, RZ, R4 ;  /* 0x000000ffff1a7224 */ /* 0x001fc600078e0004 */
[----:B------:R-:W-:Y:S01]  /*19890*/  STL.64 [R1+0x348], R6 ;  /* 0x0003480601007387 */ /* 0x000fe20000100a00 */
[----:B------:R-:W-:-:S03]  /*198a0*/  IMAD.MOV.U32 R27, RZ, RZ, R5 ;  /* 0x000000ffff1b7224 */ /* 0x000fc600078e0005 */
[----:B------:R-:W0:Y:S04]  /*198b0*/  LDSM.16.M88.4 R4, [R17+0x400] ;  /* 0x000400001104783b */ /* 0x000e280000000200 */
[----:B0-----:R-:W-:Y:S01]  /*198c0*/  STL.64 [R1+0x350], R4 ;  /* 0x0003500401007387 */ /* 0x001fe20000100a00 */
[----:B------:R-:W-:Y:S02]  /*198d0*/  IMAD.MOV.U32 R19, RZ, RZ, R5 ;  /* 0x000000ffff137224 */ /* 0x000fe400078e0005 */
[----:B------:R-:W-:Y:S01]  /*198e0*/  IMAD.MOV.U32 R22, RZ, RZ, R4 ;  /* 0x000000ffff167224 */ /* 0x000fe200078e0004 */
[----:B------:R-:W-:Y:S04]  /*198f0*/  STL.64 [R1+0x358], R6 ;  /* 0x0003580601007387 */ /* 0x000fe80000100a00 */
[----:B------:R-:W0:Y:S04]  /*19900*/  LDSM.16.M88.4 R4, [R17+0x800] ;  /* 0x000800001104783b */ /* 0x000e280000000200 */
[----:B------:R-:W3:Y:S04]  /*19910*/  LDL.LU R16, [R1+0x2dc] ;  /* 0x0002dc0001107983 */ /* 0x000ee80000300800 */
[----:B------:R-:W3:Y:S04]  /*19920*/  LDL.LU R3, [R1+0x2d4] ;  /* 0x0002d40001037983 */ /* 0x000ee80000300800 */
[----:B------:R-:W4:Y:S04]  /*19930*/  LDL.LU R18, [R1+0x2e8] ;  /* 0x0002e80001127983 */ /* 0x000f280000300800 */
[----:B------:R-:W4:Y:S04]  /*19940*/  LDL.LU R2, [R1+0x2e4] ;  /* 0x0002e40001027983 */ /* 0x000f280000300800 */
[----:B0-----:R-:W-:Y:S04]  /*19950*/  STL.64 [R1+0x360], R4 ;  /* 0x0003600401007387 */ /* 0x001fe80000100a00 */
[----:B------:R0:W-:Y:S04]  /*19960*/  STL.64 [R1+0x368], R6 ;  /* 0x0003680601007387 */ /* 0x0001e80000100a00 */
[----:B------:R-:W-:Y:S04]  /*19970*/  STL.64 [R1+0x370], R12 ;  /* 0x0003700c01007387 */ /* 0x000fe80000100a00 */
[----:B------:R-:W-:Y:S01]  /*19980*/  STL.64 [R1+0x378], R14 ;  /* 0x0003780e01007387 */ /* 0x000fe20000100a00 */
[----:B0-----:R-:W-:-:S02]  /*19990*/  IMAD.MOV.U32 R6, RZ, RZ, R12 ;  /* 0x000000ffff067224 */ /* 0x001fc400078e000c */
[----:B------:R-:W-:Y:S02]  /*199a0*/  IMAD.MOV.U32 R7, RZ, RZ, R13 ;  /* 0x000000ffff077224 */ /* 0x000fe400078e000d */
[----:B------:R-:W0:Y:S04]  /*199b0*/  LDSM.16.M88.4 R12, [R17+0x1000] ;  /* 0x00100000110c783b */ /* 0x000e280000000200 */
[----:B0-----:R-:W-:Y:S01]  /*199c0*/  STL.64 [R1+0x380], R12 ;  /* 0x0003800c01007387 */ /* 0x001fe20000100a00 */
[----:B------:R-:W-:Y:S02]  /*199d0*/  IMAD.MOV.U32 R8, RZ, RZ, R12 ;  /* 0x000000ffff087224 */ /* 0x000fe400078e000c */
[----:B------:R-:W-:Y:S01]  /*199e0*/  IMAD.MOV.U32 R9, RZ, RZ, R13 ;  /* 0x000000ffff097224 */ /* 0x000fe200078e000d */
[----:B------:R-:W-:Y:S04]  /*199f0*/  STL.64 [R1+0x388], R14 ;  /* 0x0003880e01007387 */ /* 0x000fe80000100a00 */
[----:B------:R-:W0:Y:S04]  /*19a00*/  LDSM.16.M88.4 R12, [R17+0x1400] ;  /* 0x00140000110c783b */ /* 0x000e280000000200 */
[----:B0-----:R-:W-:Y:S04]  /*19a10*/  STL.64 [R1+0x390], R12 ;  /* 0x0003900c01007387 */ /* 0x001fe80000100a00 */
[----:B------:R0:W-:Y:S04]  /*19a20*/  STL.64 [R1+0x398], R14 ;  /* 0x0003980e01007387 */ /* 0x0001e80000100a00 */
[----:B0-----:R-:W2:Y:S01]  /*19a30*/  LDL.LU.64 R14, [R1+0x1320] ;  /* 0x00132000010e7983 */ /* 0x001ea20000300a00 */
[----:B------:R-:W-:-:S02]  /*19a40*/  IMAD.MOV.U32 R10, RZ, RZ, R12 ;  /* 0x000000ffff0a7224 */ /* 0x000fc400078e000c */
[----:B------:R-:W-:Y:S02]  /*19a50*/  IMAD.MOV.U32 R0, RZ, RZ, R13 ;  /* 0x000000ffff007224 */ /* 0x000fe400078e000d */
[----:B--2---:R-:W-:Y:S02]  /*19a60*/  IMAD R5, R14, 0x100, R15 ;  /* 0x000001000e057824 */ /* 0x004fe400078e020f */
[----:B------:R-:W0:Y:S04]  /*19a70*/  LDSM.16.M88.4 R12, [R17+0x1800] ;  /* 0x00180000110c783b */ /* 0x000e280000000200 */
[----:B0-----:R0:W-:Y:S01]  /*19a80*/  STL.64 [R1+0x3a0], R12 ;  /* 0x0003a00c01007387 */ /* 0x0011e20000100a00 */
[----:B------:R-:W-:-:S03]  /*19a90*/  IMAD.MOV.U32 R20, RZ, RZ, R12 ;  /* 0x000000ffff147224 */ /* 0x000fc600078e000c */
[----:B------:R1:W-:Y:S01]  /*19aa0*/  STL.64 [R1+0x3a8], R14 ;  /* 0x0003a80e01007387 */ /* 0x0003e20000100a00 */
[----:B------:R-:W-:-:S03]  /*19ab0*/  IMAD.MOV.U32 R21, RZ, RZ, R13 ;  /* 0x000000ffff157224 */ /* 0x000fc600078e000d */
[----:B0-----:R-:W2:Y:S04]  /*19ac0*/  LDL.LU R12, [R1+0x3c4] ;  /* 0x0003c400010c7983 */ /* 0x001ea80000300800 */
[----:B-1----:R-:W3:Y:S04]  /*19ad0*/  LDL.LU R14, [R1+0x3d0] ;  /* 0x0003d000010e7983 */ /* 0x002ee80000300800 */
[----:B------:R-:W2:Y:S04]  /*19ae0*/  LDL.LU R13, [R1+0x3cc] ;  /* 0x0003cc00010d7983 */ /* 0x000ea80000300800 */
[----:B------:R-:W3:Y:S01]  /*19af0*/  LDL.LU R15, [R1+0x3d8] ;  /* 0x0003d800010f7983 */ /* 0x000ee20000300800 */
[----:B------:R-:W-:-:S03]  /*19b00*/  IMAD R4, R11, 0x100, R29 ;  /* 0x000001000b047824 */ /* 0x000fc600078e021d */
[----:B---3--:R-:W-:Y:S04]  /*19b10*/  STL.64 [R1+0x12f8], R14 ;  /* 0x0012f80e01007387 */ /* 0x008fe80000100a00 */
[----:B--2---:R-:W-:Y:S04]  /*19b20*/  STL.64 [R1+0x12f0], R12 ;  /* 0x0012f00c01007387 */ /* 0x004fe80000100a00 */
[----:B------:R-:W2:Y:S04]  /*19b30*/  LDL.LU R28, [R1+0x3d4] ;  /* 0x0003d400011c7983 */ /* 0x000ea80000300800 */
[----:B------:R-:W3:Y:S04]  /*19b40*/  LDL.LU R29, [R1+0x3e0] ;  /* 0x0003e000011d7983 */ /* 0x000ee80000300800 */
[----:B------:R-:W4:Y:S04]  /*19b50*/  LDL.LU R11, [R1+0x3dc] ;  /* 0x0003dc00010b7983 */ /* 0x000f280000300800 */
[----:B------:R-:W0:Y:S04]  /*19b60*/  LDSM.16.M88.4 R12, [R17+0x1c00] ;  /* 0x001c0000110c783b */ /* 0x000e280000000200 */
[----:B----4-:R-:W-:Y:S04]  /*19b70*/  STL.64 [R1+0x1308], R10 ;  /* 0x0013080a01007387 */ /* 0x010fe80000100a00 */
[----:B------:R1:W-:Y:S04]  /*19b80*/  STL.64 [R1+0x1300], R8 ;  /* 0x0013000801007387 */ /* 0x0003e80000100a00 */
[----:B0-----:R-:W-:Y:S04]  /*19b90*/  STL.64 [R1+0x3b0], R12 ;  /* 0x0003b00c01007387 */ /* 0x001fe80000100a00 */
[----:B------:R-:W-:Y:S04]  /*19ba0*/  STL.64 [R1+0x3b8], R14 ;  /* 0x0003b80e01007387 */ /* 0x000fe80000100a00 */
[----:B-1----:R-:W4:Y:S04]  /*19bb0*/  LDL.LU.64 R8, [R1+0x50] ;  /* 0x0000500001087983 */ /* 0x002f280000300a00 */
[----:B------:R-:W2:Y:S01]  /*19bc0*/  LDL.LU.64 R10, [R1+0x58] ;  /* 0x00005800010a7983 */ /* 0x000ea20000300a00 */
[----:B------:R-:W-:-:S02]  /*19bd0*/  IMAD R3, R3, 0x100, R16 ;  /* 0x0000010003037824 */ /* 0x000fc400078e0210 */
[----:B------:R-:W-:-:S03]  /*19be0*/  IMAD R2, R2, 0x100, R18 ;  /* 0x0000010002027824 */ /* 0x000fc600078e0212 */
[----:B------:R-:W-:Y:S01]  /*19bf0*/  F2FP.F16.E4M3.UNPACK_B R18, R3 ;  /* 0x00000003ff12723e */ /* 0x000fe200020006ff */
[----:B------:R-:W-:Y:S01]  /*19c00*/  IMAD.MOV.U32 R3, RZ, RZ, R19 ;  /* 0x000000ffff037224 */ /* 0x000fe200078e0013 */
[----:B--2---:R-:W-:Y:S04]  /*19c10*/  STL.64 [R1+0x1318], R10 ;  /* 0x0013180a01007387 */ /* 0x004fe80000100a00 */
[----:B----4-:R0:W-:Y:S04]  /*19c20*/  STL.64 [R1+0x1310], R8 ;  /* 0x0013100801007387 */ /* 0x0101e80000100a00 */
[----:B0-----:R-:W2:Y:S04]  /*19c30*/  LDL.LU.64 R8, [R1+0x200] ;  /* 0x0002000001087983 */ /* 0x001ea80000300a00 */
[----:B------:R-:W2:Y:S01]  /*19c40*/  LDL.LU.64 R10, [R1+0x208] ;  /* 0x00020800010a7983 */ /* 0x000ea20000300a00 */
[----:B------:R-:W-:Y:S01]  /*19c50*/  F2FP.F16.E4M3.UNPACK_B R19, R2 ;  /* 0x00000002ff13723e */ /* 0x000fe200020006ff */
[----:B------:R-:W-:Y:S01]  /*19c60*/  IMAD.MOV.U32 R2, RZ, RZ, R22 ;  /* 0x000000ffff027224 */ /* 0x000fe200078e0016 */
[----:B------:R-:W-:-:S02]  /*19c70*/  F2FP.F16.E4M3.UNPACK_B R16, R5 ;  /* 0x00000005ff10723e */ /* 0x000fc400020006ff */
[----:B------:R-:W-:Y:S02]  /*19c80*/  F2FP.F16.E4M3.UNPACK_B R17, R4 ;  /* 0x00000004ff11723e */ /* 0x000fe400020006ff */
[----:B------:R-:W-:Y:S02]  /*19c90*/  F2FP.F16.E4M3.UNPACK_B R22, R26 ;  /* 0x0000001aff16723e */ /* 0x000fe400020006ff */
[----:B------:R-:W-:Y:S01]  /*19ca0*/  F2FP.F16.E4M3.UNPACK_B R23, R27 ;  /* 0x0000001bff17723e */ /* 0x000fe200020006ff */
[----:B------:R-:W-:Y:S02]  /*19cb0*/  IMAD.MOV.U32 R24, RZ, RZ, R12 ;  /* 0x000000ffff187224 */ /* 0x000fe400078e000c */
[----:B------:R-:W-:Y:S02]  /*19cc0*/  IMAD.MOV.U32 R25, RZ, RZ, R13 ;  /* 0x000000ffff197224 */ /* 0x000fe400078e000d */
[----:B------:R-:W4:Y:S04]  /*19cd0*/  LDL.LU.64 R12, [R1+0x70] ;  /* 0x00007000010c7983 */ /* 0x000f280000300a00 */
[----:B------:R-:W4:Y:S04]  /*19ce0*/  LDL.LU.64 R14, [R1+0x78] ;  /* 0x00007800010e7983 */ /* 0x000f280000300a00 */
[----:B------:R-:W3:Y:S04]  /*19cf0*/  LDL R5, [R1+0x364] ;  /* 0x0003640001057983 */ /* 0x000ee80000100800 */
[----:B------:R-:W4:Y:S04]  /*19d00*/  LDL R4, [R1+0x360] ;  /* 0x0003600001047983 */ /* 0x000f280000100800 */
[----:B------:R0:W-:Y:S04]  /*19d10*/  STL.64 [R1+0x12d8], R26 ;  /* 0x0012d81a01007387 */ /* 0x0001e80000100a00 */
[----:B0-----:R-:W3:Y:S04]  /*19d20*/  LDL.LU R27, [R1+0x3c8] ;  /* 0x0003c800011b7983 */ /* 0x001ee80000300800 */
[----:B------:R-:W-:Y:S01]  /*19d30*/  STL.64 [R1+0x12d0], R24 ;  /* 0x0012d01801007387 */ /* 0x000fe20000100a00 */
[----:B--2---:R-:W-:-:S15]  /*19d40*/  HMMA.16816.F32 R8, R16, R22, R8 ;  /* 0x000000161008723c */ /* 0x004fde0000001808 */
[----:B------:R-:W-:-:S08]  /*19d50*/  NOP ;  /* 0x0000000000007918 */ /* 0x000fd00000000000 */
[----:B------:R-:W-:Y:S04]  /*19d60*/  STL.64 [R1+0x20], R8 ;  /* 0x0000200801007387 */ /* 0x000fe80000100a00 */
[----:B------:R0:W-:Y:S04]  /*19d70*/  STL.64 [R1+0x28], R10 ;  /* 0x0000280a01007387 */ /* 0x0001e80000100a00 */
[----:B0-----:R-:W2:Y:S04]  /*19d80*/  LDL.LU.64 R10, [R1+0x1318] ;  /* 0x00131800010a7983 */ /* 0x001ea80000300a00 */
[----:B------:R-:W2:Y:S01]  /*19d90*/  LDL.LU.64 R8, [R1+0x1310] ;  /* 0x0013100001087983 */ /* 0x000ea20000300a00 */
[----:B------:R-:W-:-:S02]  /*19da0*/  F2FP.F16.E4M3.UNPACK_B R2, R2 ;  /* 0x00000002ff02723e */ /* 0x000fc400020006ff */
[----:B------:R-:W-:Y:S02]  /*19db0*/  F2FP.F16.E4M3.UNPACK_B R3, R3 ;  /* 0x00000003ff03723e */ /* 0x000fe400020006ff */
[----:B----4-:R-:W-:Y:S02]  /*19dc0*/  F2FP.F16.E4M3.UNPACK_B R4, R4 ;  /* 0x00000004ff04723e */ /* 0x010fe400020006ff */
[----:B---3--:R-:W-:Y:S01]  /*19dd0*/  F2FP.F16.E4M3.UNPACK_B R5, R5 ;  /* 0x00000005ff05723e */ /* 0x008fe200020006ff */
[----:B------:R-:W-:Y:S06]  /*19de0*/  STL.64 [R1+0x12e8], R22 ;  /* 0x0012e81601007387 */ /* 0x000fec0000100a00 */
[C---:B------:R-:W-:Y:S01]  /*19df0*/  HMMA.16816.F32 R12, R16.reuse, R4, R12 ;  /* 0x00000004100c723c */ /* 0x040fe2000000180c */
[----:B------:R0:W-:Y:S04]  /*19e00*/  STL.64 [R1+0x12e0], R20 ;  /* 0x0012e01401007387 */ /* 0x0001e80000100a00 */
[----:B0-----:R-:W3:Y:S04]  /*19e10*/  LDL.LU.64 R20, [R1+0x90] ;  /* 0x0000900001147983 */ /* 0x001ee80000300a00 */
[----:B------:R-:W3:Y:S01]  /*19e20*/  LDL.LU.64 R22, [R1+0x98] ;  /* 0x0000980001167983 */ /* 0x000ee20000300a00 */
[----:B--2---:R-:W-:-:S15]  /*19e30*/  HMMA.16816.F32 R8, R16, R2, R8 ;  /* 0x000000021008723c */ /* 0x004fde0000001808 */
[----:B------:R-:W-:-:S08]  /*19e40*/  NOP ;  /* 0x0000000000007918 */ /* 0x000fd00000000000 */
[----:B------:R-:W-:Y:S04]  /*19e50*/  STL.64 [R1+0x50], R8 ;  /* 0x0000500801007387 */ /* 0x000fe80000100a00 */
[----:B------:R0:W-:Y:S04]  /*19e60*/  STL.64 [R1+0x58], R10 ;  /* 0x0000580a01007387 */ /* 0x0001e80000100a00 */
[----:B0-----:R-:W2:Y:S04]  /*19e70*/  LDL.LU.64 R10, [R1+0x1308] ;  /* 0x00130800010a7983 */ /* 0x001ea80000300a00 */
[----:B------:R-:W4:Y:S04]  /*19e80*/  LDL.LU.64 R8, [R1+0x1300] ;  /* 0x0013000001087983 */ /* 0x000f280000300a00 */
[----:B------:R-:W-:Y:S04]  /*19e90*/  STL.64 [R1+0x70], R12 ;  /* 0x0000700c01007387 */ /* 0x000fe80000100a00 */
[----:B------:R0:W-:Y:S04]  /*19ea0*/  STL.64 [R1+0x78], R14 ;  /* 0x0000780e01007387 */ /* 0x0001e80000100a00 */
[----:B0-----:R-:W2:Y:S04]  /*19eb0*/  LDL.LU.64 R14, [R1+0x12f8] ;  /* 0x0012f800010e7983 */ /* 0x001ea80000300a00 */
[----:B------:R-:W4:Y:S01]  /*19ec0*/  LDL.LU.64 R12, [R1+0x12f0] ;  /* 0x0012f000010c7983 */ /* 0x000f220000300a00 */
[----:B------:R-:W-:-:S02]  /*19ed0*/  F2FP.F16.E4M3.UNPACK_B R6, R6 ;  /* 0x00000006ff06723e */ /* 0x000fc400020006ff */
[----:B------:R-:W-:Y:S01]  /*19ee0*/  F2FP.F16.E4M3.UNPACK_B R7, R7 ;  /* 0x00000007ff07723e */ /* 0x000fe200020006ff */
[----:B------:R-:W2:Y:S06]  /*19ef0*/  LDL.LU.64 R24, [R1+0x260] ;  /* 0x0002600001187983 */ /* 0x000eac0000300a00 */
[----:B---3--:R-:W-:Y:S01]  /*19f00*/  HMMA.16816.F32 R20, R16, R6, R20 ;  /* 0x000000061014723c */ /* 0x008fe20000001814 */
[----:B----4-:R-:W-:Y:S02]  /*19f10*/  IMAD R12, R12, 0x100, R27 ;  /* 0x000001000c0c7824 */ /* 0x010fe400078e021b */
[----:B------:R-:W3:-:S15]  /*19f20*/  LDL.LU.64 R26, [R1+0x268] ;  /* 0x00026800011a7983 */ /* 0x000ede0000300a00 */
[----:B------:R-:W-:-:S05]  /*19f30*/  NOP ;  /* 0x0000000000007918 */ /* 0x000fca0000000000 */
[----:B------:R-:W-:Y:S04]  /*19f40*/  STL.64 [R1+0x90], R20 ;  /* 0x0000901401007387 */ /* 0x000fe80000100a00 */
[----:B------:R0:W-:Y:S01]  /*19f50*/  STL.64 [R1+0x98], R22 ;  /* 0x0000981601007387 */ /* 0x0001e20000100a00 */
[----:B--2---:R-:W-:Y:S02]  /*19f60*/  IMAD R13, R13, 0x100, R14 ;  /* 0x000001000d0d7824 */ /* 0x004fe400078e020e */
[----:B------:R-:W-:Y:S02]  /*19f70*/  IMAD R14, R28, 0x100, R15 ;  /* 0x000001001c0e7824 */ /* 0x000fe400078e020f */
[----:B------:R-:W-:Y:S01]  /*19f80*/  IMAD R15, R11, 0x100, R29 ;  /* 0x000001000b0f7824 */ /* 0x000fe200078e021d */
[----:B0-----:R-:W2:Y:S04]  /*19f90*/  LDL.LU.64 R22, [R1+0x12e8] ;  /* 0x0012e80001167983 */ /* 0x001ea80000300a00 */
[----:B------:R-:W4:Y:S04]  /*19fa0*/  LDL.LU.64 R20, [R1+0x12e0] ;  /* 0x0012e00001147983 */ /* 0x000f280000300a00 */
[----:B------:R-:W-:Y:S04]  /*19fb0*/  STL.64 [R1+0x12b8], R6 ;  /* 0x0012b80601007387 */ /* 0x000fe80000100a00 */
[----:B------:R0:W-:Y:S04]  /*19fc0*/  STL.64 [R1+0x12b0], R4 ;  /* 0x0012b00401007387 */ /* 0x0001e80000100a00 */
[----:B0-----:R-:W2:Y:S04]  /*19fd0*/  LDL.LU.64 R4, [R1+0x250] ;  /* 0x0002500001047983 */ /* 0x001ea80000300a00 */
[----:B------:R-:W2:Y:S04]  /*19fe0*/  LDL.LU.64 R6, [R1+0x258] ;  /* 0x0002580001067983 */ /* 0x000ea80000300a00 */
[----:B------:R-:W3:Y:S01]  /*19ff0*/  LDL.LU R29, [R1+0x408] ;  /* 0x00040800011d7983 */ /* 0x000ee20000300800 */
[----:B------:R-:W-:-:S02]  /*1a000*/  F2FP.F16.E4M3.UNPACK_B R8, R8 ;  /* 0x00000008ff08723e */ /* 0x000fc400020006ff */
[----:B------:R-:W-:Y:S01]  /*1a010*/  F2FP.F16.E4M3.UNPACK_B R9, R9 ;  /* 0x00000009ff09723e */ /* 0x000fe200020006ff */
[----:B---3--:R0:W-:Y:S04]  /*1a020*/  STL [R1+0x1270], R29 ;  /* 0x0012701d01007387 */ /* 0x0081e80000100800 */
[----:B0-----:R-:W3:Y:S02]  /*1a030*/  LDL.LU R29, [R1+0x404] ;  /* 0x00040400011d7983 */ /* 0x001ee40000300800 */
[----:B------:R-:W-:Y:S01]  /*1a040*/  HMMA.16816.F32 R24, R16, R8, R24 ;  /* 0x000000081018723c */ /* 0x000fe20000001818 */
[----:B------:R-:W-:Y:S01]  /*1a050*/  F2FP.F16.E4M3.UNPACK_B R11, R0 ;  /* 0x00000000ff0b723e */ /* 0x000fe200020006ff */
[----:B---3--:R-:W-:Y:S04]  /*1a060*/  STL [R1+0x1288], R29 ;  /* 0x0012881d01007387 */ /* 0x008fe80000100800 */
[----:B------:R-:W3:-:S15]  /*1a070*/  LDL.LU R0, [R1+0x3f8] ;  /* 0x0003f80001007983 */ /* 0x000ede0000300800 */
[----:B------:R-:W-:-:S02]  /*1a080*/  NOP ;  /* 0x0000000000007918 */ /* 0x000fc40000000000 */
[----:B------:R-:W-:Y:S04]  /*1a090*/  STL.64 [R1+0xd0], R24 ;  /* 0x0000d01801007387 */ /* 0x000fe80000100a00 */
[----:B------:R0:W-:Y:S04]  /*1a0a0*/  STL.64 [R1+0xd8], R26 ;  /* 0x0000d81a01007387 */ /* 0x0001e80000100a00 */
[----:B0-----:R-:W4:Y:S04]  /*1a0b0*/  LDL.LU.64 R26, [R1+0x12d8] ;  /* 0x0012d800011a7983 */ /* 0x001f280000300a00 */
[----:B------:R-:W2:Y:S04]  /*1a0c0*/  LDL.LU.64 R24, [R1+0x12d0] ;  /* 0x0012d00001187983 */ /* 0x000ea80000300a00 */
[----:B------:R-:W3:Y:S01]  /*1a0d0*/  LDL.LU R29, [R1+0x3f4] ;  /* 0x0003f400011d7983 */ /* 0x000ee20000300800 */
[----:B------:R-:W-:-:S02]  /*1a0e0*/  F2FP.F16.E4M3.UNPACK_B R10, R10 ;  /* 0x0000000aff0a723e */ /* 0x000fc400020006ff */
[----:B--2---:R-:W-:Y:S02]  /*1a0f0*/  F2FP.F16.E4M3.UNPACK_B R24, R24 ;  /* 0x00000018ff18723e */ /* 0x004fe400020006ff */
[----:B------:R-:W-:Y:S01]  /*1a100*/  F2FP.F16.E4M3.UNPACK_B R25, R25 ;  /* 0x00000019ff19723e */ /* 0x000fe200020006ff */
[----:B----4-:R-:W-:Y:S04]  /*1a110*/  STL.64 [R1+0x12c8], R26 ;  /* 0x0012c81a01007387 */ /* 0x010fe80000100a00 */
[----:B------:R0:W-:Y:S04]  /*1a120*/  STL.64 [R1+0x12c0], R24 ;  /* 0x0012c01801007387 */ /* 0x0001e80000100a00 */
[----:B0-----:R-:W2:Y:S04]  /*1a130*/  LDL.LU.64 R24, [R1+0x1f0] ;  /* 0x0001f00001187983 */ /* 0x001ea80000300a00 */
[----:B------:R-:W2:Y:S01]  /*1a140*/  LDL.LU.64 R26, [R1+0x1f8] ;  /* 0x0001f800011a7983 */ /* 0x000ea20000300a00 */
[----:B------:R-:W-:Y:S01]  /*1a150*/  HMMA.16816.F32 R4, R16, R10, R4 ;  /* 0x0000000a1004723c */ /* 0x000fe20000001804 */
[----:B------:R-:W-:-:S02]  /*1a160*/  F2FP.F16.E4M3.UNPACK_B R20, R20 ;  /* 0x00000014ff14723e */ /* 0x000fc400020006ff */
[----:B------:R-:W-:-:S15]  /*1a170*/  F2FP.F16.E4M3.UNPACK_B R21, R21 ;  /* 0x00000015ff15723e */ /* 0x000fde00020006ff */
[----:B------:R-:W-:-:S05]  /*1a180*/  NOP ;  /* 0x0000000000007918 */ /* 0x000fca0000000000 */
[----:B------:R0:W-:Y:S04]  /*1a190*/  STL.64 [R1+0x200], R4 ;  /* 0x0002000401007387 */ /* 0x0001e80000100a00 */
[----:B------:R1:W-:Y:S04]  /*1a1a0*/  STL.64 [R1+0x208], R6 ;  /* 0x0002080601007387 */ /* 0x0003e80000100a00 */
[----:B0-----:R-:W4:Y:S04]  /*1a1b0*/  LDL.LU.64 R4, [R1+0x190] ;  /* 0x0001900001047983 */ /* 0x001f280000300a00 */
[----:B-1----:R-:W4:Y:S04]  /*1a1c0*/  LDL.LU.64 R6, [R1+0x198] ;  /* 0x0001980001067983 */ /* 0x002f280000300a00 */
[----:B------:R-:W-:Y:S04]  /*1a1d0*/  STL.64 [R1+0x1298], R10 ;  /* 0x0012980a01007387 */ /* 0x000fe80000100a00 */
        /* <DEDUP_REMOVED lines=8> */
[----:B------:R-:W3:Y:S01]  /*1a260*/  LDL.LU.64 R24, [R1+0x12c0] ;  /* 0x0012c00001187983 */ /* 0x000ee20000300a00 */
[----:B------:R-:W-:-:S02]  /*1a270*/  F2FP.F16.E4M3.UNPACK_B R12, R12 ;  /* 0x0000000cff0c723e */ /* 0x000fc400020006ff */
[----:B------:R-:W-:Y:S02]  /*1a280*/  F2FP.F16.E4M3.UNPACK_B R13, R13 ;  /* 0x0000000dff0d723e */ /* 0x000fe400020006ff */
[----:B------:R-:W-:Y:S02]  /*1a290*/  F2FP.F16.E4M3.UNPACK_B R14, R14 ;  /* 0x0000000eff0e723e */ /* 0x000fe400020006ff */
[----:B------:R-:W-:Y:S01]  /*1a2a0*/  F2FP.F16.E4M3.UNPACK_B R15, R15 ;  /* 0x0000000fff0f723e */ /* 0x000fe200020006ff */
[----:B---3--:R-:W-:Y:S01]  /*1a2b0*/  HMMA.16816.F32 R16, R16, R24, R8 ;  /* 0x000000181010723c */ /* 0x008fe20000001808 */
[----:B------:R-:W3:Y:S04]  /*1a2c0*/  LDL.LU.64 R8, [R1+0x160] ;  /* 0x0001600001087983 */ /* 0x000ee80000300a00 */
[----:B------:R-:W2:Y:S01]  /*1a2d0*/  LDL.LU.64 R10, [R1+0x168] ;  /* 0x00016800010a7983 */ /* 0x000ea20000300a00 */
[----:B----4-:R-:W-:-:S15]  /*1a2e0*/  HMMA.16816.F32 R4, R12, R22, R4 ;  /* 0x000000160c04723c */ /* 0x010fde0000001804 */
[----:B------:R-:W-:-:S02]  /*1a2f0*/  NOP ;  /* 0x0000000000007918 */ /* 0x000fc40000000000 */
[----:B------:R-:W-:Y:S04]  /*1a300*/  STL.64 [R1+0x1a0], R16 ;  /* 0x0001a01001007387 */ /* 0x000fe80000100a00 */
[----:B------:R-:W-:Y:S04]  /*1a310*/  STL.64 [R1+0x1a8], R18 ;  /* 0x0001a81201007387 */ /* 0x000fe80000100a00 */
[----:B--2---:R-:W-:Y:S04]  /*1a320*/  STL.64 [R1+0x12a8], R10 ;  /* 0x0012a80a01007387 */ /* 0x004fe80000100a00 */
[----:B---3--:R0:W-:Y:S04]  /*1a330*/  STL.64 [R1+0x12a0], R8 ;  /* 0x0012a00801007387 */ /* 0x0081e80000100a00 */
[----:B0-----:R-:W2:Y:S04]  /*1a340*/  LDL.LU.64 R8, [R1+0x170] ;  /* 0x0001700001087983 */ /* 0x001ea80000300a00 */
[----:B------:R-:W2:Y:S04]  /*1a350*/  LDL.LU.64 R10, [R1+0x178] ;  /* 0x00017800010a7983 */ /* 0x000ea80000300a00 */
[----:B------:R-:W3:Y:S04]  /*1a360*/  LDL.LU R16, [R1+0x3f0] ;  /* 0x0003f00001107983 */ /* 0x000ee80000300800 */
[----:B------:R-:W4:Y:S04]  /*1a370*/  LDL.LU R17, [R1+0x3fc] ;  /* 0x0003fc0001117983 */ /* 0x000f280000300800 */
[----:B------:R-:W4:Y:S04]  /*1a380*/  LDL.LU R18, [R1+0x400] ;  /* 0x0004000001127983 */ /* 0x000f280000300800 */
[----:B------:R-:W4:Y:S04]  /*1a390*/  LDL.LU R19, [R1+0x40c] ;  /* 0x00040c0001137983 */ /* 0x000f280000300800 */
[----:B------:R-:W-:Y:S04]  /*1a3a0*/  STL.64 [R1+0x1268], R26 ;  /* 0x0012681a01007387 */ /* 0x000fe80000100a00 */
[----:B------:R0:W-:Y:S04]  /*1a3b0*/  STL.64 [R1+0x1260], R24 ;  /* 0x0012601801007387 */ /* 0x0001e80000100a00 */
[----:B0-----:R-:W2:Y:S04]  /*1a3c0*/  LDL.LU.64 R24, [R1+0x180] ;  /* 0x0001800001187983 */ /* 0x001ea80000300a00 */
[----:B------:R-:W2:Y:S04]  /*1a3d0*/  LDL.LU.64 R26, [R1+0x188] ;  /* 0x00018800011a7983 */ /* 0x000ea80000300a00 */
[----:B------:R-:W-:Y:S04]  /*1a3e0*/  STL.64 [R1+0x190], R4 ;  /* 0x0001900401007387 */ /* 0x000fe80000100a00 */
[----:B------:R0:W-:Y:S04]  /*1a3f0*/  STL.64 [R1+0x198], R6 ;  /* 0x0001980601007387 */ /* 0x0001e80000100a00 */
[----:B0-----:R-:W4:Y:S04]  /*1a400*/  LDL.LU.64 R6, [R1+0x12b8] ;  /* 0x0012b80001067983 */ /* 0x001f280000300a00 */
[----:B------:R-:W3:Y:S04]  /*1a410*/  LDL.LU.64 R4, [R1+0x12b0] ;  /* 0x0012b00001047983 */ /* 0x000ee80000300a00 */
[----:B------:R-:W-:Y:S04]  /*1a420*/  STL.64 [R1+0x1280], R22 ;  /* 0x0012801601007387 */ /* 0x000fe80000100a00 */
[----:B------:R0:W-:Y:S04]  /*1a430*/  STL.64 [R1+0x1278], R20 ;  /* 0x0012781401007387 */ /* 0x0001e80000100a00 */
[----:B0-----:R-:W4:Y:S04]  /*1a440*/  LDL.LU.64 R20, [R1+0x150] ;  /* 0x0001500001147983 */ /* 0x001f280000300a00 */
[----:B------:R-:W4:Y:S01]  /*1a450*/  LDL.LU.64 R22, [R1+0x158] ;  /* 0x0001580001167983 */ /* 0x000f220000300a00 */
[C---:B--2---:R-:W-:Y:S06]  /*1a460*/  HMMA.16816.F32 R24, R12.reuse, R2, R24 ;  /* 0x000000020c18723c */ /* 0x044fec0000001818 */
[----:B---3--:R-:W-:-:S15]  /*1a470*/  HMMA.16816.F32 R8, R12, R4, R8 ;  /* 0x000000040c08723c */ /* 0x008fde0000001808 */
[----:B------:R-:W-:-:S02]  /*1a480*/  NOP ;  /* 0x0000000000007918 */ /* 0x000fc40000000000 */
[----:B------:R0:W-:Y:S04]  /*1a490*/  STL.64 [R1+0x180], R24 ;  /* 0x0001801801007387 */ /* 0x0001e80000100a00 */
[----:B------:R1:W-:Y:S04]  /*1a4a0*/  STL.64 [R1+0x188], R26 ;  /* 0x0001881a01007387 */ /* 0x0003e80000100a00 */
[----:B0-----:R-:W2:Y:S04]  /*1a4b0*/  LDL.LU.64 R24, [R1+0x1e0] ;  /* 0x0001e00001187983 */ /* 0x001ea80000300a00 */
[----:B-1----:R-:W2:Y:S04]  /*1a4c0*/  LDL.LU.64 R26, [R1+0x1e8] ;  /* 0x0001e800011a7983 */ /* 0x002ea80000300a00 */
[----:B------:R-:W3:Y:S04]  /*1a4d0*/  LDL.LU R28, [R1+0x430] ;  /* 0x00043000011c7983 */ /* 0x000ee80000300800 */
[----:B------:R-:W-:Y:S04]  /*1a4e0*/  STL.64 [R1+0x170], R8 ;  /* 0x0001700801007387 */ /* 0x000fe80000100a00 */
[----:B------:R0:W-:Y:S04]  /*1a4f0*/  STL.64 [R1+0x178], R10 ;  /* 0x0001780a01007387 */ /* 0x0001e80000100a00 */
[----:B0-----:R-:W4:Y:S04]  /*1a500*/  LDL.LU.64 R10, [R1+0x12a8] ;  /* 0x0012a800010a7983 */ /* 0x001f280000300a00 */
[----:B------:R-:W4:Y:S01]  /*1a510*/  LDL.LU.64 R8, [R1+0x12a0] ;  /* 0x0012a00001087983 */ /* 0x000f220000300a00 */
[----:B------:R-:W-:Y:S01]  /*1a520*/  IMAD R16, R16, 0x100, R29 ;  /* 0x0000010010107824 */ /* 0x000fe200078e021d */
[----:B----4-:R-:W-:-:S15]  /*1a530*/  HMMA.16816.F32 R8, R12, R6, R8 ;  /* 0x000000060c08723c */ /* 0x010fde0000001808 */
[----:B------:R-:W-:-:S08]  /*1a540*/  NOP ;  /* 0x0000000000007918 */ /* 0x000fd00000000000 */
[----:B------:R-:W-:Y:S04]  /*1a550*/  STL.64 [R1+0x160], R8 ;  /* 0x0001600801007387 */ /* 0x000fe80000100a00 */
[----:B------:R0:W-:Y:S04]  /*1a560*/  STL.64 [R1+0x168], R10 ;  /* 0x0001680a01007387 */ /* 0x0001e80000100a00 */
[----:B0-----:R-:W2:Y:S04]  /*1a570*/  LDL.LU.64 R10, [R1+0x1298] ;  /* 0x00129800010a7983 */ /* 0x001ea80000300a00 */
[----:B------:R-:W4:Y:S04]  /*1a580*/  LDL.LU.64 R8, [R1+0x1290] ;  /* 0x0012900001087983 */ /* 0x000f280000300a00 */
[----:B------:R-:W-:Y:S04]  /*1a590*/  STL.64 [R1+0x1248], R6 ;  /* 0x0012480601007387 */ /* 0x000fe80000100a00 */
[----:B------:R0:W-:Y:S04]  /*1a5a0*/  STL.64 [R1+0x1240], R4 ;  /* 0x0012400401007387 */ /* 0x0001e80000100a00 */
[----:B0-----:R-:W3:Y:S04]  /*1a5b0*/  LDL.LU.64 R4, [R1+0x140] ;  /* 0x0001400001047983 */ /* 0x001ee80000300a00 */
[----:B------:R-:W3:Y:S04]  /*1a5c0*/  LDL.LU.64 R6, [R1+0x148] ;  /* 0x0001480001067983 */ /* 0x000ee80000300a00 */
[----:B------:R-:W3:Y:S01]  /*1a5d0*/  LDL.LU R29, [R1+0x1288] ;  /* 0x00128800011d7983 */ /* 0x000ee20000300800 */
[----:B------:R-:W-:Y:S01]  /*1a5e0*/  IMAD R17, R0, 0x100, R17 ;  /* 0x0000010000117824 */ /* 0x000fe200078e0211 */
[C---:B----4-:R-:W-:Y:S06]  /*1a5f0*/  HMMA.16816.F32 R20, R12.reuse, R8, R20 ;  /* 0x000000080c14723c */ /* 0x050fec0000001814 */
[----:B--2---:R-:W-:Y:S01]  /*1a600*/  HMMA.16816.F32 R24, R12, R10, R24 ;  /* 0x0000000a0c18723c */ /* 0x004fe20000001818 */
[----:B---3--:R-:W-:-:S15]  /*1a610*/  IMAD R18, R18, 0x100, R29 ;  /* 0x0000010012127824 */ /* 0x008fde00078e021d */
[----:B------:R-:W-:-:S01]  /*1a620*/  NOP ;  /* 0x0000000000007918 */ /* 0x000fc20000000000 */
[----:B------:R-:W-:Y:S04]  /*1a630*/  STL.64 [R1+0x150], R20 ;  /* 0x0001501401007387 */ /* 0x000fe80000100a00 */
[----:B------:R0:W-:Y:S04]  /*1a640*/  STL.64 [R1+0x158], R22 ;  /* 0x0001581601007387 */ /* 0x0001e80000100a00 */
[----:B0-----:R-:W2:Y:S04]  /*1a650*/  LDL.LU.64 R22, [R1+0x1280] ;  /* 0x0012800001167983 */ /* 0x001ea80000300a00 */
[----:B------:R-:W3:Y:S04]  /*1a660*/  LDL.LU.64 R20, [R1+0x1278] ;  /* 0x0012780001147983 */ /* 0x000ee80000300a00 */
[----:B------:R-:W4:Y:S04]  /*1a670*/  LDL.LU R0, [R1+0x418] ;  /* 0x0004180001007983 */ /* 0x000f280000300800 */
[----:B------:R-:W2:Y:S04]  /*1a680*/  LDL.LU R29, [R1+0x1270] ;  /* 0x00127000011d7983 */ /* 0x000ea80000300800 */
[----:B------:R-:W-:Y:S04]  /*1a690*/  STL.64 [R1+0x1e0], R24 ;  /* 0x0001e01801007387 */ /* 0x000fe80000100a00 */
[----:B------:R0:W-:Y:S04]  /*1a6a0*/  STL.64 [R1+0x1e8], R26 ;  /* 0x0001e81a01007387 */ /* 0x0001e80000100a00 */
[----:B0-----:R-:W4:Y:S04]  /*1a6b0*/  LDL.LU.64 R26, [R1+0x1268] ;  /* 0x00126800011a7983 */ /* 0x001f280000300a00 */
[----:B------:R-:W3:Y:S04]  /*1a6c0*/  LDL.LU.64 R24, [R1+0x1260] ;  /* 0x0012600001187983 */ /* 0x000ee80000300a00 */
[----:B------:R-:W-:Y:S04]  /*1a6d0*/  STL.64 [R1+0x1228], R10 ;  /* 0x0012280a01007387 */ /* 0x000fe80000100a00 */
[----:B------:R0:W-:Y:S04]  /*1a6e0*/  STL.64 [R1+0x1220], R8 ;  /* 0x0012200801007387 */ /* 0x0001e80000100a00 */
[----:B0-----:R-:W2:Y:S04]  /*1a6f0*/  LDL.LU.64 R8, [R1+0x1d0] ;  /* 0x0001d00001087983 */ /* 0x001ea80000300a00 */
[----:B------:R-:W2:Y:S01]  /*1a700*/  LDL.LU.64 R10, [R1+0x1d8] ;  /* 0x0001d800010a7983 */ /* 0x000ea20000300a00 */
[C---:B---3--:R-:W-:Y:S06]  /*1a710*/  HMMA.16816.F32 R4, R12.reuse, R24, R4 ;  /* 0x000000180c04723c */ /* 0x048fec0000001804 */
[----:B--2---:R-:W-:Y:S01]  /*1a720*/  HMMA.16816.F32 R8, R12, R20, R8 ;  /* 0x000000140c08723c */ /* 0x004fe20000001808 */
[----:B------:R-:W-:-:S15]  /*1a730*/  IMAD R19, R29, 0x100, R19 ;  /* 0x000001001d137824 */ /* 0x000fde00078e0213 */
[----:B------:R-:W-:-:S01]  /*1a740*/  NOP ;  /* 0x0000000000007918 */ /* 0x000fc20000000000 */
[----:B------:R0:W-:Y:S01]  /*1a750*/  STL.64 [R1+0x140], R4 ;  /* 0x0001400401007387 */ /* 0x0001e20000100a00 */
[----:B------:R-:W-:-:S05]  /*1a760*/  IMAD.MOV.U32 R29, RZ, RZ, R7 ;  /* 0x000000ffff1d7224 */ /* 0x000fca00078e0007 */
[----:B------:R-:W-:Y:S04]  /*1a770*/  STL.64 [R1+0x1d0], R8 ;  /* 0x0001d00801007387 */ /* 0x000fe80000100a00 */
[----:B------:R-:W-:Y:S04]  /*1a780*/  STL.64 [R1+0x1d8], R10 ;  /* 0x0001d80a01007387 */ /* 0x000fe80000100a00 */
[----:B------:R1:W-:Y:S04]  /*1a790*/  STL [R1+0x148], R6 ;  /* 0x0001480601007387 */ /* 0x0003e80000100800 */
[----:B0-----:R-:W2:Y:S04]  /*1a7a0*/  LDL.LU.64 R4, [R1+0x120] ;  /* 0x0001200001047983 */ /* 0x001ea80000300a00 */
[----:B-1----:R-:W3:Y:S01]  /*1a7b0*/  LDL.LU.64 R6, [R1+0x128] ;  /* 0x0001280001067983 */ /* 0x002ee20000300a00 */
[----:B------:R-:W-:-:S02]  /*1a7c0*/  F2FP.F16.E4M3.UNPACK_B R16, R16 ;  /* 0x00000010ff10723e */ /* 0x000fc400020006ff */
[----:B------:R-:W-:Y:S02]  /*1a7d0*/  F2FP.F16.E4M3.UNPACK_B R17, R17 ;  /* 0x00000011ff11723e */ /* 0x000fe400020006ff */
[----:B------:R-:W-:Y:S02]  /*1a7e0*/  F2FP.F16.E4M3.UNPACK_B R18, R18 ;  /* 0x00000012ff12723e */ /* 0x000fe400020006ff */
[----:B------:R-:W-:Y:S01]  /*1a7f0*/  F2FP.F16.E4M3.UNPACK_B R19, R19 ;  /* 0x00000013ff13723e */ /* 0x000fe200020006ff */
[----:B---3--:R-:W-:Y:S04]  /*1a800*/  STL.64 [R1+0x1258], R6 ;  /* 0x0012580601007387 */ /* 0x008fe80000100a00 */
[----:B--2---:R0:W-:Y:S04]  /*1a810*/  STL.64 [R1+0x1250], R4 ;  /* 0x0012500401007387 */ /* 0x0041e80000100a00 */
[----:B0-----:R-:W2:Y:S04]  /*1a820*/  LDL.LU.64 R4, [R1+0x130] ;  /* 0x0001300001047983 */ /* 0x001ea80000300a00 */
[----:B------:R-:W2:Y:S04]  /*1a830*/  LDL.LU.64 R6, [R1+0x138] ;  /* 0x0001380001067983 */ /* 0x000ea80000300a00 */
[----:B------:R-:W3:Y:S04]  /*1a840*/  LDL.LU.64 R8, [R1+0x100] ;  /* 0x0001000001087983 */ /* 0x000ee80000300a00 */
[----:B------:R-:W4:Y:S01]  /*1a850*/  LDL.LU.64 R10, [R1+0x108] ;  /* 0x00010800010a7983 */ /* 0x000f220000300a00 */
[C---:B--2---:R-:W-:Y:S03]  /*1a860*/  HMMA.16816.F32 R4, R16.reuse, R22, R4 ;  /* 0x000000161004723c */ /* 0x044fe60000001804 */
[----:B----4-:R-:W-:Y:S04]  /*1a870*/  STL.64 [R1+0x1238], R10 ;  /* 0x0012380a01007387 */ /* 0x010fe80000100a00 */
[----:B---3--:R0:W-:Y:S04]  /*1a880*/  STL.64 [R1+0x1230], R8 ;  /* 0x0012300801007387 */ /* 0x0081e80000100a00 */
[----:B0-----:R-:W2:Y:S04]  /*1a890*/  LDL.LU.64 R8, [R1+0x110] ;  /* 0x0001100001087983 */ /* 0x001ea80000300a00 */
[----:B------:R-:W2:Y:S04]  /*1a8a0*/  LDL.LU.64 R10, [R1+0x118] ;  /* 0x00011800010a7983 */ /* 0x000ea80000300a00 */
[----:B------:R-:W3:Y:S04]  /*1a8b0*/  LDL.LU R12, [R1+0x414] ;  /* 0x00041400010c7983 */ /* 0x000ee80000300800 */
[----:B------:R-:W4:Y:S04]  /*1a8c0*/  LDL.LU R13, [R1+0x41c] ;  /* 0x00041c00010d7983 */ /* 0x000f280000300800 */
[----:B------:R-:W-:Y:S04]  /*1a8d0*/  STL.64 [R1+0x1210], R26 ;  /* 0x0012101a01007387 */ /* 0x000fe80000100a00 */
[----:B------:R0:W-:Y:S04]  /*1a8e0*/  STL.64 [R1+0x1208], R24 ;  /* 0x0012081801007387 */ /* 0x0001e80000100a00 */
[----:B0-----:R-:W4:Y:S04]  /*1a8f0*/  LDL.LU.64 R24, [R1+0xf0] ;  /* 0x0000f00001187983 */ /* 0x001f280000300a00 */
[----:B------:R-:W4:Y:S04]  /*1a900*/  LDL.LU.64 R26, [R1+0xf8] ;  /* 0x0000f800011a7983 */ /* 0x000f280000300a00 */
[----:B------:R-:W4:Y:S04]  /*1a910*/  LDL.LU R14, [R1+0x428] ;  /* 0x00042800010e7983 */ /* 0x000f280000300800 */
[----:B------:R-:W4:Y:S04]  /*1a920*/  LDL.LU R15, [R1+0x424] ;  /* 0x00042400010f7983 */ /* 0x000f280000300800 */
[----:B------:R-:W-:Y:S04]  /*1a930*/  STL [R1+0x1110], R29 ;  /* 0x0011101d01007387 */ /* 0x000fe80000100800 */
[----:B------:R-:W-:Y:S04]  /*1a940*/  STL.64 [R1+0x130], R4 ;  /* 0x0001300401007387 */ /* 0x000fe80000100a00 */
[----:B------:R0:W-:Y:S04]  /*1a950*/  STL.64 [R1+0x138], R6 ;  /* 0x0001380601007387 */ /* 0x0001e80000100a00 */
[----:B0-----:R-:W2:Y:S04]  /*1a960*/  LDL.LU.64 R6, [R1+0x1258] ;  /* 0x0012580001067983 */ /* 0x001ea80000300a00 */
[----:B------:R-:W2:Y:S02]  /*1a970*/  LDL.LU.64 R4, [R1+0x1250] ;  /* 0x0012500001047983 */ /* 0x000ea40000300a00 */
[----:B--2---:R-:W-:-:S15]  /*1a980*/  HMMA.16816.F32 R4, R16, R2, R4 ;  /* 0x000000021004723c */ /* 0x004fde0000001804 */
[----:B------:R-:W-:-:S08]  /*1a990*/  NOP ;  /* 0x0000000000007918 */ /* 0x000fd00000000000 */
[----:B------:R-:W-:Y:S04]  /*1a9a0*/  STL.64 [R1+0x120], R4 ;  /* 0x0001200401007387 */ /* 0x000fe80000100a00 */
[----:B------:R0:W-:Y:S01]  /*1a9b0*/  STL [R1+0x128], R6 ;  /* 0x0001280601007387 */ /* 0x0001e20000100800 */
[----:B------:R-:W-:-:S03]  /*1a9c0*/  IMAD.MOV.U32 R29, RZ, RZ, R7 ;  /* 0x000000ffff1d7224 */ /* 0x000fc600078e0007 */
[----:B0-----:R-:W2:Y:S04]  /*1a9d0*/  LDL.LU.64 R6, [R1+0x1248] ;  /* 0x0012480001067983 */ /* 0x001ea80000300a00 */
[----:B------:R-:W3:Y:S04]  /*1a9e0*/  LDL.LU.64 R4, [R1+0x1240] ;  /* 0x0012400001047983 */ /* 0x000ee80000300a00 */
[----:B------:R0:W-:Y:S04]  /*1a9f0*/  STL [R1+0x1178], R29 ;  /* 0x0011781d01007387 */ /* 0x0001e80000100800 */
[----:B0-----:R-:W4:Y:S01]  /*1aa00*/  LDL.LU R29, [R1+0x420] ;  /* 0x00042000011d7983 */ /* 0x001f220000300800 */
[----:B---3--:R-:W-:-:S15]  /*1aa10*/  HMMA.16816.F32 R8, R16, R4, R8 ;  /* 0x000000041008723c */ /* 0x008fde0000001808 */
[----:B------:R-:W-:-:S08]  /*1aa20*/  NOP ;  /* 0x0000000000007918 */ /* 0x000fd00000000000 */
[----:B------:R-:W-:Y:S04]  /*1aa30*/  STL.64 [R1+0x110], R8 ;  /* 0x0001100801007387 */ /* 0x000fe80000100a00 */
[----:B------:R0:W-:Y:S04]  /*1aa40*/  STL.64 [R1+0x118], R10 ;  /* 0x0001180a01007387 */ /* 0x0001e80000100a00 */
[----:B0-----:R-:W2:Y:S04]  /*1aa50*/  LDL.LU.64 R10, [R1+0x1238] ;  /* 0x00123800010a7983 */ /* 0x001ea80000300a00 */
[----:B------:R-:W2:Y:S02]  /*1aa60*/  LDL.LU.64 R8, [R1+0x1230] ;  /* 0x0012300001087983 */ /* 0x000ea40000300a00 */
        /* <DEDUP_REMOVED lines=9> */
[----:B------:R-:W2:Y:S01]  /*1ab00*/  LDL.LU.64 R6, [R1+0x1c8] ;  /* 0x0001c80001067983 */ /* 0x000ea20000300a00 */
[----:B------:R-:W-:-:S03]  /*1ab10*/  IMAD R12, R12, 0x100, R0 ;  /* 0x000001000c0c7824 */ /* 0x000fc600078e0200 */
[----:B------:R-:W3:Y:S01]  /*1ab20*/  LDL.LU R0, [R1+0x1218] ;  /* 0x0012180001007983 */ /* 0x000ee20000300800 */
[C---:B----4-:R-:W-:Y:S06]  /*1ab30*/  HMMA.16816.F32 R24, R16.reuse, R8, R24 ;  /* 0x000000081018723c */ /* 0x050fec0000001818 */
[----:B--2---:R-:W-:-:S15]  /*1ab40*/  HMMA.16816.F32 R4, R16, R10, R4 ;  /* 0x0000000a1004723c */ /* 0x004fde0000001804 */
[----:B------:R-:W-:-:S02]  /*1ab50*/  NOP ;  /* 0x0000000000007918 */ /* 0x000fc40000000000 */
[----:B------:R-:W-:Y:S04]  /*1ab60*/  STL.64 [R1+0xf0], R24 ;  /* 0x0000f01801007387 */ /* 0x000fe80000100a00 */
[----:B------:R0:W-:Y:S04]  /*1ab70*/  STL.64 [R1+0xf8], R26 ;  /* 0x0000f81a01007387 */ /* 0x0001e80000100a00 */
[----:B0-----:R-:W2:Y:S04]  /*1ab80*/  LDL.LU.64 R26, [R1+0x1210] ;  /* 0x00121000011a7983 */ /* 0x001ea80000300a00 */
[----:B------:R-:W4:Y:S04]  /*1ab90*/  LDL.LU.64 R24, [R1+0x1208] ;  /* 0x0012080001187983 */ /* 0x000f280000300a00 */
[----:B------:R0:W-:Y:S04]  /*1aba0*/  STL.64 [R1+0x1c0], R4 ;  /* 0x0001c00401007387 */ /* 0x0001e80000100a00 */
[----:B------:R1:W-:Y:S04]  /*1abb0*/  STL.64 [R1+0x1c8], R6 ;  /* 0x0001c80601007387 */ /* 0x0003e80000100a00 */
[----:B0-----:R-:W3:Y:S04]  /*1abc0*/  LDL.LU.64 R4, [R1+0xb0] ;  /* 0x0000b00001047983 */ /* 0x001ee80000300a00 */
[----:B-1----:R-:W2:Y:S04]  /*1abd0*/  LDL.LU.64 R6, [R1+0xb8] ;  /* 0x0000b80001067983 */ /* 0x002ea80000300a00 */
[----:B--2---:R-:W-:Y:S04]  /*1abe0*/  STL.64 [R1+0x1200], R6 ;  /* 0x0012000601007387 */ /* 0x004fe80000100a00 */
[----:B---3--:R0:W-:Y:S04]  /*1abf0*/  STL.64 [R1+0x11f8], R4 ;  /* 0x0011f80401007387 */ /* 0x0081e80000100a00 */
[----:B0-----:R-:W4:Y:S04]  /*1ac00*/  LDL.LU.64 R4, [R1+0xe0] ;  /* 0x0000e00001047983 */ /* 0x001f280000300a00 */
[----:B------:R-:W4:Y:S04]  /*1ac10*/  LDL.LU.64 R6, [R1+0xe8] ;  /* 0x0000e80001067983 */ /* 0x000f280000300a00 */
[----:B------:R-:W-:Y:S04]  /*1ac20*/  STL.64 [R1+0x11d0], R10 ;  /* 0x0011d00a01007387 */ /* 0x000fe80000100a00 */
[----:B------:R0:W-:Y:S04]  /*1ac30*/  STL.64 [R1+0x11c8], R8 ;  /* 0x0011c80801007387 */ /* 0x0001e80000100a00 */
[----:B0-----:R-:W2:Y:S04]  /*1ac40*/  LDL.LU.64 R8, [R1+0x1b0] ;  /* 0x0001b00001087983 */ /* 0x001ea80000300a00 */
[----:B------:R-:W2:Y:S02]  /*1ac50*/  LDL.LU.64 R10, [R1+0x1b8] ;  /* 0x0001b800010a7983 */ /* 0x000ea40000300a00 */
[----:B--2---:R-:W-:-:S15]  /*1ac60*/  HMMA.16816.F32 R8, R16, R20, R8 ;  /* 0x000000141008723c */ /* 0x004fde0000001808 */
[----:B------:R-:W-:-:S08]  /*1ac70*/  NOP ;  /* 0x0000000000007918 */ /* 0x000fd00000000000 */
[----:B------:R0:W-:Y:S04]  /*1ac80*/  STL.64 [R1+0x1b0], R8 ;  /* 0x0001b00801007387 */ /* 0x0001e80000100a00 */
[----:B------:R1:W-:Y:S04]  /*1ac90*/  STL.64 [R1+0x1b8], R10 ;  /* 0x0001b80a01007387 */ /* 0x0003e80000100a00 */
[----:B0-----:R-:W2:Y:S04]  /*1aca0*/  LDL.LU.64 R8, [R1+0x60] ;  /* 0x0000600001087983 */ /* 0x001ea80000300a00 */
[----:B-1----:R-:W3:Y:S01]  /*1acb0*/  LDL.LU.64 R10, [R1+0x68] ;  /* 0x00006800010a7983 */ /* 0x002ee20000300a00 */
[----:B----4-:R-:W-:Y:S01]  /*1acc0*/  HMMA.16816.F32 R16, R16, R24, R4 ;  /* 0x000000181010723c */ /* 0x010fe20000001804 */
[----:B------:R-:W-:-:S02]  /*1acd0*/  IMAD R14, R15, 0x100, R14 ;  /* 0x000001000f0e7824 */ /* 0x000fc400078e020e */
[----:B------:R-:W-:Y:S01]  /*1ace0*/  IMAD R13, R13, 0x100, R29 ;  /* 0x000001000d0d7824 */ /* 0x000fe200078e021d */
[----:B---3--:R-:W-:Y:S04]  /*1acf0*/  STL.64 [R1+0x11e0], R10 ;  /* 0x0011e00a01007387 */ /* 0x008fe80000100a00 */
[----:B--2---:R0:W-:Y:S04]  /*1ad00*/  STL.64 [R1+0x11d8], R8 ;  /* 0x0011d80801007387 */ /* 0x0041e80000100a00 */
[----:B0-----:R-:W2:Y:S04]  /*1ad10*/  LDL.LU.64 R8, [R1+0x80] ;  /* 0x0000800001087983 */ /* 0x001ea80000300a00 */
[----:B------:R-:W2:Y:S04]  /*1ad20*/  LDL.LU.64 R10, [R1+0x88] ;  /* 0x00008800010a7983 */ /* 0x000ea80000300a00 */
[----:B------:R-:W3:Y:S04]  /*1ad30*/  LDL.LU.64 R6, [R1+0x1200] ;  /* 0x0012000001067983 */ /* 0x000ee80000300a00 */
[----:B------:R-:W3:Y:S04]  /*1ad40*/  LDL.LU.64 R4, [R1+0x11f8] ;  /* 0x0011f80001047983 */ /* 0x000ee80000300a00 */
[----:B------:R0:W-:Y:S04]  /*1ad50*/  STL.64 [R1+0xe0], R16 ;  /* 0x0000e01001007387 */ /* 0x0001e80000100a00 */
[----:B------:R1:W-:Y:S04]  /*1ad60*/  STL.64 [R1+0xe8], R18 ;  /* 0x0000e81201007387 */ /* 0x0003e80000100a00 */
[----:B0-----:R-:W4:Y:S04]  /*1ad70*/  LDL.LU.64 R16, [R1+0xc0] ;  /* 0x0000c00001107983 */ /* 0x001f280000300a00 */
[----:B-1----:R-:W4:Y:S01]  /*1ad80*/  LDL.LU.64 R18, [R1+0xc8] ;  /* 0x0000c80001127983 */ /* 0x002f220000300a00 */
[----:B------:R-:W-:Y:S01]  /*1ad90*/  IMAD R15, R0, 0x100, R28 ;  /* 0x00000100000f7824 */ /* 0x000fe200078e021c */
[----:B------:R-:W-:-:S02]  /*1ada0*/  F2FP.F16.E4M3.UNPACK_B R12, R12 ;  /* 0x0000000cff0c723e */ /* 0x000fc400020006ff */
[----:B------:R-:W-:Y:S02]  /*1adb0*/  F2FP.F16.E4M3.UNPACK_B R13, R13 ;  /* 0x0000000dff0d723e */ /* 0x000fe400020006ff */
[----:B------:R-:W-:Y:S02]  /*1adc0*/  F2FP.F16.E4M3.UNPACK_B R14, R14 ;  /* 0x0000000eff0e723e */ /* 0x000fe400020006ff */
[----:B------:R-:W-:Y:S01]  /*1add0*/  F2FP.F16.E4M3.UNPACK_B R15, R15 ;  /* 0x0000000fff0f723e */ /* 0x000fe200020006ff */
[----:B------:R-:W-:Y:S04]  /*1ade0*/  STL.64 [R1+0x11c0], R26 ;  /* 0x0011c01a01007387 */ /* 0x000fe80000100a00 */
[----:B------:R0:W-:Y:S04]  /*1adf0*/  STL.64 [R1+0x11b8], R24 ;  /* 0x0011b81801007387 */ /* 0x0001e80000100a00 */
[----:B0-----:R-:W2:Y:S04]  /*1ae00*/  LDL.LU.64 R24, [R1+0x230] ;  /* 0x0002300001187983 */ /* 0x001ea80000300a00 */
[----:B------:R-:W2:Y:S01]  /*1ae10*/  LDL.LU.64 R26, [R1+0x238] ;  /* 0x00023800011a7983 */ /* 0x000ea20000300a00 */
[C---:B---3--:R-:W-:Y:S06]  /*1ae20*/  HMMA.16816.F32 R4, R12.reuse, R2, R4 ;  /* 0x000000020c04723c */ /* 0x048fec0000001804 */
[----:B----4-:R-:W-:-:S15]  /*1ae30*/  HMMA.16816.F32 R16, R12, R22, R16 ;  /* 0x000000160c10723c */ /* 0x010fde0000001810 */
[----:B------:R-:W-:-:S08]  /*1ae40*/  NOP ;  /* 0x0000000000007918 */ /* 0x000fd00000000000 */
[----:B------:R0:W-:Y:S04]  /*1ae50*/  STL.64 [R1+0xc0], R16 ;  /* 0x0000c01001007387 */ /* 0x0001e80000100a00 */
[----:B------:R1:W-:Y:S04]  /*1ae60*/  STL.64 [R1+0xc8], R18 ;  /* 0x0000c81201007387 */ /* 0x0003e80000100a00 */
[----:B0-----:R-:W3:Y:S04]  /*1ae70*/  LDL.LU.64 R16, [R1+0x220] ;  /* 0x0002200001107983 */ /* 0x001ee80000300a00 */
[----:B-1----:R-:W3:Y:S04]  /*1ae80*/  LDL.LU.64 R18, [R1+0x228] ;  /* 0x0002280001127983 */ /* 0x002ee80000300a00 */
[----:B------:R-:W-:Y:S04]  /*1ae90*/  STL.64 [R1+0xb0], R4 ;  /* 0x0000b00401007387 */ /* 0x000fe80000100a00 */
[----:B------:R0:W-:Y:S04]  /*1aea0*/  STL.64 [R1+0xb8], R6 ;  /* 0x0000b80601007387 */ /* 0x0001e80000100a00 */
[----:B0-----:R-:W4:Y:S04]  /*1aeb0*/  LDL.LU.64 R6, [R1+0x11f0] ;  /* 0x0011f00001067983 */ /* 0x001f280000300a00 */
[----:B------:R-:W2:Y:S02]  /*1aec0*/  LDL.LU.64 R4, [R1+0x11e8] ;  /* 0x0011e80001047983 */ /* 0x000ea40000300a00 */
[----:B--2---:R-:W-:-:S15]  /*1aed0*/  HMMA.16816.F32 R8, R12, R4, R8 ;  /* 0x000000040c08723c */ /* 0x004fde0000001808 */
[----:B------:R-:W-:-:S08]  /*1aee0*/  NOP ;  /* 0x0000000000007918 */ /* 0x000fd00000000000 */
[----:B------:R-:W-:Y:S04]  /*1aef0*/  STL.64 [R1+0x80], R8 ;  /* 0x0000800801007387 */ /* 0x000fe80000100a00 */
[----:B------:R0:W-:Y:S04]  /*1af00*/  STL.64 [R1+0x88], R10 ;  /* 0x0000880a01007387 */ /* 0x0001e80000100a00 */
[----:B0-----:R-:W4:Y:S04]  /*1af10*/  LDL.LU.64 R10, [R1+0x11e0] ;  /* 0x0011e000010a7983 */ /* 0x001f280000300a00 */
[----:B------:R-:W4:Y:S04]  /*1af20*/  LDL.LU.64 R8, [R1+0x11d8] ;  /* 0x0011d80001087983 */ /* 0x000f280000300a00 */
[----:B------:R-:W2:Y:S04]  /*1af30*/  LDL.LU R4, [R1+0x438] ;  /* 0x0004380001047983 */ /* 0x000ea80000300800 */
[----:B------:R-:W2:Y:S04]  /*1af40*/  LDL.LU R5, [R1+0x434] ;  /* 0x0004340001057983 */ /* 0x000ea80000300800 */
[----:B------:R-:W2:Y:S04]  /*1af50*/  LDL.LU R3, [R1+0x440] ;  /* 0x0004400001037983 */ /* 0x000ea80000300800 */
[----:B------:R-:W2:Y:S04]  /*1af60*/  LDL.LU R22, [R1+0x43c] ;  /* 0x00043c0001167983 */ /* 0x000ea80000300800 */
[----:B------:R-:W2:Y:S04]  /*1af70*/  LDL.LU R23, [R1+0x448] ;  /* 0x0004480001177983 */ /* 0x000ea80000300800 */
[----:B------:R-:W2:Y:S01]  /*1af80*/  LDL.LU R29, [R1+0x444] ;  /* 0x00044400011d7983 */ /* 0x000ea20000300800 */
[----:B----4-:R-:W-:-:S15]  /*1af90*/  HMMA.16816.F32 R8, R12, R6, R8 ;  /* 0x000000060c08723c */ /* 0x010fde0000001808 */
[----:B------:R-:W-:-:S08]  /*1afa0*/  NOP ;  /* 0x0000000000007918 */ /* 0x000fd00000000000 */
[----:B------:R-:W-:Y:S04]  /*1afb0*/  STL.64 [R1+0x60], R8 ;  /* 0x0000600801007387 */ /* 0x000fe80000100a00 */
[----:B------:R0:W-:Y:S04]  /*1afc0*/  STL.64 [R1+0x68], R10 ;  /* 0x0000680a01007387 */ /* 0x0001e80000100a00 */
[----:B0-----:R-:W3:Y:S04]  /*1afd0*/  LDL.LU.64 R10, [R1+0x11d0] ;  /* 0x0011d000010a7983 */ /* 0x001ee80000300a00 */
[----:B------:R-:W4:Y:S02]  /*1afe0*/  LDL.LU.64 R8, [R1+0x11c8] ;  /* 0x0011c80001087983 */ /* 0x000f240000300a00 */
[C---:B----4-:R-:W-:Y:S06]  /*1aff0*/  HMMA.16816.F32 R24, R12.reuse, R8, R24 ;  /* 0x000000080c18723c */ /* 0x050fec0000001818 */
[----:B---3--:R-:W-:-:S15]  /*1b000*/  HMMA.16816.F32 R8, R12, R10, R16 ;  /* 0x0000000a0c08723c */ /* 0x008fde0000001810 */
[----:B------:R-:W-:-:S03]  /*1b010*/  NOP ;  /* 0x0000000000007918 */ /* 0x000fc60000000000 */
[----:B------:R-:W-:Y:S02]  /*1b020*/  IMAD.MOV.U32 R0, RZ, RZ, R27 ;  /* 0x000000ffff007224 */ /* 0x000fe400078e001b */
[----:B------:R-:W-:Y:S01]  /*1b030*/  IMAD.MOV.U32 R28, RZ, RZ, R26 ;  /* 0x000000ffff1c7224 */ /* 0x000fe200078e001a */
[----:B------:R-:W-:Y:S04]  /*1b040*/  STL.64 [R1+0x40], R24 ;  /* 0x0000401801007387 */ /* 0x000fe80000100a00 */
[----:B------:R-:W3:Y:S04]  /*1b050*/  LDL.LU R7, [R1+0x44c] ;  /* 0x00044c0001077983 */ /* 0x000ee80000300800 */
[----:B------:R0:W-:Y:S04]  /*1b060*/  STL [R1+0x1074], R0 ;  /* 0x0010740001007387 */ /* 0x0001e80000100800 */
[----:B0-----:R-:W3:Y:S04]  /*1b070*/  LDL.LU R0, [R1+0x450] ;  /* 0x0004500001007983 */ /* 0x001ee80000300800 */
[----:B------:R-:W-:Y:S04]  /*1b080*/  STL [R1+0x1070], R28 ;  /* 0x0010701c01007387 */ /* 0x000fe80000100800 */
[----:B------:R-:W4:Y:S04]  /*1b090*/  LDL.LU R2, [R1+0x354] ;  /* 0x0003540001027983 */ /* 0x000f280000300800 */
[----:B------:R-:W2:Y:S04]  /*1b0a0*/  LDL.LU R18, [R1+0x360] ;  /* 0x0003600001127983 */ /* 0x000ea80000300800 */
[----:B------:R-:W-:Y:S04]  /*1b0b0*/  STL.64 [R1+0x10], R8 ;  /* 0x0000100801007387 */ /* 0x000fe80000100a00 */
[----:B------:R-:W-:Y:S04]  /*1b0c0*/  STL.64 [R1+0x18], R10 ;  /* 0x0000180a01007387 */ /* 0x000fe80000100a00 */
[----:B------:R-:W2:Y:S04]  /*1b0d0*/  LDL.LU R19, [R1+0x364] ;  /* 0x0003640001137983 */ /* 0x000ea80000300800 */
[----:B------:R-:W3:Y:S04]  /*1b0e0*/  LDL.LU R16, [R1+0x370] ;  /* 0x0003700001107983 */ /* 0x000ee80000300800 */
[----:B------:R-:W3:Y:S04]  /*1b0f0*/  LDL.LU R17, [R1+0x374] ;  /* 0x0003740001117983 */ /* 0x000ee80000300800 */
[----:B--2---:R-:W-:Y:S04]  /*1b100*/  STL.64 [R1+0x11a0], R18 ;  /* 0x0011a01201007387 */ /* 0x004fe80000100a00 */
[----:B---3--:R0:W-:Y:S04]  /*1b110*/  STL.64 [R1+0x1198], R16 ;  /* 0x0011981001007387 */ /* 0x0081e80000100a00 */
[----:B0-----:R-:W2:Y:S04]  /*1b120*/  LDL.LU R16, [R1+0x20] ;  /* 0x0000200001107983 */ /* 0x001ea80000300800 */
[----:B------:R-:W2:Y:S04]  /*1b130*/  LDL.LU R17, [R1+0x24] ;  /* 0x0000240001117983 */ /* 0x000ea80000300800 */
[----:B------:R-:W3:Y:S04]  /*1b140*/  LDL.LU R18, [R1+0x28] ;  /* 0x0000280001127983 */ /* 0x000ee80000300800 */
[----:B------:R-:W3:Y:S04]  /*1b150*/  LDL.LU R19, [R1+0x2c] ;  /* 0x00002c0001137983 */ /* 0x000ee80000300800 */
[----:B------:R-:W4:Y:S04]  /*1b160*/  LDL.LU.64 R24, [R1+0x210] ;  /* 0x0002100001187983 */ /* 0x000f280000300a00 */
[----:B------:R-:W4:Y:S01]  /*1b170*/  LDL.LU.64 R26, [R1+0x218] ;  /* 0x00021800011a7983 */ /* 0x000f220000300a00 */
[----:B------:R-:W-:-:S02]  /*1b180*/  IMAD R4, R5, 0x100, R4 ;  /* 0x0000010005047824 */ /* 0x000fc400078e0204 */
[----:B------:R-:W-:Y:S02]  /*1b190*/  IMAD R5, R22, 0x100, R3 ;  /* 0x0000010016057824 */ /* 0x000fe400078e0203 */
[----:B------:R-:W-:Y:S02]  /*1b1a0*/  IMAD R6, R29, 0x100, R23 ;  /* 0x000001001d067824 */ /* 0x000fe400078e0217 */
[----:B------:R-:W-:Y:S01]  /*1b1b0*/  IMAD R7, R7, 0x100, R0 ;  /* 0x0000010007077824 */ /* 0x000fe200078e0200 */
[----:B----4-:R-:W-:Y:S01]  /*1b1c0*/  HMMA.16816.F32 R24, R12, R20, R24 ;  /* 0x000000140c18723c */ /* 0x010fe20000001818 */
[----:B---3--:R-:W-:Y:S04]  /*1b1d0*/  STL.64 [R1+0x11b0], R18 ;  /* 0x0011b01201007387 */ /* 0x008fe80000100a00 */
[----:B--2---:R0:W-:Y:S04]  /*1b1e0*/  STL.64 [R1+0x11a8], R16 ;  /* 0x0011a81001007387 */ /* 0x0041e80000100a00 */
[----:B------:R-:W2:Y:S04]  /*1b1f0*/  LDL.LU R8, [R1+0x70] ;  /* 0x0000700001087983 */ /* 0x000ea80000300800 */
[----:B------:R-:W2:Y:S04]  /*1b200*/  LDL.LU R9, [R1+0x74] ;  /* 0x0000740001097983 */ /* 0x000ea80000300800 */
[----:B------:R-:W2:Y:S04]  /*1b210*/  LDL.LU R10, [R1+0x78] ;  /* 0x00007800010a7983 */ /* 0x000ea80000300800 */
[----:B------:R-:W2:Y:S04]  /*1b220*/  LDL.LU R11, [R1+0x7c] ;  /* 0x00007c00010b7983 */ /* 0x000ea80000300800 */
[----:B0-----:R-:W3:Y:S04]  /*1b230*/  LDL.LU.64 R16, [R1+0xa0] ;  /* 0x0000a00001107983 */ /* 0x001ee80000300a00 */
[----:B------:R-:W3:Y:S04]  /*1b240*/  LDL.LU.64 R18, [R1+0xa8] ;  /* 0x0000a80001127983 */ /* 0x000ee80000300a00 */
[----:B------:R-:W4:Y:S04]  /*1b250*/  LDL.LU R3, [R1+0x458] ;  /* 0x0004580001037983 */ /* 0x000f280000300800 */
[----:B------:R-:W4:Y:S04]  /*1b260*/  LDL.LU R22, [R1+0x454] ;  /* 0x0004540001167983 */ /* 0x000f280000300800 */
[----:B------:R-:W4:Y:S04]  /*1b270*/  LDL.LU R23, [R1+0x460] ;  /* 0x0004600001177983 */ /* 0x000f280000300800 */
[----:B------:R-:W4:Y:S04]  /*1b280*/  LDL.LU R29, [R1+0x45c] ;  /* 0x00045c00011d7983 */ /* 0x000f280000300800 */
[----:B------:R0:W-:Y:S01]  /*1b290*/  STL.64 [R1], R24 ;  /* 0x0000001801007387 */ /* 0x0001e20000100a00 */
[----:B------:R-:W-:-:S02]  /*1b2a0*/  IMAD.MOV.U32 R0, RZ, RZ, R26 ;  /* 0x000000ffff007224 */ /* 0x000fc400078e001a */
[----:B------:R-:W-:Y:S02]  /*1b2b0*/  IMAD.MOV.U32 R28, RZ, RZ, R27 ;  /* 0x000000ffff1c7224 */ /* 0x000fe400078e001b */
[----:B------:R-:W2:Y:S04]  /*1b2c0*/  LDL.LU.64 R26, [R1+0x11c0] ;  /* 0x0011c000011a7983 */ /* 0x000ea80000300a00 */
[----:B0-----:R-:W3:Y:S04]  /*1b2d0*/  LDL.LU.64 R24, [R1+0x11b8] ;  /* 0x0011b80001187983 */ /* 0x001ee80000300a00 */
[----:B------:R-:W4:Y:S04]  /*1b2e0*/  LDL.LU R21, [R1+0x350] ;  /* 0x0003500001157983 */ /* 0x000f280000300800 */
[----:B------:R-:W-:Y:S04]  /*1b2f0*/  STL [R1+0x109c], R28 ;  /* 0x00109c1c01007387 */ /* 0x000fe80000100800 */
[----:B------:R-:W-:Y:S01]  /*1b300*/  STL [R1+0x1098], R0 ;  /* 0x0010980001007387 */ /* 0x000fe20000100800 */
[----:B------:R-:W-:-:S02]  /*1b310*/  F2FP.F16.E4M3.UNPACK_B R4, R4 ;  /* 0x00000004ff04723e */ /* 0x000fc400020006ff */
[----:B------:R-:W-:Y:S01]  /*1b320*/  F2FP.F16.E4M3.UNPACK_B R5, R5 ;  /* 0x00000005ff05723e */ /* 0x000fe200020006ff */
[----:B---3--:R-:W-:Y:S01]  /*1b330*/  HMMA.16816.F32 R12, R12, R24, R16 ;  /* 0x000000180c0c723c */ /* 0x008fe20000001810 */
[----:B------:R-:W3:Y:S04]  /*1b340*/  LDL.LU.64 R18, [R1+0x11b0] ;  /* 0x0011b00001127983 */ /* 0x000ee80000300a00 */
[----:B------:R-:W3:Y:S01]  /*1b350*/  LDL.LU.64 R16, [R1+0x11a8] ;  /* 0x0011a80001107983 */ /* 0x000ee20000300a00 */
[----:B------:R-:W-:Y:S02]  /*1b360*/  F2FP.F16.E4M3.UNPACK_B R6, R6 ;  /* 0x00000006ff06723e */ /* 0x000fe400020006ff */
[----:B------:R-:W-:Y:S02]  /*1b370*/  F2FP.F16.E4M3.UNPACK_B R7, R7 ;  /* 0x00000007ff07723e */ /* 0x000fe400020006ff */
[----:B--2---:R-:W-:-:S02]  /*1b380*/  F2FP.F16.E4M3.UNPACK_B R26, R26.H1 ;  /* 0x0000001aff1a723e */ /* 0x004fc400030006ff */
[----:B------:R-:W-:-:S11]  /*1b390*/  F2FP.F16.E4M3.UNPACK_B R27, R27.H1 ;  /* 0x0000001bff1b723e */ /* 0x000fd600030006ff */
[----:B------:R0:W-:Y:S04]  /*1b3a0*/  STL.64 [R1+0x30], R12 ;  /* 0x0000300c01007387 */ /* 0x0001e80000100a00 */
[----:B------:R1:W-:Y:S04]  /*1b3b0*/  STL.64 [R1+0x38], R14 ;  /* 0x0000380e01007387 */ /* 0x0003e80000100a00 */
[----:B0-----:R-:W2:Y:S04]  /*1b3c0*/  LDL.LU R12, [R1+0x50] ;  /* 0x00005000010c7983 */ /* 0x001ea80000300800 */
[----:B------:R-:W2:Y:S04]  /*1b3d0*/  LDL.LU R13, [R1+0x54] ;  /* 0x00005400010d7983 */ /* 0x000ea80000300800 */
[----:B-1----:R-:W2:Y:S04]  /*1b3e0*/  LDL.LU R14, [R1+0x58] ;  /* 0x00005800010e7983 */ /* 0x002ea80000300800 */
[----:B------:R-:W2:Y:S01]  /*1b3f0*/  LDL.LU R15, [R1+0x5c] ;  /* 0x00005c00010f7983 */ /* 0x000ea20000300800 */
[----:B---3--:R-:W-:-:S15]  /*1b400*/  HMMA.16816.F32 R16, R4, R26, R16 ;  /* 0x0000001a0410723c */ /* 0x008fde0000001810 */
[----:B------:R-:W-:-:S08]  /*1b410*/  NOP ;  /* 0x0000000000007918 */ /* 0x000fd00000000000 */
[----:B------:R-:W-:Y:S04]  /*1b420*/  STL.64 [R1+0xa0], R16 ;  /* 0x0000a01001007387 */ /* 0x000fe80000100a00 */
[----:B------:R0:W-:Y:S04]  /*1b430*/  STL.64 [R1+0xa8], R18 ;  /* 0x0000a81201007387 */ /* 0x0001e80000100a00 */
[----:B0-----:R-:W3:Y:S04]  /*1b440*/  LDL.LU.64 R18, [R1+0x11a0] ;  /* 0x0011a00001127983 */ /* 0x001ee80000300a00 */
[----:B------:R-:W3:Y:S01]  /*1b450*/  LDL.LU.64 R16, [R1+0x1198] ;  /* 0x0011980001107983 */ /* 0x000ee20000300a00 */
[----:B----4-:R-:W-:-:S02]  /*1b460*/  F2FP.F16.E4M3.UNPACK_B R20, R21.H1 ;  /* 0x00000015ff14723e */ /* 0x010fc400030006ff */
[----:B------:R-:W-:-:S07]  /*1b470*/  F2FP.F16.E4M3.UNPACK_B R21, R2.H1 ;  /* 0x00000002ff15723e */ /* 0x000fce00030006ff */
[----:B--2---:R-:W-:Y:S01]  /*1b480*/  HMMA.16816.F32 R12, R4, R20, R12 ;  /* 0x00000014040c723c */ /* 0x004fe2000000180c */
[----:B---3--:R-:W-:-:S05]  /*1b490*/  F2FP.F16.E4M3.UNPACK_B R16, R16.H1 ;  /* 0x00000010ff10723e */ /* 0x008fca00030006ff */
[----:B------:R-:W-:-:S15]  /*1b4a0*/  STL [R1+0x1190], R16 ;  /* 0x0011901001007387 */ /* 0x000fde0000100800 */
[----:B------:R-:W-:-:S02]  /*1b4b0*/  NOP ;  /* 0x0000000000007918 */ /* 0x000fc40000000000 */
[----:B------:R-:W-:Y:S04]  /*1b4c0*/  STL.64 [R1+0x50], R12 ;  /* 0x0000500c01007387 */ /* 0x000fe80000100a00 */
[----:B------:R-:W-:Y:S04]  /*1b4d0*/  STL.64 [R1+0x58], R14 ;  /* 0x0000580e01007387 */ /* 0x000fe80000100a00 */
[----:B------:R-:W2:Y:S04]  /*1b4e0*/  LDL.LU R24, [R1+0x478] ;  /* 0x0004780001187983 */ /* 0x000ea80000300800 */
[----:B------:R-:W2:Y:S01]  /*1b4f0*/  LDL.LU R25, [R1+0x474] ;  /* 0x0004740001197983 */ /* 0x000ea20000300800 */
[----:B------:R-:W-:-:S02]  /*1b500*/  F2FP.F16.E4M3.UNPACK_B R18, R18.H1 ;  /* 0x00000012ff12723e */ /* 0x000fc400030006ff */
[----:B------:R-:W-:-:S07]  /*1b510*/  F2FP.F16.E4M3.UNPACK_B R19, R19.H1 ;  /* 0x00000013ff13723e */ /* 0x000fce00030006ff */
[----:B------:R-:W-:-:S15]  /*1b520*/  HMMA.16816.F32 R8, R4, R18, R8 ;  /* 0x000000120408723c */ /* 0x000fde0000001808 */
[----:B------:R-:W-:-:S08]  /*1b530*/  NOP ;  /* 0x0000000000007918 */ /* 0x000fd00000000000 */
[----:B------:R-:W-:Y:S04]  /*1b540*/  STL.64 [R1+0x70], R8 ;  /* 0x0000700801007387 */ /* 0x000fe80000100a00 */
[----:B------:R-:W-:Y:S04]  /*1b550*/  STL.64 [R1+0x78], R10 ;  /* 0x0000780a01007387 */ /* 0x000fe80000100a00 */
[----:B------:R-:W-:Y:S04]  /*1b560*/  STL.64 [R1+0x1140], R26 ;  /* 0x0011401a01007387 */ /* 0x000fe80000100a00 */
[----:B--2---:R0:W-:Y:S04]  /*1b570*/  STL.64 [R1+0x1138], R24 ;  /* 0x0011381801007387 */ /* 0x0041e80000100a00 */
[----:B------:R-:W2:Y:S04]  /*1b580*/  LDL.LU R0, [R1+0x480] ;  /* 0x0004800001007983 */ /* 0x000ea80000300800 */
[----:B------:R-:W2:Y:S04]  /*1b590*/  LDL.LU R28, [R1+0x47c] ;  /* 0x00047c00011c7983 */ /* 0x000ea80000300800 */
[----:B0-----:R-:W3:Y:S04]  /*1b5a0*/  LDL.LU R24, [R1+0x1a0] ;  /* 0x0001a00001187983 */ /* 0x001ee80000300800 */
[----:B------:R-:W3:Y:S04]  /*1b5b0*/  LDL.LU R25, [R1+0x1a4] ;  /* 0x0001a40001197983 */ /* 0x000ee80000300800 */
[----:B------:R-:W4:Y:S04]  /*1b5c0*/  LDL.LU R26, [R1+0x1a8] ;  /* 0x0001a800011a7983 */ /* 0x000f280000300800 */
[----:B------:R-:W4:Y:S04]  /*1b5d0*/  LDL.LU R27, [R1+0x1ac] ;  /* 0x0001ac00011b7983 */ /* 0x000f280000300800 */
[----:B------:R-:W2:Y:S04]  /*1b5e0*/  LDL.LU R16, [R1+0x468] ;  /* 0x0004680001107983 */ /* 0x000ea80000300800 */
[----:B------:R-:W2:Y:S04]  /*1b5f0*/  LDL.LU R14, [R1+0x464] ;  /* 0x00046400010e7983 */ /* 0x000ea80000300800 */
[----:B------:R-:W2:Y:S04]  /*1b600*/  LDL.LU R10, [R1+0x380] ;  /* 0x00038000010a7983 */ /* 0x000ea80000300800 */
[----:B------:R-:W2:Y:S01]  /*1b610*/  LDL.LU R11, [R1+0x384] ;  /* 0x00038400010b7983 */ /* 0x000ea20000300800 */
[----:B------:R-:W-:-:S02]  /*1b620*/  IMAD R13, R29, 0x100, R23 ;  /* 0x000001001d0d7824 */ /* 0x000fc400078e0217 */
[----:B------:R-:W-:Y:S01]  /*1b630*/  IMAD R12, R22, 0x100, R3 ;  /* 0x00000100160c7824 */ /* 0x000fe200078e0203 */
[----:B----4-:R-:W-:Y:S04]  /*1b640*/  STL.64 [R1+0x1150], R26 ;  /* 0x0011501a01007387 */ /* 0x010fe80000100a00 */
[----:B---3--:R0:W-:Y:S04]  /*1b650*/  STL.64 [R1+0x1148], R24 ;  /* 0x0011481801007387 */ /* 0x0081e80000100a00 */
[----:B0-----:R-:W3:Y:S04]  /*1b660*/  LDL.LU R24, [R1+0x1f0] ;  /* 0x0001f00001187983 */ /* 0x001ee80000300800 */
[----:B------:R-:W3:Y:S04]  /*1b670*/  LDL.LU R25, [R1+0x1f4] ;  /* 0x0001f40001197983 */ /* 0x000ee80000300800 */
[----:B------:R-:W4:Y:S04]  /*1b680*/  LDL.LU R26, [R1+0x1f8] ;  /* 0x0001f800011a7983 */ /* 0x000f280000300800 */
[----:B------:R-:W4:Y:S04]  /*1b690*/  LDL.LU R27, [R1+0x1fc] ;  /* 0x0001fc00011b7983 */ /* 0x000f280000300800 */
[----:B------:R-:W3:Y:S04]  /*1b6a0*/  LDL.LU R29, [R1+0x470] ;  /* 0x00047000011d7983 */ /* 0x000ee80000300800 */
[----:B------:R-:W3:Y:S04]  /*1b6b0*/  LDL.LU R15, [R1+0x46c] ;  /* 0x00046c00010f7983 */ /* 0x000ee80000300800 */
[----:B------:R-:W3:Y:S04]  /*1b6c0*/  LDL.LU R8, [R1+0x390] ;  /* 0x0003900001087983 */ /* 0x000ee80000300800 */
[----:B------:R-:W3:Y:S04]  /*1b6d0*/  LDL.LU R9, [R1+0x394] ;  /* 0x0003940001097983 */ /* 0x000ee80000300800 */
[----:B------:R-:W3:Y:S04]  /*1b6e0*/  LDL.LU R2, [R1+0x3a0] ;  /* 0x0003a00001027983 */ /* 0x000ee80000300800 */
[----:B------:R-:W3:Y:S04]  /*1b6f0*/  LDL.LU R3, [R1+0x3a4] ;  /* 0x0003a40001037983 */ /* 0x000ee80000300800 */
[----:B------:R-:W2:Y:S04]  /*1b700*/  LDL.LU R22, [R1+0x3b0] ;  /* 0x0003b00001167983 */ /* 0x000ea80000300800 */
[----:B------:R-:W2:Y:S04]  /*1b710*/  LDL.LU R23, [R1+0x3b4] ;  /* 0x0003b40001177983 */ /* 0x000ea80000300800 */
[----:B--2---:R-:W-:Y:S04]  /*1b720*/  STL.64 [R1+0x1170], R22 ;  /* 0x0011701601007387 */ /* 0x004fe80000100a00 */
[----:B------:R0:W-:Y:S04]  /*1b730*/  STL.64 [R1+0x1168], R20 ;  /* 0x0011681401007387 */ /* 0x0001e80000100a00 */
[----:B0-----:R-:W2:Y:S04]  /*1b740*/  LDL.LU R20, [R1+0xd0] ;  /* 0x0000d00001147983 */ /* 0x001ea80000300800 */
[----:B------:R-:W2:Y:S04]  /*1b750*/  LDL.LU R21, [R1+0xd4] ;  /* 0x0000d40001157983 */ /* 0x000ea80000300800 */
[----:B------:R-:W4:Y:S04]  /*1b760*/  LDL.LU R22, [R1+0xd8] ;  /* 0x0000d80001167983 */ /* 0x000f280000300800 */
[----:B------:R-:W4:Y:S01]  /*1b770*/  LDL.LU R23, [R1+0xdc] ;  /* 0x0000dc0001177983 */ /* 0x000f220000300800 */
[----:B------:R-:W-:-:S03]  /*1b780*/  IMAD R14, R14, 0x100, R16 ;  /* 0x000001000e0e7824 */ /* 0x000fc600078e0210 */
[----:B----4-:R-:W-:Y:S04]  /*1b790*/  STL.64 [R1+0x1188], R22 ;  /* 0x0011881601007387 */ /* 0x010fe80000100a00 */
[----:B--2---:R0:W-:Y:S04]  /*1b7a0*/  STL.64 [R1+0x1180], R20 ;  /* 0x0011801401007387 */ /* 0x0041e80000100a00 */
[----:B0-----:R-:W2:Y:S04]  /*1b7b0*/  LDL.LU R20, [R1+0x90] ;  /* 0x0000900001147983 */ /* 0x001ea80000300800 */
[----:B------:R-:W2:Y:S04]  /*1b7c0*/  LDL.LU R21, [R1+0x94] ;  /* 0x0000940001157983 */ /* 0x000ea80000300800 */
[----:B------:R-:W2:Y:S04]  /*1b7d0*/  LDL.LU R22, [R1+0x98] ;  /* 0x0000980001167983 */ /* 0x000ea80000300800 */
[----:B------:R-:W2:Y:S04]  /*1b7e0*/  LDL.LU R23, [R1+0x9c] ;  /* 0x00009c0001177983 */ /* 0x000ea80000300800 */
[----:B------:R-:W-:Y:S04]  /*1b7f0*/  STL.64 [R1+0x1160], R26 ;  /* 0x0011601a01007387 */ /* 0x000fe80000100a00 */
[----:B---3--:R0:W-:Y:S04]  /*1b800*/  STL.64 [R1+0x1158], R24 ;  /* 0x0011581801007387 */ /* 0x0081e80000100a00 */
[----:B0-----:R-:W3:Y:S04]  /*1b810*/  LDL.LU R24, [R1+0x200] ;  /* 0x0002000001187983 */ /* 0x001ee80000300800 */
[----:B------:R-:W3:Y:S04]  /*1b820*/  LDL.LU R25, [R1+0x204] ;  /* 0x0002040001197983 */ /* 0x000ee80000300800 */
[----:B------:R-:W3:Y:S04]  /*1b830*/  LDL.LU R26, [R1+0x208] ;  /* 0x00020800011a7983 */ /* 0x000ee80000300800 */
[----:B------:R-:W3:Y:S04]  /*1b840*/  LDL.LU R27, [R1+0x20c] ;  /* 0x00020c00011b7983 */ /* 0x000ee80000300800 */
[----:B------:R-:W2:Y:S01]  /*1b850*/  LDL.LU R16, [R1+0x1190] ;  /* 0x0011900001107983 */ /* 0x000ea20000300800 */
[----:B------:R-:W-:-:S07]  /*1b860*/  F2FP.F16.E4M3.UNPACK_B R17, R17.H1 ;  /* 0x00000011ff11723e */ /* 0x000fce00030006ff */
[----:B--2---:R-:W-:-:S15]  /*1b870*/  HMMA.16816.F32 R20, R4, R16, R20 ;  /* 0x000000100414723c */ /* 0x004fde0000001814 */
[----:B------:R-:W-:-:S08]  /*1b880*/  NOP ;  /* 0x0000000000007918 */ /* 0x000fd00000000000 */
[----:B------:R-:W-:Y:S04]  /*1b890*/  STL.64 [R1+0x90], R20 ;  /* 0x0000901401007387 */ /* 0x000fe80000100a00 */
[----:B------:R0:W-:Y:S04]  /*1b8a0*/  STL.64 [R1+0x98], R22 ;  /* 0x0000981601007387 */ /* 0x0001e80000100a00 */
[----:B0-----:R-:W2:Y:S04]  /*1b8b0*/  LDL.LU.64 R22, [R1+0x1188] ;  /* 0x0011880001167983 */ /* 0x001ea80000300a00 */
[----:B------:R-:W2:Y:S04]  /*1b8c0*/  LDL.LU.64 R20, [R1+0x1180] ;  /* 0x0011800001147983 */ /* 0x000ea80000300a00 */
[----:B------:R-:W-:Y:S04]  /*1b8d0*/  STL.64 [R1+0x1120], R18 ;  /* 0x0011201201007387 */ /* 0x000fe80000100a00 */
[----:B------:R0:W-:Y:S04]  /*1b8e0*/  STL.64 [R1+0x1118], R16 ;  /* 0x0011181001007387 */ /* 0x0001e80000100a00 */
[----:B0-----:R-:W4:Y:S04]  /*1b8f0*/  LDL.LU R16, [R1+0x180] ;  /* 0x0001800001107983 */ /* 0x001f280000300800 */
[----:B------:R-:W4:Y:S04]  /*1b900*/  LDL.LU R17, [R1+0x184] ;  /* 0x0001840001117983 */ /* 0x000f280000300800 */
[----:B------:R-:W4:Y:S04]  /*1b910*/  LDL.LU R18, [R1+0x188] ;  /* 0x0001880001127983 */ /* 0x000f280000300800 */
[----:B------:R-:W4:Y:S01]  /*1b920*/  LDL.LU R19, [R1+0x18c] ;  /* 0x00018c0001137983 */ /* 0x000f220000300800 */
[----:B------:R-:W-:-:S02]  /*1b930*/  F2FP.F16.E4M3.UNPACK_B R10, R10.H1 ;  /* 0x0000000aff0a723e */ /* 0x000fc400030006ff */
[----:B------:R-:W-:Y:S02]  /*1b940*/  F2FP.F16.E4M3.UNPACK_B R11, R11.H1 ;  /* 0x0000000bff0b723e */ /* 0x000fe400030006ff */
[----:B------:R-:W-:Y:S02]  /*1b950*/  F2FP.F16.E4M3.UNPACK_B R8, R8.H1 ;  /* 0x00000008ff08723e */ /* 0x000fe400030006ff */
[----:B------:R-:W-:-:S07]  /*1b960*/  F2FP.F16.E4M3.UNPACK_B R9, R9.H1 ;  /* 0x00000009ff09723e */ /* 0x000fce00030006ff */
[----:B---3--:R-:W-:Y:S01]  /*1b970*/  HMMA.16816.F32 R24, R4, R8, R24 ;  /* 0x000000080418723c */ /* 0x008fe20000001818 */
[----:B------:R-:W-:-:S05]  /*1b980*/  IMAD R15, R15, 0x100, R29 ;  /* 0x000001000f0f7824 */ /* 0x000fca00078e021d */
[----:B--2---:R-:W-:Y:S01]  /*1b990*/  HMMA.16816.F32 R20, R4, R10, R20 ;  /* 0x0000000a0414723c */ /* 0x004fe20000001814 */
[----:B----4-:R-:W-:Y:S04]  /*1b9a0*/  STL.64 [R1+0x1130], R18 ;  /* 0x0011301201007387 */ /* 0x010fe80000100a00 */
[----:B------:R0:W-:Y:S04]  /*1b9b0*/  STL.64 [R1+0x1128], R16 ;  /* 0x0011281001007387 */ /* 0x0001e80000100a00 */
[----:B0-----:R-:W2:Y:S04]  /*1b9c0*/  LDL.LU R16, [R1+0x190] ;  /* 0x0001900001107983 */ /* 0x001ea80000300800 */
[----:B------:R-:W2:Y:S04]  /*1b9d0*/  LDL.LU R17, [R1+0x194] ;  /* 0x0001940001117983 */ /* 0x000ea80000300800 */
[----:B------:R-:W2:Y:S04]  /*1b9e0*/  LDL.LU R18, [R1+0x198] ;  /* 0x0001980001127983 */ /* 0x000ea80000300800 */
[----:B------:R-:W2:Y:S04]  /*1b9f0*/  LDL.LU R19, [R1+0x19c] ;  /* 0x00019c0001137983 */ /* 0x000ea80000300800 */
[----:B------:R-:W3:Y:S04]  /*1ba00*/  LDL.LU R29, [R1+0x1178] ;  /* 0x00117800011d7983 */ /* 0x000ee80000300800 */
        /* <DEDUP_REMOVED lines=8> */
[----:B------:R-:W-:-:S02]  /*1ba90*/  F2FP.F16.E4M3.UNPACK_B R2, R2.H1 ;  /* 0x00000002ff02723e */ /* 0x000fc400030006ff */
[----:B------:R-:W-:-:S07]  /*1baa0*/  F2FP.F16.E4M3.UNPACK_B R3, R3.H1 ;  /* 0x00000003ff03723e */ /* 0x000fce00030006ff */
[----:B--2---:R-:W-:-:S15]  /*1bab0*/  HMMA.16816.F32 R24, R4, R2, R24 ;  /* 0x000000020418723c */ /* 0x004fde0000001818 */
[----:B------:R-:W-:-:S08]  /*1bac0*/  NOP ;  /* 0x0000000000007918 */ /* 0x000fd00000000000 */
[----:B------:R-:W-:Y:S04]  /*1bad0*/  STL.64 [R1+0x320], R24 ;  /* 0x0003201801007387 */ /* 0x000fe80000100a00 */
[----:B------:R0:W-:Y:S04]  /*1bae0*/  STL.64 [R1+0x328], R26 ;  /* 0x0003281a01007387 */ /* 0x0001e80000100a00 */
[----:B0-----:R-:W2:Y:S04]  /*1baf0*/  LDL.LU.64 R26, [R1+0x1150] ;  /* 0x00115000011a7983 */ /* 0x001ea80000300a00 */
[----:B------:R-:W2:Y:S01]  /*1bb00*/  LDL.LU.64 R24, [R1+0x1148] ;  /* 0x0011480001187983 */ /* 0x000ea20000300a00 */
[----:B----4-:R-:W-:-:S02]  /*1bb10*/  F2FP.F16.E4M3.UNPACK_B R22, R22.H1 ;  /* 0x00000016ff16723e */ /* 0x010fc400030006ff */
[----:B------:R-:W-:Y:S02]  /*1bb20*/  F2FP.F16.E4M3.UNPACK_B R23, R23.H1 ;  /* 0x00000017ff17723e */ /* 0x000fe400030006ff */
[----:B------:R-:W-:Y:S02]  /*1bb30*/  F2FP.F16.E4M3.UNPACK_B R12, R12 ;  /* 0x0000000cff0c723e */ /* 0x000fe400020006ff */
[----:B------:R-:W-:Y:S02]  /*1bb40*/  F2FP.F16.E4M3.UNPACK_B R13, R13 ;  /* 0x0000000dff0d723e */ /* 0x000fe400020006ff */
[----:B------:R-:W-:Y:S02]  /*1bb50*/  F2FP.F16.E4M3.UNPACK_B R14, R14 ;  /* 0x0000000eff0e723e */ /* 0x000fe400020006ff */
[----:B------:R-:W-:Y:S01]  /*1bb60*/  F2FP.F16.E4M3.UNPACK_B R15, R15 ;  /* 0x0000000fff0f723e */ /* 0x000fe200020006ff */
[----:B--2---:R-:W-:Y:S01]  /*1bb70*/  HMMA.16816.F32 R4, R4, R22, R24 ;  /* 0x000000160404723c */ /* 0x004fe20000001818 */
[----:B------:R-:W2:Y:S04]  /*1bb80*/  LDL.LU.64 R26, [R1+0x1140] ;  /* 0x00114000011a7983 */ /* 0x000ea80000300a00 */
[----:B------:R-:W4:-:S15]  /*1bb90*/  LDL.LU.64 R24, [R1+0x1138] ;  /* 0x0011380001187983 */ /* 0x000f1e0000300a00 */
[----:B------:R-:W-:-:S03]  /*1bba0*/  NOP ;  /* 0x0000000000007918 */ /* 0x000fc60000000000 */
[----:B------:R0:W-:Y:S04]  /*1bbb0*/  STL.64 [R1+0x2d0], R4 ;  /* 0x0002d00401007387 */ /* 0x0001e80000100a00 */
[----:B------:R1:W-:Y:S04]  /*1bbc0*/  STL.64 [R1+0x2d8], R6 ;  /* 0x0002d80601007387 */ /* 0x0003e80000100a00 */
[----:B0-----:R-:W4:Y:S04]  /*1bbd0*/  LDL.LU R4, [R1+0x160] ;  /* 0x0001600001047983 */ /* 0x001f280000300800 */
[----:B------:R-:W4:Y:S04]  /*1bbe0*/  LDL.LU R5, [R1+0x164] ;  /* 0x0001640001057983 */ /* 0x000f280000300800 */
[----:B-1----:R-:W4:Y:S04]  /*1bbf0*/  LDL.LU R6, [R1+0x168] ;  /* 0x0001680001067983 */ /* 0x002f280000300800 */
[----:B------:R-:W4:Y:S01]  /*1bc00*/  LDL.LU R7, [R1+0x16c] ;  /* 0x00016c0001077983 */ /* 0x000f220000300800 */
[----:B--2---:R-:W-:-:S15]  /*1bc10*/  HMMA.16816.F32 R16, R12, R26, R16 ;  /* 0x0000001a0c10723c */ /* 0x004fde0000001810 */
[----:B------:R-:W-:-:S08]  /*1bc20*/  NOP ;  /* 0x0000000000007918 */ /* 0x000fd00000000000 */
[----:B------:R-:W-:Y:S04]  /*1bc30*/  STL.64 [R1+0x2c0], R16 ;  /* 0x0002c01001007387 */ /* 0x000fe80000100a00 */
[----:B------:R0:W-:Y:S04]  /*1bc40*/  STL.64 [R1+0x2c8], R18 ;  /* 0x0002c81201007387 */ /* 0x0001e80000100a00 */
[----:B0-----:R-:W3:Y:S04]  /*1bc50*/  LDL.LU.64 R18, [R1+0x1130] ;  /* 0x0011300001127983 */ /* 0x001ee80000300a00 */
[----:B------:R-:W3:Y:S02]  /*1bc60*/  LDL.LU.64 R16, [R1+0x1128] ;  /* 0x0011280001107983 */ /* 0x000ee40000300a00 */
[----:B---3--:R-:W-:-:S15]  /*1bc70*/  HMMA.16816.F32 R16, R12, R20, R16 ;  /* 0x000000140c10723c */ /* 0x008fde0000001810 */
[----:B------:R-:W-:-:S08]  /*1bc80*/  NOP ;  /* 0x0000000000007918 */ /* 0x000fd00000000000 */
[----:B------:R-:W-:Y:S04]  /*1bc90*/  STL.64 [R1+0x2b0], R16 ;  /* 0x0002b01001007387 */ /* 0x000fe80000100a00 */
[----:B------:R0:W-:Y:S04]  /*1bca0*/  STL.64 [R1+0x2b8], R18 ;  /* 0x0002b81201007387 */ /* 0x0001e80000100a00 */
[----:B0-----:R-:W2:Y:S04]  /*1bcb0*/  LDL.LU.64 R18, [R1+0x1120] ;  /* 0x0011200001127983 */ /* 0x001ea80000300a00 */
[----:B------:R-:W4:Y:S04]  /*1bcc0*/  LDL.LU.64 R16, [R1+0x1118] ;  /* 0x0011180001107983 */ /* 0x000f280000300a00 */
[----:B------:R-:W-:Y:S04]  /*1bcd0*/  STL.64 [R1+0x10e8], R22 ;  /* 0x0010e81601007387 */ /* 0x000fe80000100a00 */
[----:B------:R0:W-:Y:S04]  /*1bce0*/  STL.64 [R1+0x10e0], R20 ;  /* 0x0010e01401007387 */ /* 0x0001e80000100a00 */
[----:B0-----:R-:W2:Y:S04]  /*1bcf0*/  LDL.LU R20, [R1+0x170] ;  /* 0x0001700001147983 */ /* 0x001ea80000300800 */
[----:B------:R-:W2:Y:S04]  /*1bd00*/  LDL.LU R21, [R1+0x174] ;  /* 0x0001740001157983 */ /* 0x000ea80000300800 */
[----:B------:R-:W2:Y:S04]  /*1bd10*/  LDL.LU R22, [R1+0x178] ;  /* 0x0001780001167983 */ /* 0x000ea80000300800 */
[----:B------:R-:W2:Y:S01]  /*1bd20*/  LDL.LU R23, [R1+0x17c] ;  /* 0x00017c0001177983 */ /* 0x000ea20000300800 */
[C---:B----4-:R-:W-:Y:S06]  /*1bd30*/  HMMA.16816.F32 R4, R12.reuse, R16, R4 ;  /* 0x000000100c04723c */ /* 0x050fec0000001804 */
[----:B--2---:R-:W-:Y:S06]  /*1bd40*/  HMMA.16816.F32 R20, R12, R18, R20 ;  /* 0x000000120c14723c */ /* 0x004fec0000001814 */
[----:B------:R-:W-:-:S15]  /*1bd50*/  STL.64 [R1+0x10b8], R18 ;  /* 0x0010b81201007387 */ /* 0x000fde0000100a00 */
[----:B------:R-:W-:-:S02]  /*1bd60*/  NOP ;  /* 0x0000000000007918 */ /* 0x000fc40000000000 */
[----:B------:R-:W-:Y:S04]  /*1bd70*/  STL.64 [R1+0x2a0], R20 ;  /* 0x0002a01401007387 */ /* 0x000fe80000100a00 */
[----:B------:R-:W-:Y:S04]  /*1bd80*/  STL.64 [R1+0x2a8], R22 ;  /* 0x0002a81601007387 */ /* 0x000fe80000100a00 */
[----:B------:R-:W-:Y:S04]  /*1bd90*/  STL.64 [R1+0x10b0], R16 ;  /* 0x0010b01001007387 */ /* 0x000fe80000100a00 */
[----:B------:R-:W-:Y:S04]  /*1bda0*/  STL.64 [R1+0x290], R4 ;  /* 0x0002900401007387 */ /* 0x000fe80000100a00 */
[----:B------:R0:W-:Y:S04]  /*1bdb0*/  STL.64 [R1+0x298], R6 ;  /* 0x0002980601007387 */ /* 0x0001e80000100a00 */
[----:B0-----:R-:W2:Y:S04]  /*1bdc0*/  LDL.LU R6, [R1+0x488] ;  /* 0x0004880001067983 */ /* 0x001ea80000300800 */
[----:B------:R-:W2:Y:S01]  /*1bdd0*/  LDL.LU R7, [R1+0x484] ;  /* 0x0004840001077983 */ /* 0x000ea20000300800 */
[----:B------:R-:W-:-:S02]  /*1bde0*/  IMAD R4, R25, 0x100, R24 ;  /* 0x0000010019047824 */ /* 0x000fc400078e0218 */
[----:B------:R-:W-:Y:S02]  /*1bdf0*/  IMAD R5, R28, 0x100, R0 ;  /* 0x000001001c057824 */ /* 0x000fe400078e0200 */
[----:B------:R-:W-:Y:S01]  /*1be00*/  IMAD.MOV.U32 R19, RZ, RZ, R29 ;  /* 0x000000ffff137224 */ /* 0x000fe200078e001d */
[----:B--2---:R-:W-:Y:S04]  /*1be10*/  STL.64 [R1+0x1108], R6 ;  /* 0x0011080601007387 */ /* 0x004fe80000100a00 */
[----:B------:R0:W-:Y:S04]  /*1be20*/  STL.64 [R1+0x1100], R4 ;  /* 0x0011000401007387 */ /* 0x0001e80000100a00 */
[----:B0-----:R-:W2:Y:S04]  /*1be30*/  LDL.LU R4, [R1+0x150] ;  /* 0x0001500001047983 */ /* 0x001ea80000300800 */
[----:B------:R-:W2:Y:S04]  /*1be40*/  LDL.LU R5, [R1+0x154] ;  /* 0x0001540001057983 */ /* 0x000ea80000300800 */
[----:B------:R-:W2:Y:S04]  /*1be50*/  LDL.LU R6, [R1+0x158] ;  /* 0x0001580001067983 */ /* 0x000ea80000300800 */
[----:B------:R-:W2:Y:S04]  /*1be60*/  LDL.LU R7, [R1+0x15c] ;  /* 0x00015c0001077983 */ /* 0x000ea80000300800 */
[----:B------:R-:W3:Y:S04]  /*1be70*/  LDL.LU R0, [R1+0x490] ;  /* 0x0004900001007983 */ /* 0x000ee80000300800 */
[----:B------:R-:W3:Y:S04]  /*1be80*/  LDL.LU R28, [R1+0x48c] ;  /* 0x00048c00011c7983 */ /* 0x000ee80000300800 */
[----:B------:R-:W4:Y:S04]  /*1be90*/  LDL.LU R16, [R1+0x120] ;  /* 0x0001200001107983 */ /* 0x000f280000300800 */
[----:B------:R-:W4:Y:S04]  /*1bea0*/  LDL.LU R17, [R1+0x124] ;  /* 0x0001240001117983 */ /* 0x000f280000300800 */
[----:B------:R-:W2:Y:S04]  /*1beb0*/  LDL.LU R18, [R1+0x128] ;  /* 0x0001280001127983 */ /* 0x000ea80000300800 */
[----:B------:R-:W3:Y:S04]  /*1bec0*/  LDL.LU R29, [R1+0x1110] ;  /* 0x00111000011d7983 */ /* 0x000ee80000300800 */
[----:B------:R-:W4:Y:S04]  /*1bed0*/  LDL.LU R20, [R1+0x1d0] ;  /* 0x0001d00001147983 */ /* 0x000f280000300800 */
[----:B------:R-:W4:Y:S04]  /*1bee0*/  LDL.LU R21, [R1+0x1d4] ;  /* 0x0001d40001157983 */ /* 0x000f280000300800 */
[----:B------:R-:W2:Y:S04]  /*1bef0*/  LDL.LU R22, [R1+0x1d8] ;  /* 0x0001d80001167983 */ /* 0x000ea80000300800 */
[----:B------:R-:W2:Y:S04]  /*1bf00*/  LDL.LU R23, [R1+0x1dc] ;  /* 0x0001dc0001177983 */ /* 0x000ea80000300800 */
[----:B--2---:R-:W-:Y:S04]  /*1bf10*/  STL.64 [R1+0x10f8], R22 ;  /* 0x0010f81601007387 */ /* 0x004fe80000100a00 */
[----:B----4-:R0:W-:Y:S04]  /*1bf20*/  STL.64 [R1+0x10f0], R20 ;  /* 0x0010f01401007387 */ /* 0x0101e80000100a00 */
[----:B0-----:R-:W2:Y:S04]  /*1bf30*/  LDL.LU R20, [R1+0x1e0] ;  /* 0x0001e00001147983 */ /* 0x001ea80000300800 */
[----:B------:R-:W2:Y:S04]  /*1bf40*/  LDL.LU R21, [R1+0x1e4] ;  /* 0x0001e40001157983 */ /* 0x000ea80000300800 */
[----:B------:R-:W2:Y:S04]  /*1bf50*/  LDL.LU R22, [R1+0x1e8] ;  /* 0x0001e80001167983 */ /* 0x000ea80000300800 */
[----:B------:R-:W2:Y:S04]  /*1bf60*/  LDL.LU R23, [R1+0x1ec] ;  /* 0x0001ec0001177983 */ /* 0x000ea80000300800 */
[----:B------:R-:W-:Y:S04]  /*1bf70*/  STL.64 [R1+0x10c8], R18 ;  /* 0x0010c81201007387 */ /* 0x000fe80000100a00 */
[----:B------:R0:W-:Y:S04]  /*1bf80*/  STL.64 [R1+0x10c0], R16 ;  /* 0x0010c01001007387 */ /* 0x0001e80000100a00 */
[----:B0-----:R-:W4:Y:S04]  /*1bf90*/  LDL.LU R16, [R1+0x130] ;  /* 0x0001300001107983 */ /* 0x001f280000300800 */
[----:B------:R-:W4:Y:S04]  /*1bfa0*/  LDL.LU R17, [R1+0x134] ;  /* 0x0001340001117983 */ /* 0x000f280000300800 */
[----:B------:R-:W3:Y:S04]  /*1bfb0*/  LDL.LU R18, [R1+0x138] ;  /* 0x0001380001127983 */ /* 0x000ee80000300800 */
[----:B------:R-:W3:Y:S01]  /*1bfc0*/  LDL.LU R19, [R1+0x13c] ;  /* 0x00013c0001137983 */ /* 0x000ee20000300800 */
[----:B------:R-:W-:Y:S03]  /*1bfd0*/  HMMA.16816.F32 R4, R12, R10, R4 ;  /* 0x0000000a0c04723c */ /* 0x000fe60000001804 */
[----:B---3--:R-:W-:Y:S04]  /*1bfe0*/  STL.64 [R1+0x10d8], R18 ;  /* 0x0010d81201007387 */ /* 0x008fe80000100a00 */
[----:B----4-:R0:W-:Y:S04]  /*1bff0*/  STL.64 [R1+0x10d0], R16 ;  /* 0x0010d01001007387 */ /* 0x0101e80000100a00 */
[----:B0-----:R-:W3:Y:S04]  /*1c000*/  LDL.LU R16, [R1+0x140] ;  /* 0x0001400001107983 */ /* 0x001ee80000300800 */
[----:B------:R-:W3:Y:S04]  /*1c010*/  LDL.LU R17, [R1+0x144] ;  /* 0x0001440001117983 */ /* 0x000ee80000300800 */
[----:B------:R-:W3:Y:S04]  /*1c020*/  LDL.LU R18, [R1+0x148] ;  /* 0x0001480001127983 */ /* 0x000ee80000300800 */
[----:B------:R-:W4:Y:S04]  /*1c030*/  LDL.LU R24, [R1+0x4b4] ;  /* 0x0004b40001187983 */ /* 0x000f280000300800 */
[----:B------:R-:W4:Y:S01]  /*1c040*/  LDL.LU R25, [R1+0x4b0] ;  /* 0x0004b00001197983 */ /* 0x000f220000300800 */
[----:B------:R-:W-:-:S03]  /*1c050*/  IMAD.MOV.U32 R19, RZ, RZ, R29 ;  /* 0x000000ffff137224 */ /* 0x000fc600078e001d */
[----:B------:R-:W-:Y:S04]  /*1c060*/  STL.64 [R1+0x280], R4 ;  /* 0x0002800401007387 */ /* 0x000fe80000100a00 */
[----:B------:R0:W-:Y:S01]  /*1c070*/  STL [R1+0x288], R6 ;  /* 0x0002880601007387 */ /* 0x0001e20000100800 */
[----:B------:R-:W-:-:S03]  /*1c080*/  IMAD.MOV.U32 R29, RZ, RZ, R7 ;  /* 0x000000ffff1d7224 */ /* 0x000fc600078e0007 */
[----:B0-----:R-:W3:Y:S01]  /*1c090*/  LDL.LU.64 R6, [R1+0x1108] ;  /* 0x0011080001067983 */ /* 0x001ee20000300a00 */
[C---:B--2---:R-:W-:Y:S03]  /*1c0a0*/  HMMA.16816.F32 R20, R12.reuse, R8, R20 ;  /* 0x000000080c14723c */ /* 0x044fe60000001814 */
[----:B------:R-:W2:Y:S01]  /*1c0b0*/  LDL.LU.64 R4, [R1+0x1100] ;  /* 0x0011000001047983 */ /* 0x000ea20000300a00 */
[----:B---3--:R-:W-:Y:S02]  /*1c0c0*/  IMAD R6, R7, 0x100, R6 ;  /* 0x0000010007067824 */ /* 0x008fe400078e0206 */
[----:B------:R-:W-:Y:S02]  /*1c0d0*/  IMAD R7, R28, 0x100, R0 ;  /* 0x000001001c077824 */ /* 0x000fe400078e0200 */
[----:B------:R-:W3:Y:S04]  /*1c0e0*/  LDL.LU R28, [R1+0x49c] ;  /* 0x00049c00011c7983 */ /* 0x000ee80000300800 */
[----:B------:R-:W3:Y:S11]  /*1c0f0*/  LDL.LU R0, [R1+0x4a4] ;  /* 0x0004a40001007983 */ /* 0x000ef60000300800 */
[----:B------:R-:W-:Y:S04]  /*1c100*/  STL.64 [R1+0x310], R20 ;  /* 0x0003101401007387 */ /* 0x000fe80000100a00 */
[----:B------:R0:W-:Y:S04]  /*1c110*/  STL.64 [R1+0x318], R22 ;  /* 0x0003181601007387 */ /* 0x0001e80000100a00 */
[----:B0-----:R-:W4:Y:S04]  /*1c120*/  LDL.LU.64 R22, [R1+0x10f8] ;  /* 0x0010f80001167983 */ /* 0x001f280000300a00 */
[----:B------:R-:W4:Y:S04]  /*1c130*/  LDL.LU.64 R20, [R1+0x10f0] ;  /* 0x0010f00001147983 */ /* 0x000f280000300a00 */
[----:B------:R-:W-:Y:S04]  /*1c140*/  STL.64 [R1+0x10a8], R10 ;  /* 0x0010a80a01007387 */ /* 0x000fe80000100a00 */
[----:B------:R0:W-:Y:S04]  /*1c150*/  STL.64 [R1+0x10a0], R8 ;  /* 0x0010a00801007387 */ /* 0x0001e80000100a00 */
[----:B0-----:R-:W3:Y:S04]  /*1c160*/  LDL.LU R8, [R1+0x110] ;  /* 0x0001100001087983 */ /* 0x001ee80000300800 */
[----:B------:R-:W3:Y:S04]  /*1c170*/  LDL.LU R9, [R1+0x114] ;  /* 0x0001140001097983 */ /* 0x000ee80000300800 */
[----:B------:R-:W3:Y:S04]  /*1c180*/  LDL.LU R10, [R1+0x118] ;  /* 0x00011800010a7983 */ /* 0x000ee80000300800 */
[----:B------:R-:W3:Y:S01]  /*1c190*/  LDL.LU R11, [R1+0x11c] ;  /* 0x00011c00010b7983 */ /* 0x000ee20000300800 */
[----:B----4-:R-:W-:-:S15]  /*1c1a0*/  HMMA.16816.F32 R20, R12, R2, R20 ;  /* 0x000000020c14723c */ /* 0x010fde0000001814 */
[----:B------:R-:W-:-:S08]  /*1c1b0*/  NOP ;  /* 0x0000000000007918 */ /* 0x000fd00000000000 */
[----:B------:R-:W-:Y:S04]  /*1c1c0*/  STL.64 [R1+0x300], R20 ;  /* 0x0003001401007387 */ /* 0x000fe80000100a00 */
[----:B------:R0:W-:Y:S04]  /*1c1d0*/  STL.64 [R1+0x308], R22 ;  /* 0x0003081601007387 */ /* 0x0001e80000100a00 */
[----:B0-----:R-:W4:Y:S04]  /*1c1e0*/  LDL.LU.64 R22, [R1+0x10e8] ;  /* 0x0010e80001167983 */ /* 0x001f280000300a00 */
[----:B------:R-:W3:Y:S01]  /*1c1f0*/  LDL.LU.64 R20, [R1+0x10e0] ;  /* 0x0010e00001147983 */ /* 0x000ee20000300a00 */
[----:B--2---:R-:W-:-:S02]  /*1c200*/  F2FP.F16.E4M3.UNPACK_B R4, R4 ;  /* 0x00000004ff04723e */ /* 0x004fc400020006ff */
[----:B------:R-:W-:Y:S02]  /*1c210*/  F2FP.F16.E4M3.UNPACK_B R5, R5 ;  /* 0x00000005ff05723e */ /* 0x000fe400020006ff */
[----:B------:R-:W-:Y:S02]  /*1c220*/  F2FP.F16.E4M3.UNPACK_B R6, R6 ;  /* 0x00000006ff06723e */ /* 0x000fe400020006ff */
[----:B------:R-:W-:Y:S01]  /*1c230*/  F2FP.F16.E4M3.UNPACK_B R7, R7 ;  /* 0x00000007ff07723e */ /* 0x000fe200020006ff */
[----:B----4-:R-:W-:Y:S01]  /*1c240*/  HMMA.16816.F32 R12, R12, R22, R16 ;  /* 0x000000160c0c723c */ /* 0x010fe20000001810 */
[----:B------:R-:W2:Y:S04]  /*1c250*/  LDL.LU.64 R18, [R1+0x10d8] ;  /* 0x0010d80001127983 */ /* 0x000ea80000300a00 */
[----:B------:R-:W2:-:S15]  /*1c260*/  LDL.LU.64 R16, [R1+0x10d0] ;  /* 0x0010d00001107983 */ /* 0x000e9e0000300a00 */
        /* <DEDUP_REMOVED lines=12> */
[----:B------:R-:W3:Y:S04]  /*1c330*/  LDL.LU.64 R16, [R1+0x10c0] ;  /* 0x0010c00001107983 */ /* 0x000ee80000300a00 */
[----:B------:R-:W-:Y:S04]  /*1c340*/  STL.64 [R1+0x1090], R26 ;  /* 0x0010901a01007387 */ /* 0x000fe80000100a00 */
[----:B------:R0:W-:Y:S04]  /*1c350*/  STL.64 [R1+0x1088], R24 ;  /* 0x0010881801007387 */ /* 0x0001e80000100a00 */
[----:B0-----:R-:W2:Y:S04]  /*1c360*/  LDL.LU R24, [R1+0xf0] ;  /* 0x0000f00001187983 */ /* 0x001ea80000300800 */
[----:B------:R-:W2:Y:S04]  /*1c370*/  LDL.LU R25, [R1+0xf4] ;  /* 0x0000f40001197983 */ /* 0x000ea80000300800 */
[----:B------:R-:W2:Y:S04]  /*1c380*/  LDL.LU R26, [R1+0xf8] ;  /* 0x0000f800011a7983 */ /* 0x000ea80000300800 */
[----:B------:R-:W2:Y:S01]  /*1c390*/  LDL.LU R27, [R1+0xfc] ;  /* 0x0000fc00011b7983 */ /* 0x000ea20000300800 */
[----:B---3--:R-:W-:-:S15]  /*1c3a0*/  HMMA.16816.F32 R16, R4, R20, R16 ;  /* 0x000000140410723c */ /* 0x008fde0000001810 */
[----:B------:R-:W-:-:S08]  /*1c3b0*/  NOP ;  /* 0x0000000000007918 */ /* 0x000fd00000000000 */
[----:B------:R-:W-:Y:S04]  /*1c3c0*/  STL.64 [R1+0x250], R16 ;  /* 0x0002501001007387 */ /* 0x000fe80000100a00 */
[----:B------:R0:W-:Y:S04]  /*1c3d0*/  STL.64 [R1+0x258], R18 ;  /* 0x0002581201007387 */ /* 0x0001e80000100a00 */
[----:B0-----:R-:W3:Y:S04]  /*1c3e0*/  LDL.LU.64 R18, [R1+0x10b8] ;  /* 0x0010b80001127983 */ /* 0x001ee80000300a00 */
[----:B------:R-:W4:Y:S04]  /*1c3f0*/  LDL.LU.64 R16, [R1+0x10b0] ;  /* 0x0010b00001107983 */ /* 0x000f280000300a00 */
[----:B------:R-:W-:Y:S04]  /*1c400*/  STL.64 [R1+0x1080], R22 ;  /* 0x0010801601007387 */ /* 0x000fe80000100a00 */
[----:B------:R0:W-:Y:S04]  /*1c410*/  STL.64 [R1+0x1078], R20 ;  /* 0x0010781401007387 */ /* 0x0001e80000100a00 */
[----:B0-----:R-:W4:Y:S04]  /*1c420*/  LDL.LU R20, [R1+0x100] ;  /* 0x0001000001147983 */ /* 0x001f280000300800 */
[----:B------:R-:W4:Y:S04]  /*1c430*/  LDL.LU R21, [R1+0x104] ;  /* 0x0001040001157983 */ /* 0x000f280000300800 */
[----:B------:R-:W4:Y:S04]  /*1c440*/  LDL.LU R22, [R1+0x108] ;  /* 0x0001080001167983 */ /* 0x000f280000300800 */
[----:B------:R-:W4:Y:S01]  /*1c450*/  LDL.LU R23, [R1+0x10c] ;  /* 0x00010c0001177983 */ /* 0x000f220000300800 */
[----:B---3--:R-:W-:-:S15]  /*1c460*/  HMMA.16816.F32 R8, R4, R18, R8 ;  /* 0x000000120408723c */ /* 0x008fde0000001808 */
[----:B------:R-:W-:-:S08]  /*1c470*/  NOP ;  /* 0x0000000000007918 */ /* 0x000fd00000000000 */
[----:B------:R-:W-:Y:S04]  /*1c480*/  STL.64 [R1+0x240], R8 ;  /* 0x0002400801007387 */ /* 0x000fe80000100a00 */
[----:B------:R0:W-:Y:S04]  /*1c490*/  STL.64 [R1+0x248], R10 ;  /* 0x0002480a01007387 */ /* 0x0001e80000100a00 */
[----:B0-----:R-:W2:Y:S01]  /*1c4a0*/  LDL.LU.64 R10, [R1+0x10a8] ;  /* 0x0010a800010a7983 */ /* 0x001ea20000300a00 */
[----:B----4-:R-:W-:Y:S03]  /*1c4b0*/  HMMA.16816.F32 R20, R4, R16, R20 ;  /* 0x000000100414723c */ /* 0x010fe60000001814 */
[----:B------:R-:W3:-:S15]  /*1c4c0*/  LDL.LU.64 R8, [R1+0x10a0] ;  /* 0x0010a00001087983 */ /* 0x000ede0000300a00 */
[----:B------:R-:W-:-:S05]  /*1c4d0*/  NOP ;  /* 0x0000000000007918 */ /* 0x000fca0000000000 */
[----:B------:R0:W-:Y:S04]  /*1c4e0*/  STL.64 [R1+0x230], R20 ;  /* 0x0002301401007387 */ /* 0x0001e80000100a00 */
[----:B------:R1:W-:Y:S04]  /*1c4f0*/  STL.64 [R1+0x238], R22 ;  /* 0x0002381601007387 */ /* 0x0003e80000100a00 */
[----:B0-----:R-:W4:Y:S04]  /*1c500*/  LDL.LU R20, [R1+0x1b0] ;  /* 0x0001b00001147983 */ /* 0x001f280000300800 */
[----:B------:R-:W4:Y:S04]  /*1c510*/  LDL.LU R21, [R1+0x1b4] ;  /* 0x0001b40001157983 */ /* 0x000f280000300800 */
[----:B-1----:R-:W4:Y:S04]  /*1c520*/  LDL.LU R22, [R1+0x1b8] ;  /* 0x0001b80001167983 */ /* 0x002f280000300800 */
[----:B------:R-:W4:Y:S04]  /*1c530*/  LDL.LU R23, [R1+0x1bc] ;  /* 0x0001bc0001177983 */ /* 0x000f280000300800 */
[----:B------:R-:W-:Y:S04]  /*1c540*/  STL.64 [R1+0x1058], R18 ;  /* 0x0010581201007387 */ /* 0x000fe80000100a00 */
[----:B------:R0:W-:Y:S04]  /*1c550*/  STL.64 [R1+0x1050], R16 ;  /* 0x0010501001007387 */ /* 0x0001e80000100a00 */
[----:B0-----:R-:W3:Y:S04]  /*1c560*/  LDL.LU R16, [R1+0x1c0] ;  /* 0x0001c00001107983 */ /* 0x001ee80000300800 */
[----:B------:R-:W3:Y:S04]  /*1c570*/  LDL.LU R17, [R1+0x1c4] ;  /* 0x0001c40001117983 */ /* 0x000ee80000300800 */
[----:B------:R-:W3:Y:S04]  /*1c580*/  LDL.LU R18, [R1+0x1c8] ;  /* 0x0001c80001127983 */ /* 0x000ee80000300800 */
[----:B------:R-:W3:Y:S01]  /*1c590*/  LDL.LU R19, [R1+0x1cc] ;  /* 0x0001cc0001137983 */ /* 0x000ee20000300800 */
[----:B------:R-:W-:-:S02]  /*1c5a0*/  IMAD R12, R12, 0x100, R28 ;  /* 0x000001000c0c7824 */ /* 0x000fc400078e021c */
[----:B------:R-:W-:Y:S01]  /*1c5b0*/  IMAD R13, R13, 0x100, R0 ;  /* 0x000001000d0d7824 */ /* 0x000fe200078e0200 */
[----:B------:R-:W4:Y:S04]  /*1c5c0*/  LDL.LU R28, [R1+0x109c] ;  /* 0x00109c00011c7983 */ /* 0x000f280000300800 */
[----:B------:R-:W4:Y:S01]  /*1c5d0*/  LDL.LU R0, [R1+0x1098] ;  /* 0x0010980001007983 */ /* 0x000f220000300800 */
[----:B--2---:R-:W-:-:S15]  /*1c5e0*/  HMMA.16816.F32 R24, R4, R10, R24 ;  /* 0x0000000a0418723c */ /* 0x004fde0000001818 */
[----:B------:R-:W-:-:S08]  /*1c5f0*/  NOP ;  /* 0x0000000000007918 */ /* 0x000fd00000000000 */
[----:B------:R-:W-:Y:S04]  /*1c600*/  STL.64 [R1+0x1a0], R24 ;  /* 0x0001a01801007387 */ /* 0x000fe80000100a00 */
[----:B------:R0:W-:Y:S04]  /*1c610*/  STL.64 [R1+0x1a8], R26 ;  /* 0x0001a81a01007387 */ /* 0x0001e80000100a00 */
[----:B0-----:R-:W2:Y:S04]  /*1c620*/  LDL.LU.64 R26, [R1+0x1090] ;  /* 0x00109000011a7983 */ /* 0x001ea80000300a00 */
[----:B------:R-:W4:Y:S01]  /*1c630*/  LDL.LU.64 R24, [R1+0x1088] ;  /* 0x0010880001187983 */ /* 0x000f220000300a00 */
[----:B---3--:R-:W-:Y:S01]  /*1c640*/  HMMA.16816.F32 R16, R4, R8, R16 ;  /* 0x000000080410723c */ /* 0x008fe20000001810 */
[----:B------:R-:W-:-:S02]  /*1c650*/  IMAD R14, R15, 0x100, R14 ;  /* 0x000001000f0e7824 */ /* 0x000fc400078e020e */
[----:B----4-:R-:W-:Y:S02]  /*1c660*/  IMAD R15, R25, 0x100, R24 ;  /* 0x00000100190f7824 */ /* 0x010fe400078e0218 */
[----:B------:R-:W3:Y:S04]  /*1c670*/  LDL.LU R24, [R1+0x4e4] ;  /* 0x0004e40001187983 */ /* 0x000ee80000300800 */
[----:B------:R-:W3:-:S14]  /*1c680*/  LDL.LU R25, [R1+0x4e0] ;  /* 0x0004e00001197983 */ /* 0x000edc0000300800 */
[----:B------:R0:W-:Y:S04]  /*1c690*/  STL.64 [R1+0x2f0], R16 ;  /* 0x0002f01001007387 */ /* 0x0001e80000100a00 */
[----:B------:R1:W-:Y:S04]  /*1c6a0*/  STL.64 [R1+0x2f8], R18 ;  /* 0x0002f81201007387 */ /* 0x0003e80000100a00 */
[----:B0-----:R-:W4:Y:S04]  /*1c6b0*/  LDL.LU R16, [R1+0xb0] ;  /* 0x0000b00001107983 */ /* 0x001f280000300800 */
[----:B------:R-:W4:Y:S04]  /*1c6c0*/  LDL.LU R17, [R1+0xb4] ;  /* 0x0000b40001117983 */ /* 0x000f280000300800 */
[----:B-1----:R-:W2:Y:S04]  /*1c6d0*/  LDL.LU R18, [R1+0xb8] ;  /* 0x0000b80001127983 */ /* 0x002ea80000300800 */
[----:B------:R-:W2:Y:S01]  /*1c6e0*/  LDL.LU R19, [R1+0xbc] ;  /* 0x0000bc0001137983 */ /* 0x000ea20000300800 */
[C---:B------:R-:W-:Y:S03]  /*1c6f0*/  HMMA.16816.F32 R20, R4.reuse, R2, R20 ;  /* 0x000000020414723c */ /* 0x040fe60000001814 */
        /* <DEDUP_REMOVED lines=10> */
[----:B------:R-:W4:Y:S04]  /*1c7a0*/  LDL.LU R10, [R1+0xe8] ;  /* 0x0000e800010a7983 */ /* 0x000f280000300800 */
[----:B------:R-:W4:Y:S04]  /*1c7b0*/  LDL.LU R11, [R1+0xec] ;  /* 0x0000ec00010b7983 */ /* 0x000f280000300800 */
[----:B------:R-:W-:Y:S04]  /*1c7c0*/  STL.64 [R1+0x2e0], R20 ;  /* 0x0002e01401007387 */ /* 0x000fe80000100a00 */
[----:B------:R0:W-:Y:S04]  /*1c7d0*/  STL.64 [R1+0x2e8], R22 ;  /* 0x0002e81601007387 */ /* 0x0001e80000100a00 */
[----:B0-----:R-:W4:Y:S04]  /*1c7e0*/  LDL.LU.64 R22, [R1+0x1080] ;  /* 0x0010800001167983 */ /* 0x001f280000300a00 */
[----:B------:R-:W3:Y:S01]  /*1c7f0*/  LDL.LU.64 R20, [R1+0x1078] ;  /* 0x0010780001147983 */ /* 0x000ee20000300a00 */
[----:B----4-:R-:W-:Y:S03]  /*1c800*/  HMMA.16816.F32 R4, R4, R22, R8 ;  /* 0x000000160404723c */ /* 0x010fe60000001808 */
[----:B------:R-:W4:-:S15]  /*1c810*/  LDL.LU R8, [R1+0x60] ;  /* 0x0000600001087983 */ /* 0x000f1e0000300800 */
[----:B------:R-:W-:-:S05]  /*1c820*/  NOP ;  /* 0x0000000000007918 */ /* 0x000fca0000000000 */
[----:B------:R-:W-:Y:S04]  /*1c830*/  STL.64 [R1+0x220], R4 ;  /* 0x0002200401007387 */ /* 0x000fe80000100a00 */
[----:B------:R-:W-:Y:S04]  /*1c840*/  STL.64 [R1+0x228], R6 ;  /* 0x0002280601007387 */ /* 0x000fe80000100a00 */
        /* <DEDUP_REMOVED lines=9> */
[----:B------:R-:W4:Y:S04]  /*1c8e0*/  LDL.LU R4, [R1] ;  /* 0x0000000001047983 */ /* 0x000f280000300800 */
[----:B------:R-:W4:Y:S01]  /*1c8f0*/  LDL.LU R5, [R1+0x4] ;  /* 0x0000040001057983 */ /* 0x000f220000300800 */
[----:B------:R-:W-:-:S02]  /*1c900*/  IMAD.MOV.U32 R6, RZ, RZ, R0 ;  /* 0x000000ffff067224 */ /* 0x000fc400078e0000 */
[----:B------:R-:W-:Y:S01]  /*1c910*/  IMAD.MOV.U32 R7, RZ, RZ, R28 ;  /* 0x000000ffff077224 */ /* 0x000fe200078e001c */
[----:B------:R-:W3:Y:S04]  /*1c920*/  LDL.LU R0, [R1+0x1074] ;  /* 0x0010740001007983 */ /* 0x000ee80000300800 */
[----:B------:R-:W2:Y:S04]  /*1c930*/  LDL.LU R28, [R1+0x1070] ;  /* 0x00107000011c7983 */ /* 0x000ea80000300800 */
[----:B------:R-:W-:Y:S01]  /*1c940*/  STL.64 [R1+0x1018], R6 ;  /* 0x0010180601007387 */ /* 0x000fe20000100a00 */
[----:B------:R-:W-:-:S02]  /*1c950*/  F2FP.F16.E4M3.UNPACK_B R12, R12 ;  /* 0x0000000cff0c723e */ /* 0x000fc400020006ff */
[----:B------:R-:W-:Y:S02]  /*1c960*/  F2FP.F16.E4M3.UNPACK_B R13, R13 ;  /* 0x0000000dff0d723e */ /* 0x000fe400020006ff */
[----:B------:R-:W-:Y:S02]  /*1c970*/  F2FP.F16.E4M3.UNPACK_B R14, R14 ;  /* 0x0000000eff0e723e */ /* 0x000fe400020006ff */
[----:B------:R-:W-:Y:S01]  /*1c980*/  F2FP.F16.E4M3.UNPACK_B R15, R15 ;  /* 0x0000000fff0f723e */ /* 0x000fe200020006ff */
[----:B----4-:R0:W-:Y:S04]  /*1c990*/  STL.64 [R1+0x1010], R4 ;  /* 0x0010100401007387 */ /* 0x0101e80000100a00 */
[----:B0-----:R-:W4:Y:S04]  /*1c9a0*/  LDL.LU R4, [R1+0x10] ;  /* 0x0000100001047983 */ /* 0x001f280000300800 */
[----:B------:R-:W4:Y:S04]  /*1c9b0*/  LDL.LU R5, [R1+0x14] ;  /* 0x0000140001057983 */ /* 0x000f280000300800 */
[----:B------:R-:W3:Y:S04]  /*1c9c0*/  LDL.LU R6, [R1+0x18] ;  /* 0x0000180001067983 */ /* 0x000ee80000300800 */
[----:B------:R-:W3:Y:S01]  /*1c9d0*/  LDL.LU R7, [R1+0x1c] ;  /* 0x00001c0001077983 */ /* 0x000ee20000300800 */
[C---:B------:R-:W-:Y:S03]  /*1c9e0*/  HMMA.16816.F32 R16, R12.reuse, R26, R16 ;  /* 0x0000001a0c10723c */ /* 0x040fe60000001810 */
[----:B---3--:R-:W-:Y:S04]  /*1c9f0*/  STL.64 [R1+0x1028], R6 ;  /* 0x0010280601007387 */ /* 0x008fe80000100a00 */
[----:B----4-:R0:W-:Y:S04]  /*1ca00*/  STL.64 [R1+0x1020], R4 ;  /* 0x0010200401007387 */ /* 0x0101e80000100a00 */
[----:B0-----:R-:W3:Y:S04]  /*1ca10*/  LDL.LU R4, [R1+0x40] ;  /* 0x0000400001047983 */ /* 0x001ee80000300800 */
[----:B------:R-:W3:Y:S08]  /*1ca20*/  LDL.LU R5, [R1+0x44] ;  /* 0x0000440001057983 */ /* 0x000ef00000300800 */
[----:B------:R-:W-:Y:S04]  /*1ca30*/  STL.64 [R1+0x210], R16 ;  /* 0x0002101001007387 */ /* 0x000fe80000100a00 */
[----:B------:R0:W-:Y:S04]  /*1ca40*/  STL.64 [R1+0x218], R18 ;  /* 0x0002181201007387 */ /* 0x0001e80000100a00 */
[----:B0-----:R-:W4:Y:S04]  /*1ca50*/  LDL.LU.64 R18, [R1+0x1068] ;  /* 0x0010680001127983 */ /* 0x001f280000300a00 */
[----:B------:R-:W4:Y:S01]  /*1ca60*/  LDL.LU.64 R16, [R1+0x1060] ;  /* 0x0010600001107983 */ /* 0x000f220000300a00 */
[----:B------:R-:W-:Y:S01]  /*1ca70*/  IMAD.MOV.U32 R7, RZ, RZ, R0 ;  /* 0x000000ffff077224 */ /* 0x000fe200078e0000 */
[----:B----4-:R-:W-:-:S15]  /*1ca80*/  HMMA.16816.F32 R16, R12, R20, R16 ;  /* 0x000000140c10723c */ /* 0x010fde0000001810 */
[----:B------:R-:W-:-:S09]  /*1ca90*/  NOP ;  /* 0x0000000000007918 */ /* 0x000fd20000000000 */
[----:B------:R-:W-:Y:S02]  /*1caa0*/  IMAD.MOV.U32 R26, RZ, RZ, R18 ;  /* 0x000000ffff1a7224 */ /* 0x000fe400078e0012 */
[----:B------:R-:W-:Y:S02]  /*1cab0*/  IMAD.MOV.U32 R0, RZ, RZ, R19 ;  /* 0x000000ffff007224 */ /* 0x000fe400078e0013 */
[----:B------:R-:W4:Y:S01]  /*1cac0*/  LDL.LU.64 R18, [R1+0x1058] ;  /* 0x0010580001127983 */ /* 0x000f220000300a00 */
[----:B--2---:R-:W-:Y:S02]  /*1cad0*/  IMAD.MOV.U32 R6, RZ, RZ, R28 ;  /* 0x000000ffff067224 */ /* 0x004fe400078e001c */
[----:B------:R-:W-:Y:S02]  /*1cae0*/  IMAD.MOV.U32 R28, RZ, RZ, R16 ;  /* 0x000000ffff1c7224 */ /* 0x000fe400078e0010 */
[----:B------:R-:W-:Y:S02]  /*1caf0*/  IMAD.MOV.U32 R27, RZ, RZ, R17 ;  /* 0x000000ffff1b7224 */ /* 0x000fe400078e0011 */
[----:B------:R-:W2:Y:S04]  /*1cb00*/  LDL.LU.64 R16, [R1+0x1050] ;  /* 0x0010500001107983 */ /* 0x000ea80000300a00 */
[----:B------:R-:W3:Y:S04]  /*1cb10*/  LDL.LU R20, [R1+0x4dc] ;  /* 0x0004dc0001147983 */ /* 0x000ee80000300800 */
[----:B------:R-:W3:Y:S04]  /*1cb20*/  LDL.LU R21, [R1+0x4d8] ;  /* 0x0004d80001157983 */ /* 0x000ee80000300800 */
[----:B------:R-:W-:Y:S04]  /*1cb30*/  STL [R1+0xecc], R0 ;  /* 0x000ecc0001007387 */ /* 0x000fe80000100800 */
[----:B------:R-:W-:Y:S04]  /*1cb40*/  STL [R1+0xec8], R26 ;  /* 0x000ec81a01007387 */ /* 0x000fe80000100800 */
[----:B------:R-:W-:Y:S04]  /*1cb50*/  STL [R1+0xec4], R27 ;  /* 0x000ec41b01007387 */ /* 0x000fe80000100800 */
[----:B------:R-:W-:Y:S01]  /*1cb60*/  STL [R1+0xec0], R28 ;  /* 0x000ec01c01007387 */ /* 0x000fe20000100800 */
[----:B----4-:R-:W-:-:S15]  /*1cb70*/  HMMA.16816.F32 R8, R12, R18, R8 ;  /* 0x000000120c08723c */ /* 0x010fde0000001808 */
[----:B------:R-:W-:-:S08]  /*1cb80*/  NOP ;  /* 0x0000000000007918 */ /* 0x000fd00000000000 */
[----:B------:R-:W-:Y:S04]  /*1cb90*/  STL.64 [R1+0x80], R8 ;  /* 0x0000800801007387 */ /* 0x000fe80000100a00 */
[----:B------:R0:W-:Y:S04]  /*1cba0*/  STL.64 [R1+0x88], R10 ;  /* 0x0000880a01007387 */ /* 0x0001e80000100a00 */
[----:B0-----:R-:W2:Y:S04]  /*1cbb0*/  LDL.LU.64 R10, [R1+0x1048] ;  /* 0x00104800010a7983 */ /* 0x001ea80000300a00 */
[----:B------:R-:W2:Y:S04]  /*1cbc0*/  LDL.LU.64 R8, [R1+0x1040] ;  /* 0x0010400001087983 */ /* 0x000ea80000300a00 */
[----:B------:R-:W4:Y:S04]  /*1cbd0*/  LDL.LU R18, [R1+0x4d4] ;  /* 0x0004d40001127983 */ /* 0x000f280000300800 */
[----:B------:R-:W4:Y:S01]  /*1cbe0*/  LDL.LU R19, [R1+0x4d0] ;  /* 0x0004d00001137983 */ /* 0x000f220000300800 */
[----:B--2---:R-:W-:-:S15]  /*1cbf0*/  HMMA.16816.F32 R8, R12, R16, R8 ;  /* 0x000000100c08723c */ /* 0x004fde0000001808 */
[----:B------:R-:W-:-:S09]  /*1cc00*/  NOP ;  /* 0x0000000000007918 */ /* 0x000fd20000000000 */
[----:B------:R-:W-:Y:S02]  /*1cc10*/  IMAD.MOV.U32 R27, RZ, RZ, R10 ;  /* 0x000000ffff1b7224 */ /* 0x000fe400078e000a */
[----:B------:R-:W-:Y:S02]  /*1cc20*/  IMAD.MOV.U32 R28, RZ, RZ, R11 ;  /* 0x000000ffff1c7224 */ /* 0x000fe400078e000b */
[----:B------:R-:W3:Y:S01]  /*1cc30*/  LDL.LU.64 R10, [R1+0x1038] ;  /* 0x00103800010a7983 */ /* 0x000ee20000300a00 */
[----:B------:R-:W-:Y:S02]  /*1cc40*/  IMAD.MOV.U32 R0, RZ, RZ, R8 ;  /* 0x000000ffff007224 */ /* 0x000fe400078e0008 */
[----:B------:R-:W-:Y:S02]  /*1cc50*/  IMAD.MOV.U32 R26, RZ, RZ, R9 ;  /* 0x000000ffff1a7224 */ /* 0x000fe400078e0009 */
[----:B------:R-:W2:Y:S04]  /*1cc60*/  LDL.LU.64 R8, [R1+0x1030] ;  /* 0x0010300001087983 */ /* 0x000ea80000300a00 */
[----:B------:R-:W4:Y:S04]  /*1cc70*/  LDL.LU R16, [R1+0x4cc] ;  /* 0x0004cc0001107983 */ /* 0x000f280000300800 */
[----:B------:R-:W4:Y:S01]  /*1cc80*/  LDL.LU R17, [R1+0x4c8] ;  /* 0x0004c80001117983 */ /* 0x000f220000300800 */
[----:B---3--:R-:W-:-:S15]  /*1cc90*/  HMMA.16816.F32 R4, R12, R10, R4 ;  /* 0x0000000a0c04723c */ /* 0x008fde0000001804 */
[----:B------:R-:W-:-:S08]  /*1cca0*/  NOP ;  /* 0x0000000000007918 */ /* 0x000fd00000000000 */
[----:B------:R-:W-:Y:S04]  /*1ccb0*/  STL.64 [R1+0x40], R4 ;  /* 0x0000400401007387 */ /* 0x000fe80000100a00 */
[----:B------:R0:W-:Y:S04]  /*1ccc0*/  STL.64 [R1+0x48], R6 ;  /* 0x0000480601007387 */ /* 0x0001e80000100a00 */
[----:B0-----:R-:W2:Y:S04]  /*1ccd0*/  LDL.LU.64 R6, [R1+0x1028] ;  /* 0x0010280001067983 */ /* 0x001ea80000300a00 */
[----:B------:R-:W2:Y:S02]  /*1cce0*/  LDL.LU.64 R4, [R1+0x1020] ;  /* 0x0010200001047983 */ /* 0x000ea40000300a00 */
[----:B--2---:R-:W-:Y:S02]  /*1ccf0*/  HMMA.16816.F32 R8, R12, R8, R4 ;  /* 0x000000080c08723c */ /* 0x004fe40000001804 */
[----:B------:R-:W2:Y:S04]  /*1cd00*/  LDL.LU.64 R6, [R1+0x1018] ;  /* 0x0010180001067983 */ /* 0x000ea80000300a00 */
[----:B------:R-:W2:Y:S01]  /*1cd10*/  LDL.LU.64 R4, [R1+0x1010] ;  /* 0x0010100001047983 */ /* 0x000ea20000300a00 */
[----:B----4-:R-:W-:-:S02]  /*1cd20*/  IMAD R16, R17, 0x100, R16 ;  /* 0x0000010011107824 */ /* 0x010fc400078e0210 */
[----:B------:R-:W-:Y:S02]  /*1cd30*/  IMAD R17, R19, 0x100, R18 ;  /* 0x0000010013117824 */ /* 0x000fe400078e0212 */
[----:B------:R-:W-:Y:S02]  /*1cd40*/  IMAD R19, R25, 0x100, R24 ;  /* 0x0000010019137824 */ /* 0x000fe400078e0218 */
[----:B------:R-:W-:-:S10]  /*1cd50*/  IMAD R18, R21, 0x100, R20 ;  /* 0x0000010015127824 */ /* 0x000fd400078e0214 */
[----:B------:R-:W-:Y:S04]  /*1cd60*/  STL.64 [R1+0x20], R8 ;  /* 0x0000200801007387 */ /* 0x000fe80000100a00 */
[----:B------:R-:W-:Y:S04]  /*1cd70*/  STL.64 [R1+0x28], R10 ;  /* 0x0000280a01007387 */ /* 0x000fe80000100a00 */
[----:B------:R-:W3:Y:S04]  /*1cd80*/  LDL R24, [R1+0x348] ;  /* 0x0003480001187983 */ /* 0x000ee80000100800 */
[----:B------:R-:W4:Y:S01]  /*1cd90*/  LDL R25, [R1+0x34c] ;  /* 0x00034c0001197983 */ /* 0x000f220000100800 */
[----:B--2---:R-:W-:-:S15]  /*1cda0*/  HMMA.16816.F32 R4, R12, R2, R4 ;  /* 0x000000020c04723c */ /* 0x004fde0000001804 */
[----:B------:R-:W-:-:S08]  /*1cdb0*/  NOP ;  /* 0x0000000000007918 */ /* 0x000fd00000000000 */
[----:B------:R0:W-:Y:S04]  /*1cdc0*/  STL.64 [R1+0x10], R4 ;  /* 0x0000100401007387 */ /* 0x0001e80000100a00 */
[----:B------:R1:W-:Y:S04]  /*1cdd0*/  STL.64 [R1+0x18], R6 ;  /* 0x0000180601007387 */ /* 0x0003e80000100a00 */
[----:B------:R-:W2:Y:S04]  /*1cde0*/  LDL R20, [R1+0x358] ;  /* 0x0003580001147983 */ /* 0x000ea80000100800 */
[----:B------:R-:W2:Y:S04]  /*1cdf0*/  LDL R21, [R1+0x35c] ;  /* 0x00035c0001157983 */ /* 0x000ea80000100800 */
[----:B0-----:R-:W3:Y:S04]  /*1ce00*/  LDL.LU R4, [R1+0x4e8] ;  /* 0x0004e80001047983 */ /* 0x001ee80000300800 */
[----:B------:R-:W3:Y:S04]  /*1ce10*/  LDL.LU R5, [R1+0x4f0] ;  /* 0x0004f00001057983 */ /* 0x000ee80000300800 */
[----:B------:R-:W2:Y:S04]  /*1ce20*/  LDL.LU R2, [R1+0x4fc] ;  /* 0x0004fc0001027983 */ /* 0x000ea80000300800 */
[----:B-1----:R-:W4:Y:S04]  /*1ce30*/  LDL.LU R6, [R1+0x4f8] ;  /* 0x0004f80001067983 */ /* 0x002f280000300800 */
[----:B------:R-:W2:Y:S04]  /*1ce40*/  LDL R10, [R1+0x388] ;  /* 0x00038800010a7983 */ /* 0x000ea80000100800 */
[----:B------:R-:W2:Y:S04]  /*1ce50*/  LDL R11, [R1+0x38c] ;  /* 0x00038c00010b7983 */ /* 0x000ea80000100800 */
[----:B------:R-:W2:Y:S04]  /*1ce60*/  LDL.LU R3, [R1+0x504] ;  /* 0x0005040001037983 */ /* 0x000ea80000300800 */
[----:B------:R-:W4:Y:S04]  /*1ce70*/  LDL.LU R7, [R1+0x500] ;  /* 0x0005000001077983 */ /* 0x000f280000300800 */
[----:B----4-:R-:W-:Y:S04]  /*1ce80*/  STL.64 [R1+0xfd8], R6 ;  /* 0x000fd80601007387 */ /* 0x010fe80000100a00 */
[----:B---3--:R0:W-:Y:S04]  /*1ce90*/  STL.64 [R1+0xfd0], R4 ;  /* 0x000fd00401007387 */ /* 0x0081e80000100a00 */
[----:B0-----:R-:W3:Y:S04]  /*1cea0*/  LDL.LU R4, [R1+0x70] ;  /* 0x0000700001047983 */ /* 0x001ee80000300800 */
[----:B------:R-:W3:Y:S04]  /*1ceb0*/  LDL.LU R5, [R1+0x74] ;  /* 0x0000740001057983 */ /* 0x000ee80000300800 */
[----:B------:R-:W4:Y:S04]  /*1cec0*/  LDL.LU R6, [R1+0x78] ;  /* 0x0000780001067983 */ /* 0x000f280000300800 */
        /* <DEDUP_REMOVED lines=17> */
[----:B------:R-:W3:Y:S04]  /*1cfe0*/  LDL.LU R6, [R1+0x38] ;  /* 0x0000380001067983 */ /* 0x000ee80000300800 */
[----:B------:R-:W3:Y:S04]  /*1cff0*/  LDL.LU R7, [R1+0x3c] ;  /* 0x00003c0001077983 */ /* 0x000ee80000300800 */
[----:B------:R-:W4:Y:S04]  /*1d000*/  LDL R8, [R1+0x398] ;  /* 0x0003980001087983 */ /* 0x000f280000100800 */
[----:B------:R-:W4:Y:S01]  /*1d010*/  LDL R9, [R1+0x39c] ;  /* 0x00039c0001097983 */ /* 0x000f220000100800 */
[----:B------:R-:W-:-:S02]  /*1d020*/  F2FP.F16.E4M3.UNPACK_B R16, R16 ;  /* 0x00000010ff10723e */ /* 0x000fc400020006ff */
[----:B------:R-:W-:Y:S02]  /*1d030*/  F2FP.F16.E4M3.UNPACK_B R17, R17 ;  /* 0x00000011ff11723e */ /* 0x000fe400020006ff */
[----:B------:R-:W-:Y:S01]  /*1d040*/  F2FP.F16.E4M3.UNPACK_B R18, R18 ;  /* 0x00000012ff12723e */ /* 0x000fe200020006ff */
[----:B---3--:R-:W-:Y:S01]  /*1d050*/  HMMA.16816.F32 R12, R12, R22, R4 ;  /* 0x000000160c0c723c */ /* 0x008fe20000001804 */
[----:B------:R-:W3:Y:S04]  /*1d060*/  LDL.LU.64 R6, [R1+0x1008] ;  /* 0x0010080001067983 */ /* 0x000ee80000300a00 */
[----:B------:R-:W3:Y:S01]  /*1d070*/  LDL.LU.64 R4, [R1+0x1000] ;  /* 0x0010000001047983 */ /* 0x000ee20000300a00 */
[----:B------:R-:W-:Y:S02]  /*1d080*/  F2FP.F16.E4M3.UNPACK_B R19, R19 ;  /* 0x00000013ff13723e */ /* 0x000fe400020006ff */
[----:B------:R-:W-:-:S02]  /*1d090*/  F2FP.F16.E4M3.UNPACK_B R24, R24 ;  /* 0x00000018ff18723e */ /* 0x000fc400020006ff */
[----:B------:R-:W-:-:S13]  /*1d0a0*/  F2FP.F16.E4M3.UNPACK_B R25, R25 ;  /* 0x00000019ff19723e */ /* 0x000fda00020006ff */
[----:B------:R0:W-:Y:S04]  /*1d0b0*/  STL.64 [R1], R12 ;  /* 0x0000000c01007387 */ /* 0x0001e80000100a00 */
[----:B------:R1:W-:Y:S04]  /*1d0c0*/  STL.64 [R1+0x8], R14 ;  /* 0x0000080e01007387 */ /* 0x0003e80000100a00 */
[----:B0-----:R-:W4:Y:S04]  /*1d0d0*/  LDL R12, [R1+0x378] ;  /* 0x00037800010c7983 */ /* 0x001f280000100800 */
[----:B-1----:R-:W4:Y:S04]  /*1d0e0*/  LDL R14, [R1+0x368] ;  /* 0x00036800010e7983 */ /* 0x002f280000100800 */
[----:B------:R-:W4:Y:S04]  /*1d0f0*/  LDL R15, [R1+0x36c] ;  /* 0x00036c00010f7983 */ /* 0x000f280000100800 */
[----:B------:R-:W4:Y:S04]  /*1d100*/  LDL R13, [R1+0x37c] ;  /* 0x00037c00010d7983 */ /* 0x000f280000100800 */
[----:B------:R-:W4:Y:S04]  /*1d110*/  LDL.LU R22, [R1+0x4ec] ;  /* 0x0004ec0001167983 */ /* 0x000f280000300800 */
[----:B------:R-:W4:Y:S01]  /*1d120*/  LDL.LU R23, [R1+0x4f4] ;  /* 0x0004f40001177983 */ /* 0x000f220000300800 */
[----:B---3--:R-:W-:-:S15]  /*1d130*/  HMMA.16816.F32 R4, R16, R24, R4 ;  /* 0x000000181004723c */ /* 0x008fde0000001804 */
[----:B------:R-:W-:-:S08]  /*1d140*/  NOP ;  /* 0x0000000000007918 */ /* 0x000fd00000000000 */
[----:B------:R-:W-:Y:S04]  /*1d150*/  STL.64 [R1+0x30], R4 ;  /* 0x0000300401007387 */ /* 0x000fe80000100a00 */
[----:B------:R0:W-:Y:S04]  /*1d160*/  STL.64 [R1+0x38], R6 ;  /* 0x0000380601007387 */ /* 0x0001e80000100a00 */
[----:B0-----:R-:W3:Y:S04]  /*1d170*/  LDL.LU.64 R6, [R1+0xff8] ;  /* 0x000ff80001067983 */ /* 0x001ee80000300a00 */
[----:B------:R-:W3:Y:S04]  /*1d180*/  LDL.LU.64 R4, [R1+0xff0] ;  /* 0x000ff00001047983 */ /* 0x000ee80000300a00 */
[----:B------:R-:W-:Y:S04]  /*1d190*/  STL.64 [R1+0xf98], R26 ;  /* 0x000f981a01007387 */ /* 0x000fe80000100a00 */
[----:B------:R0:W-:Y:S04]  /*1d1a0*/  STL.64 [R1+0xf90], R24 ;  /* 0x000f901801007387 */ /* 0x0001e80000100a00 */
[----:B0-----:R-:W4:Y:S04]  /*1d1b0*/  LDL.LU R24, [R1+0xd0] ;  /* 0x0000d00001187983 */ /* 0x001f280000300800 */
[----:B------:R-:W4:Y:S04]  /*1d1c0*/  LDL.LU R25, [R1+0xd4] ;  /* 0x0000d40001197983 */ /* 0x000f280000300800 */
[----:B------:R-:W4:Y:S04]  /*1d1d0*/  LDL.LU R26, [R1+0xd8] ;  /* 0x0000d800011a7983 */ /* 0x000f280000300800 */
[----:B------:R-:W4:Y:S01]  /*1d1e0*/  LDL.LU R27, [R1+0xdc] ;  /* 0x0000dc00011b7983 */ /* 0x000f220000300800 */
[----:B--2---:R-:W-:-:S02]  /*1d1f0*/  F2FP.F16.E4M3.UNPACK_B R20, R20 ;  /* 0x00000014ff14723e */ /* 0x004fc400020006ff */
[----:B------:R-:W-:-:S07]  /*1d200*/  F2FP.F16.E4M3.UNPACK_B R21, R21 ;  /* 0x00000015ff15723e */ /* 0x000fce00020006ff */
[----:B---3--:R-:W-:Y:S01]  /*1d210*/  HMMA.16816.F32 R4, R16, R20, R4 ;  /* 0x000000141004723c */ /* 0x008fe20000001804 */
[----:B----4-:R-:W-:Y:S04]  /*1d220*/  STL.64 [R1+0xfc8], R26 ;  /* 0x000fc81a01007387 */ /* 0x010fe80000100a00 */
[----:B------:R0:W-:Y:S04]  /*1d230*/  STL.64 [R1+0xfc0], R24 ;  /* 0x000fc01801007387 */ /* 0x0001e80000100a00 */
[----:B0-----:R-:W2:Y:S04]  /*1d240*/  LDL.LU R24, [R1+0x90] ;  /* 0x0000900001187983 */ /* 0x001ea80000300800 */
[----:B------:R-:W2:Y:S04]  /*1d250*/  LDL.LU R25, [R1+0x94] ;  /* 0x0000940001197983 */ /* 0x000ea80000300800 */
[----:B------:R-:W2:Y:S04]  /*1d260*/  LDL.LU R26, [R1+0x98] ;  /* 0x00009800011a7983 */ /* 0x000ea80000300800 */
[----:B------:R-:W2:Y:S04]  /*1d270*/  LDL.LU R27, [R1+0x9c] ;  /* 0x00009c00011b7983 */ /* 0x000ea80000300800 */
[----:B------:R-:W-:Y:S04]  /*1d280*/  STL.64 [R1+0x50], R4 ;  /* 0x0000500401007387 */ /* 0x000fe80000100a00 */
[----:B------:R0:W-:Y:S04]  /*1d290*/  STL.64 [R1+0x58], R6 ;  /* 0x0000580601007387 */ /* 0x0001e80000100a00 */
[----:B0-----:R-:W3:Y:S04]  /*1d2a0*/  LDL.LU.64 R6, [R1+0xfe8] ;  /* 0x000fe80001067983 */ /* 0x001ee80000300a00 */
[----:B------:R-:W3:Y:S01]  /*1d2b0*/  LDL.LU.64 R4, [R1+0xfe0] ;  /* 0x000fe00001047983 */ /* 0x000ee20000300a00 */
[----:B------:R-:W-:-:S02]  /*1d2c0*/  F2FP.F16.E4M3.UNPACK_B R14, R14 ;  /* 0x0000000eff0e723e */ /* 0x000fc400020006ff */
[----:B------:R-:W-:Y:S02]  /*1d2d0*/  F2FP.F16.E4M3.UNPACK_B R15, R15 ;  /* 0x0000000fff0f723e */ /* 0x000fe400020006ff */
[----:B------:R-:W-:Y:S02]  /*1d2e0*/  F2FP.F16.E4M3.UNPACK_B R12, R12 ;  /* 0x0000000cff0c723e */ /* 0x000fe400020006ff */
[----:B------:R-:W-:-:S07]  /*1d2f0*/  F2FP.F16.E4M3.UNPACK_B R13, R13 ;  /* 0x0000000dff0d723e */ /* 0x000fce00020006ff */
[C---:B--2---:R-:W-:Y:S06]  /*1d300*/  HMMA.16816.F32 R24, R16.reuse, R12, R24 ;  /* 0x0000000c1018723c */ /* 0x044fec0000001818 */
[----:B---3--:R-:W-:-:S15]  /*1d310*/  HMMA.16816.F32 R4, R16, R14, R4 ;  /* 0x0000000e1004723c */ /* 0x008fde0000001804 */
[----:B------:R-:W-:-:S08]  /*1d320*/  NOP ;  /* 0x0000000000007918 */ /* 0x000fd00000000000 */
[----:B------:R-:W-:Y:S04]  /*1d330*/  STL.64 [R1+0x70], R4 ;  /* 0x0000700401007387 */ /* 0x000fe80000100a00 */
[----:B------:R0:W-:Y:S04]  /*1d340*/  STL.64 [R1+0x78], R6 ;  /* 0x0000780601007387 */ /* 0x0001e80000100a00 */
[----:B0-----:R-:W2:Y:S04]  /*1d350*/  LDL.LU.64 R6, [R1+0xfd8] ;  /* 0x000fd80001067983 */ /* 0x001ea80000300a00 */
[----:B------:R-:W3:Y:S04]  /*1d360*/  LDL.LU.64 R4, [R1+0xfd0] ;  /* 0x000fd00001047983 */ /* 0x000ee80000300a00 */
[----:B------:R-:W-:Y:S04]  /*1d370*/  STL.64 [R1+0x90], R24 ;  /* 0x0000901801007387 */ /* 0x000fe80000100a00 */
[----:B------:R0:W-:Y:S04]  /*1d380*/  STL.64 [R1+0x98], R26 ;  /* 0x0000981a01007387 */ /* 0x0001e80000100a00 */
[----:B0-----:R-:W4:Y:S04]  /*1d390*/  LDL.LU.64 R26, [R1+0xfc8] ;  /* 0x000fc800011a7983 */ /* 0x001f280000300a00 */
[----:B------:R-:W4:Y:S01]  /*1d3a0*/  LDL.LU.64 R24, [R1+0xfc0] ;  /* 0x000fc00001187983 */ /* 0x000f220000300a00 */
[----:B------:R-:W-:-:S02]  /*1d3b0*/  F2FP.F16.E4M3.UNPACK_B R10, R10 ;  /* 0x0000000aff0a723e */ /* 0x000fc400020006ff */
[----:B------:R-:W-:Y:S01]  /*1d3c0*/  F2FP.F16.E4M3.UNPACK_B R11, R11 ;  /* 0x0000000bff0b723e */ /* 0x000fe200020006ff */
[----:B------:R-:W-:Y:S04]  /*1d3d0*/  STL.64 [R1+0xf78], R14 ;  /* 0x000f780e01007387 */ /* 0x000fe80000100a00 */
[----:B------:R4:W-:Y:S02]  /*1d3e0*/  STL.64 [R1+0xf70], R12 ;  /* 0x000f700c01007387 */ /* 0x0009e40000100a00 */
[----:B----4-:R-:W-:Y:S01]  /*1d3f0*/  HMMA.16816.F32 R12, R16, R10, R24 ;  /* 0x0000000a100c723c */ /* 0x010fe20000001818 */
[----:B--2---:R-:W-:Y:S02]  /*1d400*/  IMAD R6, R6, 0x100, R2 ;  /* 0x0000010006067824 */ /* 0x004fe400078e0202 */
[----:B------:R-:W-:Y:S01]  /*1d410*/  IMAD R7, R7, 0x100, R3 ;  /* 0x0000010007077824 */ /* 0x000fe200078e0203 */
[----:B------:R-:W2:Y:S04]  /*1d420*/  LDL R2, [R1+0x3a8] ;  /* 0x0003a80001027983 */ /* 0x000ea80000100800 */
[----:B------:R-:W4:Y:S01]  /*1d430*/  LDL R3, [R1+0x3ac] ;  /* 0x0003ac0001037983 */ /* 0x000f220000100800 */
[----:B---3--:R-:W-:-:S02]  /*1d440*/  IMAD R4, R4, 0x100, R22 ;  /* 0x0000010004047824 */ /* 0x008fc400078e0216 */
[----:B------:R-:W-:-:S12]  /*1d450*/  IMAD R5, R5, 0x100, R23 ;  /* 0x0000010005057824 */ /* 0x000fd800078e0217 */
[----:B------:R-:W-:Y:S04]  /*1d460*/  STL.64 [R1+0xc0], R12 ;  /* 0x0000c00c01007387 */ /* 0x000fe80000100a00 */
[----:B------:R-:W-:Y:S04]  /*1d470*/  STL.64 [R1+0xc8], R14 ;  /* 0x0000c80e01007387 */ /* 0x000fe80000100a00 */
[----:B------:R-:W3:Y:S04]  /*1d480*/  LDL R22, [R1+0x3b8] ;  /* 0x0003b80001167983 */ /* 0x000ee80000100800 */
[----:B------:R-:W3:Y:S04]  /*1d490*/  LDL R23, [R1+0x3bc] ;  /* 0x0003bc0001177983 */ /* 0x000ee80000100800 */
[----:B------:R-:W2:Y:S04]  /*1d4a0*/  LDL.LU R24, [R1+0x2d0] ;  /* 0x0002d00001187983 */ /* 0x000ea80000300800 */
[----:B------:R-:W2:Y:S04]  /*1d4b0*/  LDL.LU R25, [R1+0x2d4] ;  /* 0x0002d40001197983 */ /* 0x000ea80000300800 */
[----:B------:R-:W4:Y:S04]  /*1d4c0*/  LDL.LU R26, [R1+0x2d8] ;  /* 0x0002d800011a7983 */ /* 0x000f280000300800 */
[----:B------:R-:W4:Y:S04]  /*1d4d0*/  LDL.LU R27, [R1+0x2dc] ;  /* 0x0002dc00011b7983 */ /* 0x000f280000300800 */
[----:B----4-:R-:W-:Y:S04]  /*1d4e0*/  STL.64 [R1+0xfa8], R26 ;  /* 0x000fa81a01007387 */ /* 0x010fe80000100a00 */
[----:B--2---:R0:W-:Y:S04]  /*1d4f0*/  STL.64 [R1+0xfa0], R24 ;  /* 0x000fa01801007387 */ /* 0x0041e80000100a00 */
[----:B0-----:R-:W2:Y:S04]  /*1d500*/  LDL.LU R24, [R1+0x320] ;  /* 0x0003200001187983 */ /* 0x001ea80000300800 */
[----:B------:R-:W2:Y:S04]  /*1d510*/  LDL.LU R25, [R1+0x324] ;  /* 0x0003240001197983 */ /* 0x000ea80000300800 */
[----:B------:R-:W4:Y:S04]  /*1d520*/  LDL.LU R26, [R1+0x328] ;  /* 0x00032800011a7983 */ /* 0x000f280000300800 */
[----:B------:R-:W4:Y:S01]  /*1d530*/  LDL.LU R27, [R1+0x32c] ;  /* 0x00032c00011b7983 */ /* 0x000f220000300800 */
[----:B------:R-:W-:-:S02]  /*1d540*/  F2FP.F16.E4M3.UNPACK_B R8, R8 ;  /* 0x00000008ff08723e */ /* 0x000fc400020006ff */
[----:B------:R-:W-:Y:S01]  /*1d550*/  F2FP.F16.E4M3.UNPACK_B R9, R9 ;  /* 0x00000009ff09723e */ /* 0x000fe200020006ff */
[----:B----4-:R-:W-:Y:S04]  /*1d560*/  STL.64 [R1+0xfb8], R26 ;  /* 0x000fb81a01007387 */ /* 0x010fe80000100a00 */
[----:B--2---:R0:W-:Y:S04]  /*1d570*/  STL.64 [R1+0xfb0], R24 ;  /* 0x000fb01801007387 */ /* 0x0041e80000100a00 */
[----:B0-----:R-:W2:Y:S04]  /*1d580*/  LDL.LU R24, [R1+0x330] ;  /* 0x0003300001187983 */ /* 0x001ea80000300800 */
[----:B------:R-:W2:Y:S04]  /*1d590*/  LDL.LU R25, [R1+0x334] ;  /* 0x0003340001197983 */ /* 0x000ea80000300800 */
[----:B------:R-:W2:Y:S04]  /*1d5a0*/  LDL.LU R26, [R1+0x338] ;  /* 0x00033800011a7983 */ /* 0x000ea80000300800 */
[----:B------:R-:W2:Y:S04]  /*1d5b0*/  LDL.LU R27, [R1+0x33c] ;  /* 0x00033c00011b7983 */ /* 0x000ea80000300800 */
[----:B------:R-:W4:Y:S04]  /*1d5c0*/  LDL.LU R12, [R1+0x2b0] ;  /* 0x0002b000010c7983 */ /* 0x000f280000300800 */
[----:B------:R-:W4:Y:S04]  /*1d5d0*/  LDL.LU R13, [R1+0x2b4] ;  /* 0x0002b400010d7983 */ /* 0x000f280000300800 */
[----:B------:R-:W3:Y:S04]  /*1d5e0*/  LDL.LU R14, [R1+0x2b8] ;  /* 0x0002b800010e7983 */ /* 0x000ee80000300800 */
[----:B------:R-:W3:Y:S01]  /*1d5f0*/  LDL.LU R15, [R1+0x2bc] ;  /* 0x0002bc00010f7983 */ /* 0x000ee20000300800 */
[----:B--2---:R-:W-:Y:S03]  /*1d600*/  HMMA.16816.F32 R24, R16, R8, R24 ;  /* 0x000000081018723c */ /* 0x004fe60000001818 */
[----:B---3--:R-:W-:Y:S04]  /*1d610*/  STL.64 [R1+0xf88], R14 ;  /* 0x000f880e01007387 */ /* 0x008fe80000100a00 */
[----:B----4-:R0:W-:Y:S04]  /*1d620*/  STL.64 [R1+0xf80], R12 ;  /* 0x000f800c01007387 */ /* 0x0101e80000100a00 */
[----:B0-----:R-:W2:Y:S04]  /*1d630*/  LDL.LU R12, [R1+0x2c0] ;  /* 0x0002c000010c7983 */ /* 0x001ea80000300800 */
[----:B------:R-:W2:Y:S04]  /*1d640*/  LDL.LU R13, [R1+0x2c4] ;  /* 0x0002c400010d7983 */ /* 0x000ea80000300800 */
[----:B------:R-:W2:Y:S04]  /*1d650*/  LDL.LU R14, [R1+0x2c8] ;  /* 0x0002c800010e7983 */ /* 0x000ea80000300800 */
[----:B------:R-:W2:Y:S04]  /*1d660*/  LDL.LU R15, [R1+0x2cc] ;  /* 0x0002cc00010f7983 */ /* 0x000ea80000300800 */
        /* <DEDUP_REMOVED lines=8> */
[----:B------:R-:W2:Y:S04]  /*1d6f0*/  LDL.LU R10, [R1+0x298] ;  /* 0x00029800010a7983 */ /* 0x000ea80000300800 */
[----:B------:R-:W2:Y:S01]  /*1d700*/  LDL.LU R11, [R1+0x29c] ;  /* 0x00029c00010b7983 */ /* 0x000ea20000300800 */
[----:B------:R-:W-:-:S02]  /*1d710*/  F2FP.F16.E4M3.UNPACK_B R2, R2 ;  /* 0x00000002ff02723e */ /* 0x000fc400020006ff */
[----:B------:R-:W-:-:S07]  /*1d720*/  F2FP.F16.E4M3.UNPACK_B R3, R3 ;  /* 0x00000003ff03723e */ /* 0x000fce00020006ff */
[----:B---3--:R-:W-:Y:S01]  /*1d730*/  HMMA.16816.F32 R24, R16, R2, R24 ;  /* 0x000000021018723c */ /* 0x008fe20000001818 */
        /* <DEDUP_REMOVED lines=13> */
[----:B------:R-:W-:Y:S02]  /*1d810*/  F2FP.F16.E4M3.UNPACK_B R5, R5 ;  /* 0x00000005ff05723e */ /* 0x000fe400020006ff */
[----:B------:R-:W-:Y:S01]  /*1d820*/  F2FP.F16.E4M3.UNPACK_B R6, R6 ;  /* 0x00000006ff06723e */ /* 0x000fe200020006ff */
[----:B---3--:R-:W-:Y:S01]  /*1d830*/  HMMA.16816.F32 R16, R16, R22, R24 ;  /* 0x000000161010723c */ /* 0x008fe20000001818 */
[----:B------:R-:W3:Y:S04]  /*1d840*/  LDL.LU.64 R26, [R1+0xf98] ;  /* 0x000f9800011a7983 */ /* 0x000ee80000300a00 */
[----:B------:R-:W4:Y:S01]  /*1d850*/  LDL.LU.64 R24, [R1+0xf90] ;  /* 0x000f900001187983 */ /* 0x000f220000300a00 */
[----:B------:R-:W-:-:S15]  /*1d860*/  F2FP.F16.E4M3.UNPACK_B R7, R7 ;  /* 0x00000007ff07723e */ /* 0x000fde00020006ff */
[----:B------:R-:W-:-:S02]  /*1d870*/  NOP ;  /* 0x0000000000007918 */ /* 0x000fc40000000000 */
[----:B------:R0:W-:Y:S04]  /*1d880*/  STL.64 [R1+0x190], R16 ;  /* 0x0001901001007387 */ /* 0x0001e80000100a00 */
[----:B------:R1:W-:Y:S04]  /*1d890*/  STL.64 [R1+0x198], R18 ;  /* 0x0001981201007387 */ /* 0x0003e80000100a00 */
[----:B0-----:R-:W2:Y:S04]  /*1d8a0*/  LDL.LU R16, [R1+0xb00] ;  /* 0x000b000001107983 */ /* 0x001ea80000300800 */
[----:B------:R-:W2:Y:S04]  /*1d8b0*/  LDL.LU R17, [R1+0xb08] ;  /* 0x000b080001117983 */ /* 0x000ea80000300800 */
[----:B-1----:R-:W2:Y:S04]  /*1d8c0*/  LDL.LU R18, [R1+0xb10] ;  /* 0x000b100001127983 */ /* 0x002ea80000300800 */
[----:B------:R-:W2:Y:S01]  /*1d8d0*/  LDL.LU R19, [R1+0xb18] ;  /* 0x000b180001137983 */ /* 0x000ea20000300800 */
[----:B----4-:R-:W-:-:S15]  /*1d8e0*/  HMMA.16816.F32 R12, R4, R24, R12 ;  /* 0x00000018040c723c */ /* 0x010fde000000180c */
[----:B------:R-:W-:-:S08]  /*1d8f0*/  NOP ;  /* 0x0000000000007918 */ /* 0x000fd00000000000 */
[----:B------:R-:W-:Y:S04]  /*1d900*/  STL.64 [R1+0x180], R12 ;  /* 0x0001800c01007387 */ /* 0x000fe80000100a00 */
[----:B------:R0:W-:Y:S04]  /*1d910*/  STL.64 [R1+0x188], R14 ;  /* 0x0001880e01007387 */ /* 0x0001e80000100a00 */
[----:B0-----:R-:W4:Y:S04]  /*1d920*/  LDL.LU.64 R14, [R1+0xf88] ;  /* 0x000f8800010e7983 */ /* 0x001f280000300a00 */
[----:B------:R-:W4:Y:S04]  /*1d930*/  LDL.LU.64 R12, [R1+0xf80] ;  /* 0x000f8000010c7983 */ /* 0x000f280000300a00 */
[----:B---3--:R0:W-:Y:S04]  /*1d940*/  STL.64 [R1+0xf28], R26 ;  /* 0x000f281a01007387 */ /* 0x0081e80000100a00 */
[----:B0-----:R-:W3:Y:S04]  /*1d950*/  LDL.LU R26, [R1+0xb0c] ;  /* 0x000b0c00011a7983 */ /* 0x001ee80000300800 */
[----:B------:R-:W3:Y:S04]  /*1d960*/  LDL.LU R27, [R1+0xb14] ;  /* 0x000b1400011b7983 */ /* 0x000ee80000300800 */
[----:B------:R0:W-:Y:S04]  /*1d970*/  STL.64 [R1+0xf20], R24 ;  /* 0x000f201801007387 */ /* 0x0001e80000100a00 */
[----:B0-----:R-:W3:Y:S01]  /*1d980*/  LDL.LU R25, [R1+0xb04] ;  /* 0x000b040001197983 */ /* 0x001ee20000300800 */
        /* <DEDUP_REMOVED lines=8> */
[----:B0-----:R-:W3:Y:S04]  /*1da10*/  LDL.LU R20, [R1+0x280] ;  /* 0x0002800001147983 */ /* 0x001ee80000300800 */
[----:B------:R-:W3:Y:S04]  /*1da20*/  LDL.LU R21, [R1+0x284] ;  /* 0x0002840001157983 */ /* 0x000ee80000300800 */
[----:B------:R-:W3:Y:S01]  /*1da30*/  LDL.LU R22, [R1+0x288] ;  /* 0x0002880001167983 */ /* 0x000ee20000300800 */
[----:B--2---:R-:W-:-:S15]  /*1da40*/  HMMA.16816.F32 R8, R4, R14, R8 ;  /* 0x0000000e0408723c */ /* 0x004fde0000001808 */
[----:B------:R-:W-:-:S08]  /*1da50*/  NOP ;  /* 0x0000000000007918 */ /* 0x000fd00000000000 */
[----:B------:R-:W-:Y:S04]  /*1da60*/  STL.64 [R1+0x160], R8 ;  /* 0x0001600801007387 */ /* 0x000fe80000100a00 */
[----:B------:R0:W-:Y:S04]  /*1da70*/  STL.64 [R1+0x168], R10 ;  /* 0x0001680a01007387 */ /* 0x0001e80000100a00 */
[----:B0-----:R-:W4:Y:S04]  /*1da80*/  LDL.LU.64 R10, [R1+0xf68] ;  /* 0x000f6800010a7983 */ /* 0x001f280000300a00 */
[----:B------:R-:W4:Y:S01]  /*1da90*/  LDL.LU.64 R8, [R1+0xf60] ;  /* 0x000f600001087983 */ /* 0x000f220000300a00 */
[----:B------:R-:W-:Y:S01]  /*1daa0*/  IMAD.MOV.U32 R23, RZ, RZ, R29 ;  /* 0x000000ffff177224 */ /* 0x000fe200078e001d */
[----:B----4-:R-:W-:-:S15]  /*1dab0*/  HMMA.16816.F32 R8, R4, R12, R8 ;  /* 0x0000000c0408723c */ /* 0x010fde0000001808 */
[----:B------:R-:W-:-:S08]  /*1dac0*/  NOP ;  /* 0x0000000000007918 */ /* 0x000fd00000000000 */
[----:B------:R-:W-:Y:S04]  /*1dad0*/  STL.64 [R1+0x150], R8 ;  /* 0x0001500801007387 */ /* 0x000fe80000100a00 */
[----:B------:R0:W-:Y:S01]  /*1dae0*/  STL [R1+0x158], R10 ;  /* 0x0001580a01007387 */ /* 0x0001e20000100800 */
[----:B------:R-:W-:-:S03]  /*1daf0*/  IMAD.MOV.U32 R29, RZ, RZ, R11 ;  /* 0x000000ffff1d7224 */ /* 0x000fc600078e000b */
[----:B0-----:R-:W3:Y:S04]  /*1db00*/  LDL.LU.64 R10, [R1+0xf58] ;  /* 0x000f5800010a7983 */ /* 0x001ee80000300a00 */
[----:B------:R-:W2:Y:S04]  /*1db10*/  LDL.LU.64 R8, [R1+0xf50] ;  /* 0x000f500001087983 */ /* 0x000ea80000300a00 */
[----:B------:R0:W-:Y:S04]  /*1db20*/  STL.64 [R1+0xf08], R14 ;  /* 0x000f080e01007387 */ /* 0x0001e80000100a00 */
[----:B0-----:R-:W4:Y:S04]  /*1db30*/  LDL.LU R15, [R1+0xb1c] ;  /* 0x000b1c00010f7983 */ /* 0x001f280000300800 */
[----:B------:R-:W-:Y:S04]  /*1db40*/  STL.64 [R1+0xf00], R12 ;  /* 0x000f000c01007387 */ /* 0x000fe80000100a00 */
[----:B------:R-:W-:Y:S01]  /*1db50*/  STL [R1+0xde0], R29 ;  /* 0x000de01d01007387 */ /* 0x000fe20000100800 */
[----:B---3--:R-:W-:-:S15]  /*1db60*/  HMMA.16816.F32 R20, R4, R10, R20 ;  /* 0x0000000a0414723c */ /* 0x008fde0000001814 */
[----:B------:R-:W-:-:S08]  /*1db70*/  NOP ;  /* 0x0000000000007918 */ /* 0x000fd00000000000 */
[----:B------:R0:W-:Y:S04]  /*1db80*/  STL.64 [R1+0x140], R20 ;  /* 0x0001401401007387 */ /* 0x0001e80000100a00 */
[----:B------:R1:W-:Y:S04]  /*1db90*/  STL.64 [R1+0x148], R22 ;  /* 0x0001481601007387 */ /* 0x0003e80000100a00 */
[----:B0-----:R-:W3:Y:S04]  /*1dba0*/  LDL.LU R20, [R1+0x300] ;  /* 0x0003000001147983 */ /* 0x001ee80000300800 */
[----:B------:R-:W3:Y:S04]  /*1dbb0*/  LDL.LU R21, [R1+0x304] ;  /* 0x0003040001157983 */ /* 0x000ee80000300800 */
[----:B-1----:R-:W2:Y:S04]  /*1dbc0*/  LDL.LU R22, [R1+0x308] ;  /* 0x0003080001167983 */ /* 0x002ea80000300800 */
[----:B------:R-:W2:Y:S01]  /*1dbd0*/  LDL.LU R23, [R1+0x30c] ;  /* 0x00030c0001177983 */ /* 0x000ea20000300800 */
[----:B------:R-:W-:-:S02]  /*1dbe0*/  IMAD R16, R16, 0x100, R25 ;  /* 0x0000010010107824 */ /* 0x000fc400078e0219 */
[----:B------:R-:W-:Y:S02]  /*1dbf0*/  IMAD R17, R17, 0x100, R26 ;  /* 0x0000010011117824 */ /* 0x000fe400078e021a */
[----:B------:R-:W-:Y:S02]  /*1dc00*/  IMAD R18, R18, 0x100, R27 ;  /* 0x0000010012127824 */ /* 0x000fe400078e021b */
[----:B----4-:R-:W-:Y:S01]  /*1dc10*/  IMAD R19, R19, 0x100, R15 ;  /* 0x0000010013137824 */ /* 0x010fe200078e020f */
[----:B--2---:R-:W-:Y:S04]  /*1dc20*/  STL.64 [R1+0xf48], R22 ;  /* 0x000f481601007387 */ /* 0x004fe80000100a00 */
[----:B---3--:R0:W-:Y:S04]  /*1dc30*/  STL.64 [R1+0xf40], R20 ;  /* 0x000f401401007387 */ /* 0x0081e80000100a00 */
[----:B0-----:R-:W2:Y:S04]  /*1dc40*/  LDL.LU R20, [R1+0x310] ;  /* 0x0003100001147983 */ /* 0x001ea80000300800 */
[----:B------:R-:W2:Y:S04]  /*1dc50*/  LDL.LU R21, [R1+0x314] ;  /* 0x0003140001157983 */ /* 0x000ea80000300800 */
[----:B------:R-:W2:Y:S04]  /*1dc60*/  LDL.LU R22, [R1+0x318] ;  /* 0x0003180001167983 */ /* 0x000ea80000300800 */
[----:B------:R-:W2:Y:S04]  /*1dc70*/  LDL.LU R23, [R1+0x31c] ;  /* 0x00031c0001177983 */ /* 0x000ea80000300800 */
[----:B------:R-:W3:Y:S04]  /*1dc80*/  LDL.LU R24, [R1+0x270] ;  /* 0x0002700001187983 */ /* 0x000ee80000300800 */
[----:B------:R-:W3:Y:S04]  /*1dc90*/  LDL.LU R25, [R1+0x274] ;  /* 0x0002740001197983 */ /* 0x000ee80000300800 */
[----:B------:R-:W3:Y:S04]  /*1dca0*/  LDL.LU R26, [R1+0x278] ;  /* 0x00027800011a7983 */ /* 0x000ee80000300800 */
[----:B------:R-:W3:Y:S04]  /*1dcb0*/  LDL.LU R27, [R1+0x27c] ;  /* 0x00027c00011b7983 */ /* 0x000ee80000300800 */
[----:B------:R-:W4:Y:S04]  /*1dcc0*/  LDL.LU R12, [R1+0x250] ;  /* 0x00025000010c7983 */ /* 0x000f280000300800 */
[----:B------:R-:W4:Y:S04]  /*1dcd0*/  LDL.LU R13, [R1+0x254] ;  /* 0x00025400010d7983 */ /* 0x000f280000300800 */
[----:B------:R-:W3:Y:S04]  /*1dce0*/  LDL.LU R14, [R1+0x258] ;  /* 0x00025800010e7983 */ /* 0x000ee80000300800 */
[----:B------:R-:W3:Y:S01]  /*1dcf0*/  LDL.LU R15, [R1+0x25c] ;  /* 0x00025c00010f7983 */ /* 0x000ee20000300800 */
[C---:B--2---:R-:W-:Y:S03]  /*1dd00*/  HMMA.16816.F32 R20, R4.reuse, R8, R20 ;  /* 0x000000080414723c */ /* 0x044fe60000001814 */
[----:B---3--:R-:W-:Y:S04]  /*1dd10*/  STL.64 [R1+0xf18], R14 ;  /* 0x000f180e01007387 */ /* 0x008fe80000100a00 */
[----:B----4-:R0:W-:Y:S04]  /*1dd20*/  STL.64 [R1+0xf10], R12 ;  /* 0x000f100c01007387 */ /* 0x0101e80000100a00 */
        /* <DEDUP_REMOVED lines=8> */
[----:B------:R-:W4:Y:S04]  /*1ddb0*/  LDL.LU.64 R20, [R1+0xf40] ;  /* 0x000f400001147983 */ /* 0x000f280000300a00 */
[----:B------:R-:W-:Y:S04]  /*1ddc0*/  STL.64 [R1+0xee8], R10 ;  /* 0x000ee80a01007387 */ /* 0x000fe80000100a00 */
[----:B------:R0:W-:Y:S04]  /*1ddd0*/  STL.64 [R1+0xee0], R8 ;  /* 0x000ee00801007387 */ /* 0x0001e80000100a00 */
[----:B0-----:R-:W2:Y:S04]  /*1dde0*/  LDL.LU R8, [R1+0x230] ;  /* 0x0002300001087983 */ /* 0x001ea80000300800 */
[----:B------:R-:W2:Y:S04]  /*1ddf0*/  LDL.LU R9, [R1+0x234] ;  /* 0x0002340001097983 */ /* 0x000ea80000300800 */
[----:B------:R-:W3:Y:S04]  /*1de00*/  LDL.LU R10, [R1+0x238] ;  /* 0x00023800010a7983 */ /* 0x000ee80000300800 */
[----:B------:R-:W3:Y:S01]  /*1de10*/  LDL.LU R11, [R1+0x23c] ;  /* 0x00023c00010b7983 */ /* 0x000ee20000300800 */
[----:B----4-:R-:W-:Y:S03]  /*1de20*/  HMMA.16816.F32 R20, R4, R2, R20 ;  /* 0x000000020414723c */ /* 0x010fe60000001814 */
[----:B---3--:R-:W-:Y:S04]  /*1de30*/  STL.64 [R1+0xef8], R10 ;  /* 0x000ef80a01007387 */ /* 0x008fe80000100a00 */
[----:B--2---:R0:W-:Y:S04]  /*1de40*/  STL.64 [R1+0xef0], R8 ;  /* 0x000ef00801007387 */ /* 0x0041e80000100a00 */
[----:B0-----:R-:W2:Y:S04]  /*1de50*/  LDL.LU R8, [R1+0x240] ;  /* 0x0002400001087983 */ /* 0x001ea80000300800 */
[----:B------:R-:W2:Y:S04]  /*1de60*/  LDL.LU R9, [R1+0x244] ;  /* 0x0002440001097983 */ /* 0x000ea80000300800 */
[----:B------:R-:W2:Y:S04]  /*1de70*/  LDL.LU R10, [R1+0x248] ;  /* 0x00024800010a7983 */ /* 0x000ea80000300800 */
[----:B------:R-:W2:Y:S04]  /*1de80*/  LDL.LU R11, [R1+0x24c] ;  /* 0x00024c00010b7983 */ /* 0x000ea80000300800 */
[----:B------:R-:W-:Y:S04]  /*1de90*/  STL.64 [R1+0x1c0], R20 ;  /* 0x0001c01401007387 */ /* 0x000fe80000100a00 */
[----:B------:R0:W-:Y:S04]  /*1dea0*/  STL.64 [R1+0x1c8], R22 ;  /* 0x0001c81601007387 */ /* 0x0001e80000100a00 */
[----:B0-----:R-:W3:Y:S04]  /*1deb0*/  LDL.LU.64 R22, [R1+0xf38] ;  /* 0x000f380001167983 */ /* 0x001ee80000300a00 */
[----:B------:R-:W4:Y:S01]  /*1dec0*/  LDL.LU.64 R20, [R1+0xf30] ;  /* 0x000f300001147983 */ /* 0x000f220000300a00 */
[----:B------:R-:W-:-:S02]  /*1ded0*/  F2FP.F16.E4M3.UNPACK_B R16, R16 ;  /* 0x00000010ff10723e */ /* 0x000fc400020006ff */
[----:B------:R-:W-:Y:S02]  /*1dee0*/  F2FP.F16.E4M3.UNPACK_B R17, R17 ;  /* 0x00000011ff11723e */ /* 0x000fe400020006ff */
[----:B------:R-:W-:Y:S02]  /*1def0*/  F2FP.F16.E4M3.UNPACK_B R18, R18 ;  /* 0x00000012ff12723e */ /* 0x000fe400020006ff */
[----:B------:R-:W-:Y:S01]  /*1df00*/  F2FP.F16.E4M3.UNPACK_B R19, R19 ;  /* 0x00000013ff13723e */ /* 0x000fe200020006ff */
[----:B---3--:R-:W-:Y:S01]  /*1df10*/  HMMA.16816.F32 R4, R4, R22, R24 ;  /* 0x000000160404723c */ /* 0x008fe20000001818 */
[----:B------:R-:W3:Y:S04]  /*1df20*/  LDL.LU.64 R26, [R1+0xf28] ;  /* 0x000f2800011a7983 */ /* 0x000ee80000300a00 */
        /* <DEDUP_REMOVED lines=12> */
[----:B0-----:R-:W4:Y:S04]  /*1dff0*/  LDL.LU.64 R14, [R1+0xf18] ;  /* 0x000f1800010e7983 */ /* 0x001f280000300a00 */
[----:B------:R-:W4:Y:S04]  /*1e000*/  LDL.LU.64 R12, [R1+0xf10] ;  /* 0x000f1000010c7983 */ /* 0x000f280000300a00 */
[----:B---3--:R-:W-:Y:S04]  /*1e010*/  STL.64 [R1+0xed8], R26 ;  /* 0x000ed81a01007387 */ /* 0x008fe80000100a00 */
[----:B------:R0:W-:Y:S04]  /*1e020*/  STL.64 [R1+0xed0], R24 ;  /* 0x000ed01801007387 */ /* 0x0001e80000100a00 */
[----:B0-----:R-:W2:Y:S04]  /*1e030*/  LDL.LU R24, [R1+0x1a0] ;  /* 0x0001a00001187983 */ /* 0x001ea80000300800 */
        /* <DEDUP_REMOVED lines=8> */
[----:B------:R-:W4:Y:S04]  /*1e0c0*/  LDL.LU.64 R12, [R1+0xf00] ;  /* 0x000f0000010c7983 */ /* 0x000f280000300a00 */
[----:B------:R0:W-:Y:S04]  /*1e0d0*/  STL.64 [R1+0xeb8], R22 ;  /* 0x000eb81601007387 */ /* 0x0001e80000100a00 */
[----:B0-----:R-:W2:Y:S04]  /*1e0e0*/  LDL.LU R22, [R1+0xb34] ;  /* 0x000b340001167983 */ /* 0x001ea80000300800 */
[----:B------:R-:W2:Y:S04]  /*1e0f0*/  LDL.LU R23, [R1+0xb3c] ;  /* 0x000b3c0001177983 */ /* 0x000ea80000300800 */
[----:B------:R0:W-:Y:S04]  /*1e100*/  STL.64 [R1+0xeb0], R20 ;  /* 0x000eb01401007387 */ /* 0x0001e80000100a00 */
[----:B0-----:R-:W2:Y:S01]  /*1e110*/  LDL.LU R21, [R1+0xb24] ;  /* 0x000b240001157983 */ /* 0x001ea20000300800 */
[----:B---3--:R-:W-:-:S15]  /*1e120*/  HMMA.16816.F32 R8, R16, R14, R8 ;  /* 0x0000000e1008723c */ /* 0x008fde0000001808 */
[----:B------:R-:W-:-:S08]  /*1e130*/  NOP ;  /* 0x0000000000007918 */ /* 0x000fd00000000000 */
[----:B------:R-:W-:Y:S04]  /*1e140*/  STL.64 [R1+0x100], R8 ;  /* 0x0001000801007387 */ /* 0x000fe80000100a00 */
[----:B------:R0:W-:Y:S04]  /*1e150*/  STL.64 [R1+0x108], R10 ;  /* 0x0001080a01007387 */ /* 0x0001e80000100a00 */
[----:B0-----:R-:W4:Y:S04]  /*1e160*/  LDL.LU.64 R10, [R1+0xef8] ;  /* 0x000ef800010a7983 */ /* 0x001f280000300a00 */
[----:B------:R-:W4:Y:S02]  /*1e170*/  LDL.LU.64 R8, [R1+0xef0] ;  /* 0x000ef00001087983 */ /* 0x000f240000300a00 */
[----:B----4-:R-:W-:-:S15]  /*1e180*/  HMMA.16816.F32 R8, R16, R12, R8 ;  /* 0x0000000c1008723c */ /* 0x010fde0000001808 */
[----:B------:R-:W-:-:S08]  /*1e190*/  NOP ;  /* 0x0000000000007918 */ /* 0x000fd00000000000 */
[----:B------:R-:W-:Y:S04]  /*1e1a0*/  STL.64 [R1+0xf0], R8 ;  /* 0x0000f00801007387 */ /* 0x000fe80000100a00 */
[----:B------:R0:W-:Y:S04]  /*1e1b0*/  STL.64 [R1+0xf8], R10 ;  /* 0x0000f80a01007387 */ /* 0x0001e80000100a00 */
[----:B0-----:R-:W2:Y:S04]  /*1e1c0*/  LDL.LU.64 R10, [R1+0xee8] ;  /* 0x000ee800010a7983 */ /* 0x001ea80000300a00 */
[----:B------:R-:W3:Y:S04]  /*1e1d0*/  LDL.LU.64 R8, [R1+0xee0] ;  /* 0x000ee00001087983 */ /* 0x000ee80000300a00 */
[----:B------:R-:W-:Y:S04]  /*1e1e0*/  STL.64 [R1+0xe88], R14 ;  /* 0x000e880e01007387 */ /* 0x000fe80000100a00 */
[----:B------:R0:W-:Y:S04]  /*1e1f0*/  STL.64 [R1+0xe80], R12 ;  /* 0x000e800c01007387 */ /* 0x0001e80000100a00 */
[----:B0-----:R-:W3:Y:S04]  /*1e200*/  LDL.LU R12, [R1+0x2f0] ;  /* 0x0002f000010c7983 */ /* 0x001ee80000300800 */
[----:B------:R-:W3:Y:S04]  /*1e210*/  LDL.LU R13, [R1+0x2f4] ;  /* 0x0002f400010d7983 */ /* 0x000ee80000300800 */
[----:B------:R-:W3:Y:S04]  /*1e220*/  LDL.LU R14, [R1+0x2f8] ;  /* 0x0002f800010e7983 */ /* 0x000ee80000300800 */
[----:B------:R-:W3:Y:S01]  /*1e230*/  LDL.LU R15, [R1+0x2fc] ;  /* 0x0002fc00010f7983 */ /* 0x000ee20000300800 */
[----:B--2---:R-:W-:-:S15]  /*1e240*/  HMMA.16816.F32 R24, R16, R10, R24 ;  /* 0x0000000a1018723c */ /* 0x004fde0000001818 */
[----:B------:R-:W-:-:S08]  /*1e250*/  NOP ;  /* 0x0000000000007918 */ /* 0x000fd00000000000 */
[----:B------:R-:W-:Y:S04]  /*1e260*/  STL.64 [R1+0xe0], R24 ;  /* 0x0000e01801007387 */ /* 0x000fe80000100a00 */
[----:B------:R0:W-:Y:S04]  /*1e270*/  STL.64 [R1+0xe8], R26 ;  /* 0x0000e81a01007387 */ /* 0x0001e80000100a00 */
[----:B0-----:R-:W2:Y:S01]  /*1e280*/  LDL.LU.64 R26, [R1+0xed8] ;  /* 0x000ed800011a7983 */ /* 0x001ea20000300a00 */
[----:B---3--:R-:W-:Y:S01]  /*1e290*/  HMMA.16816.F32 R12, R16, R8, R12 ;  /* 0x00000008100c723c */ /* 0x008fe2000000180c */
[----:B------:R-:W-:-:S02]  /*1e2a0*/  IMAD R5, R29, 0x100, R5 ;  /* 0x000001001d057824 */ /* 0x000fc400078e0205 */
[----:B------:R-:W3:Y:S04]  /*1e2b0*/  LDL.LU.64 R24, [R1+0xed0] ;  /* 0x000ed00001187983 */ /* 0x000ee80000300a00 */
[----:B------:R-:W4:Y:S01]  /*1e2c0*/  LDL.LU R29, [R1+0x34c] ;  /* 0x00034c00011d7983 */ /* 0x000f220000300800 */
[----:B------:R-:W-:-:S03]  /*1e2d0*/  IMAD R4, R4, 0x100, R21 ;  /* 0x0000010004047824 */ /* 0x000fc600078e0215 */
[----:B------:R-:W3:Y:S01]  /*1e2e0*/  LDL.LU R20, [R1+0x2e0] ;  /* 0x0002e00001147983 */ /* 0x000ee20000300800 */
[----:B------:R-:W-:-:S03]  /*1e2f0*/  IMAD R6, R6, 0x100, R22 ;  /* 0x0000010006067824 */ /* 0x000fc600078e0216 */
[----:B------:R-:W3:Y:S01]  /*1e300*/  LDL.LU R21, [R1+0x2e4] ;  /* 0x0002e40001157983 */ /* 0x000ee20000300800 */
[----:B------:R-:W-:-:S03]  /*1e310*/  IMAD R7, R7, 0x100, R23 ;  /* 0x0000010007077824 */ /* 0x000fc600078e0217 */
[----:B------:R-:W3:Y:S04]  /*1e320*/  LDL.LU R22, [R1+0x2e8] ;  /* 0x0002e80001167983 */ /* 0x000ee80000300800 */
[----:B------:R-:W3:Y:S04]  /*1e330*/  LDL.LU R23, [R1+0x2ec] ;  /* 0x0002ec0001177983 */ /* 0x000ee80000300800 */
[----:B------:R-:W-:Y:S04]  /*1e340*/  STL.64 [R1+0xe68], R10 ;  /* 0x000e680a01007387 */ /* 0x000fe80000100a00 */
[----:B------:R0:W-:Y:S04]  /*1e350*/  STL.64 [R1+0xe60], R8 ;  /* 0x000e600801007387 */ /* 0x0001e80000100a00 */
[----:B------:R-:W-:Y:S04]  /*1e360*/  STL.64 [R1+0x1b0], R12 ;  /* 0x0001b00c01007387 */ /* 0x000fe80000100a00 */
[----:B------:R-:W-:Y:S01]  /*1e370*/  STL.64 [R1+0x1b8], R14 ;  /* 0x0001b80e01007387 */ /* 0x000fe20000100a00 */
[----:B0-----:R-:W-:-:S02]  /*1e380*/  IMAD.MOV.U32 R8, RZ, RZ, R0 ;  /* 0x000000ffff087224 */ /* 0x001fc400078e0000 */
[----:B------:R-:W-:Y:S01]  /*1e390*/  IMAD.MOV.U32 R11, RZ, RZ, R28 ;  /* 0x000000ffff0b7224 */ /* 0x000fe200078e001c */
[----:B------:R-:W4:Y:S01]  /*1e3a0*/  LDL.LU R0, [R1+0xecc] ;  /* 0x000ecc0001007983 */ /* 0x000f220000300800 */
[----:B--2---:R-:W-:Y:S02]  /*1e3b0*/  IMAD.MOV.U32 R10, RZ, RZ, R27 ;  /* 0x000000ffff0a7224 */ /* 0x004fe400078e001b */
[----:B------:R-:W-:Y:S02]  /*1e3c0*/  IMAD.MOV.U32 R9, RZ, RZ, R26 ;  /* 0x000000ffff097224 */ /* 0x000fe400078e001a */
[----:B------:R-:W2:Y:S04]  /*1e3d0*/  LDL.LU R26, [R1+0xec8] ;  /* 0x000ec800011a7983 */ /* 0x000ea80000300800 */
[----:B------:R-:W4:Y:S04]  /*1e3e0*/  LDL.LU R27, [R1+0xec4] ;  /* 0x000ec400011b7983 */ /* 0x000f280000300800 */
[----:B------:R-:W4:Y:S04]  /*1e3f0*/  LDL.LU R28, [R1+0xec0] ;  /* 0x000ec000011c7983 */ /* 0x000f280000300800 */
[----:B------:R-:W-:Y:S04]  /*1e400*/  STL.64 [R1+0xe78], R10 ;  /* 0x000e780a01007387 */ /* 0x000fe80000100a00 */
[----:B------:R0:W-:Y:S04]  /*1e410*/  STL.64 [R1+0xe70], R8 ;  /* 0x000e700801007387 */ /* 0x0001e80000100a00 */
[----:B0-----:R-:W2:Y:S04]  /*1e420*/  LDL.LU R8, [R1+0x80] ;  /* 0x0000800001087983 */ /* 0x001ea80000300800 */
[----:B------:R-:W2:Y:S04]  /*1e430*/  LDL.LU R9, [R1+0x84] ;  /* 0x0000840001097983 */ /* 0x000ea80000300800 */
[----:B------:R-:W4:Y:S04]  /*1e440*/  LDL.LU R10, [R1+0x88] ;  /* 0x00008800010a7983 */ /* 0x000f280000300800 */
[----:B------:R-:W4:Y:S01]  /*1e450*/  LDL.LU R11, [R1+0x8c] ;  /* 0x00008c00010b7983 */ /* 0x000f220000300800 */
[----:B---3--:R-:W-:Y:S03]  /*1e460*/  HMMA.16816.F32 R20, R16, R2, R20 ;  /* 0x000000021014723c */ /* 0x008fe60000001814 */
[----:B----4-:R-:W-:Y:S04]  /*1e470*/  STL.64 [R1+0xe98], R10 ;  /* 0x000e980a01007387 */ /* 0x010fe80000100a00 */
[----:B--2---:R0:W-:Y:S04]  /*1e480*/  STL.64 [R1+0xe90], R8 ;  /* 0x000e900801007387 */ /* 0x0041e80000100a00 */
[----:B0-----:R-:W2:Y:S04]  /*1e490*/  LDL.LU R8, [R1+0x210] ;  /* 0x0002100001087983 */ /* 0x001ea80000300800 */
[----:B------:R-:W2:Y:S04]  /*1e4a0*/  LDL.LU R9, [R1+0x214] ;  /* 0x0002140001097983 */ /* 0x000ea80000300800 */
[----:B------:R-:W3:Y:S04]  /*1e4b0*/  LDL.LU R10, [R1+0x218] ;  /* 0x00021800010a7983 */ /* 0x000ee80000300800 */
[----:B------:R-:W3:Y:S01]  /*1e4c0*/  LDL.LU R11, [R1+0x21c] ;  /* 0x00021c00010b7983 */ /* 0x000ee20000300800 */
[----:B------:R-:W-:-:S02]  /*1e4d0*/  IMAD.MOV.U32 R14, RZ, RZ, R26 ;  /* 0x000000ffff0e7224 */ /* 0x000fc400078e001a */
[----:B------:R-:W-:Y:S02]  /*1e4e0*/  IMAD.MOV.U32 R15, RZ, RZ, R0 ;  /* 0x000000ffff0f7224 */ /* 0x000fe400078e0000 */
[----:B------:R-:W-:Y:S02]  /*1e4f0*/  IMAD.MOV.U32 R26, RZ, RZ, R22 ;  /* 0x000000ffff1a7224 */ /* 0x000fe400078e0016 */
[----:B------:R-:W-:Y:S01]  /*1e500*/  IMAD.MOV.U32 R0, RZ, RZ, R23 ;  /* 0x000000ffff007224 */ /* 0x000fe200078e0017 */
[----:B---3--:R-:W-:Y:S04]  /*1e510*/  STL.64 [R1+0xea8], R10 ;  /* 0x000ea80a01007387 */ /* 0x008fe80000100a00 */
[----:B--2---:R0:W-:Y:S04]  /*1e520*/  STL.64 [R1+0xea0], R8 ;  /* 0x000ea00801007387 */ /* 0x0041e80000100a00 */
[----:B0-----:R-:W2:Y:S04]  /*1e530*/  LDL.LU R8, [R1+0x220] ;  /* 0x0002200001087983 */ /* 0x001ea80000300800 */
[----:B------:R-:W2:Y:S04]  /*1e540*/  LDL.LU R9, [R1+0x224] ;  /* 0x0002240001097983 */ /* 0x000ea80000300800 */
[----:B------:R-:W2:Y:S04]  /*1e550*/  LDL.LU R10, [R1+0x228] ;  /* 0x00022800010a7983 */ /* 0x000ea80000300800 */
[----:B------:R-:W2:Y:S04]  /*1e560*/  LDL.LU R11, [R1+0x22c] ;  /* 0x00022c00010b7983 */ /* 0x000ea80000300800 */
[----:B------:R-:W2:Y:S01]  /*1e570*/  LDL.LU.64 R22, [R1+0xeb8] ;  /* 0x000eb80001167983 */ /* 0x000ea20000300a00 */
[----:B------:R-:W-:-:S02]  /*1e580*/  IMAD.MOV.U32 R12, RZ, RZ, R28 ;  /* 0x000000ffff0c7224 */ /* 0x000fc400078e001c */
[----:B------:R-:W-:Y:S02]  /*1e590*/  IMAD.MOV.U32 R13, RZ, RZ, R27 ;  /* 0x000000ffff0d7224 */ /* 0x000fe400078e001b */
[----:B------:R-:W-:Y:S02]  /*1e5a0*/  IMAD.MOV.U32 R28, RZ, RZ, R20 ;  /* 0x000000ffff1c7224 */ /* 0x000fe400078e0014 */
[----:B------:R-:W-:Y:S02]  /*1e5b0*/  IMAD.MOV.U32 R27, RZ, RZ, R21 ;  /* 0x000000ffff1b7224 */ /* 0x000fe400078e0015 */
[----:B------:R-:W3:Y:S04]  /*1e5c0*/  LDL.LU.64 R20, [R1+0xeb0] ;  /* 0x000eb00001147983 */ /* 0x000ee80000300a00 */
[----:B------:R0:W-:Y:S04]  /*1e5d0*/  STL [R1+0xdfc], R0 ;  /* 0x000dfc0001007387 */ /* 0x0001e80000100800 */
[----:B0-----:R-:W4:Y:S04]  /*1e5e0*/  LDL.LU R0, [R1+0x348] ;  /* 0x0003480001007983 */ /* 0x001f280000300800 */
[----:B------:R0:W-:Y:S04]  /*1e5f0*/  STL [R1+0xdf8], R28 ;  /* 0x000df81c01007387 */ /* 0x0001e80000100800 */
[----:B0-----:R-:W4:Y:S01]  /*1e600*/  LDL.LU R28, [R1+0xb58] ;  /* 0x000b5800011c7983 */ /* 0x001f220000300800 */
[----:B--2---:R-:W-:Y:S03]  /*1e610*/  HMMA.16816.F32 R16, R16, R22, R8 ;  /* 0x000000161010723c */ /* 0x004fe60000001808 */
[----:B------:R-:W2:Y:S04]  /*1e620*/  LDL.LU.64 R10, [R1+0xea8] ;  /* 0x000ea800010a7983 */ /* 0x000ea80000300a00 */
[----:B------:R-:W2:-:S15]  /*1e630*/  LDL.LU.64 R8, [R1+0xea0] ;  /* 0x000ea00001087983 */ /* 0x000e9e0000300a00 */
[----:B------:R-:W-:-:S01]  /*1e640*/  NOP ;  /* 0x0000000000007918 */ /* 0x000fc20000000000 */
[----:B------:R0:W-:Y:S04]  /*1e650*/  STL.64 [R1+0xd0], R16 ;  /* 0x0000d01001007387 */ /* 0x0001e80000100a00 */
[----:B------:R1:W-:Y:S04]  /*1e660*/  STL.64 [R1+0xd8], R18 ;  /* 0x0000d81201007387 */ /* 0x0003e80000100a00 */
[----:B0-----:R-:W3:Y:S04]  /*1e670*/  LDL.LU R16, [R1+0xb40] ;  /* 0x000b400001107983 */ /* 0x001ee80000300800 */
[----:B------:R-:W3:Y:S04]  /*1e680*/  LDL.LU R17, [R1+0xb48] ;  /* 0x000b480001117983 */ /* 0x000ee80000300800 */
[----:B-1----:R-:W4:Y:S04]  /*1e690*/  LDL.LU R18, [R1+0xb50] ;  /* 0x000b500001127983 */ /* 0x002f280000300800 */
[----:B------:R-:W4:Y:S01]  /*1e6a0*/  LDL.LU R19, [R1+0xb5c] ;  /* 0x000b5c0001137983 */ /* 0x000f220000300800 */
[----:B------:R-:W-:-:S02]  /*1e6b0*/  F2FP.F16.E4M3.UNPACK_B R4, R4 ;  /* 0x00000004ff04723e */ /* 0x000fc400020006ff */
[----:B------:R-:W-:Y:S02]  /*1e6c0*/  F2FP.F16.E4M3.UNPACK_B R5, R5 ;  /* 0x00000005ff05723e */ /* 0x000fe400020006ff */
[----:B------:R-:W-:Y:S02]  /*1e6d0*/  F2FP.F16.E4M3.UNPACK_B R6, R6 ;  /* 0x00000006ff06723e */ /* 0x000fe400020006ff */
[----:B------:R-:W-:-:S07]  /*1e6e0*/  F2FP.F16.E4M3.UNPACK_B R7, R7 ;  /* 0x00000007ff07723e */ /* 0x000fce00020006ff */
[C---:B--2---:R-:W-:Y:S01]  /*1e6f0*/  HMMA.16816.F32 R8, R4.reuse, R24, R8 ;  /* 0x000000180408723c */ /* 0x044fe20000001808 */
[----:B----4-:R-:W-:Y:S04]  /*1e700*/  STL.64 [R1+0xe58], R18 ;  /* 0x000e581201007387 */ /* 0x010fe80000100a00 */
[----:B---3--:R0:W-:Y:S04]  /*1e710*/  STL.64 [R1+0xe50], R16 ;  /* 0x000e501001007387 */ /* 0x0081e80000100a00 */
        /* <DEDUP_REMOVED lines=8> */
[----:B------:R-:W4:Y:S04]  /*1e7a0*/  LDL.LU R24, [R1+0xb4c] ;  /* 0x000b4c0001187983 */ /* 0x000f280000300800 */
[----:B------:R-:W4:Y:S01]  /*1e7b0*/  LDL.LU R25, [R1+0xb54] ;  /* 0x000b540001197983 */ /* 0x000f220000300800 */
[C---:B------:R-:W-:Y:S03]  /*1e7c0*/  HMMA.16816.F32 R12, R4.reuse, R20, R12 ;  /* 0x00000014040c723c */ /* 0x040fe6000000180c */
[----:B------:R-:W-:Y:S04]  /*1e7d0*/  STL.64 [R1+0xe48], R26 ;  /* 0x000e481a01007387 */ /* 0x000fe80000100a00 */
[----:B----4-:R0:W-:Y:S04]  /*1e7e0*/  STL.64 [R1+0xe40], R24 ;  /* 0x000e401801007387 */ /* 0x0101e80000100a00 */
[----:B0-----:R-:W4:Y:S04]  /*1e7f0*/  LDL.LU R24, [R1+0x20] ;  /* 0x0000200001187983 */ /* 0x001f280000300800 */
[----:B------:R-:W4:Y:S04]  /*1e800*/  LDL.LU R25, [R1+0x24] ;  /* 0x0000240001197983 */ /* 0x000f280000300800 */
[----:B------:R-:W4:Y:S04]  /*1e810*/  LDL.LU R26, [R1+0x28] ;  /* 0x00002800011a7983 */ /* 0x000f280000300800 */
[----:B------:R-:W4:Y:S04]  /*1e820*/  LDL.LU R27, [R1+0x2c] ;  /* 0x00002c00011b7983 */ /* 0x000f280000300800 */
[----:B------:R-:W-:Y:S04]  /*1e830*/  STL.64 [R1+0xa0], R12 ;  /* 0x0000a00c01007387 */ /* 0x000fe80000100a00 */
[----:B------:R0:W-:Y:S04]  /*1e840*/  STL.64 [R1+0xa8], R14 ;  /* 0x0000a80e01007387 */ /* 0x0001e80000100a00 */
[----:B0-----:R-:W3:Y:S04]  /*1e850*/  LDL.LU.64 R14, [R1+0xe88] ;  /* 0x000e8800010e7983 */ /* 0x001ee80000300a00 */
[----:B------:R-:W2:Y:S04]  /*1e860*/  LDL.LU.64 R12, [R1+0xe80] ;  /* 0x000e8000010c7983 */ /* 0x000ea80000300a00 */
        /* <DEDUP_REMOVED lines=9> */
[----:B------:R-:W4:-:S15]  /*1e900*/  LDL.LU.64 R8, [R1+0xe60] ;  /* 0x000e600001087983 */ /* 0x000f1e0000300a00 */
[----:B------:R-:W-:-:S02]  /*1e910*/  NOP ;  /* 0x0000000000007918 */ /* 0x000fc40000000000 */
[----:B------:R0:W-:Y:S04]  /*1e920*/  STL.64 [R1+0x60], R12 ;  /* 0x0000600c01007387 */ /* 0x0001e80000100a00 */
[----:B------:R1:W-:Y:S04]  /*1e930*/  STL.64 [R1+0x68], R14 ;  /* 0x0000680e01007387 */ /* 0x0003e80000100a00 */
[----:B0-----:R-:W3:Y:S04]  /*1e940*/  LDL.LU R12, [R1+0x10] ;  /* 0x00001000010c7983 */ /* 0x001ee80000300800 */
[----:B------:R-:W3:Y:S04]  /*1e950*/  LDL.LU R13, [R1+0x14] ;  /* 0x00001400010d7983 */ /* 0x000ee80000300800 */
[----:B-1----:R-:W3:Y:S04]  /*1e960*/  LDL.LU R14, [R1+0x18] ;  /* 0x00001800010e7983 */ /* 0x002ee80000300800 */
[----:B------:R-:W3:Y:S01]  /*1e970*/  LDL.LU R15, [R1+0x1c] ;  /* 0x00001c00010f7983 */ /* 0x000ee20000300800 */
[C---:B--2---:R-:W-:Y:S06]  /*1e980*/  HMMA.16816.F32 R16, R4.reuse, R10, R16 ;  /* 0x0000000a0410723c */ /* 0x044fec0000001810 */
[----:B----4-:R-:W-:-:S15]  /*1e990*/  HMMA.16816.F32 R8, R4, R8, R24 ;  /* 0x000000080408723c */ /* 0x010fde0000001818 */
[----:B------:R-:W-:-:S02]  /*1e9a0*/  NOP ;  /* 0x0000000000007918 */ /* 0x000fc40000000000 */
[----:B------:R-:W-:Y:S04]  /*1e9b0*/  STL.64 [R1+0x40], R16 ;  /* 0x0000401001007387 */ /* 0x000fe80000100a00 */
[----:B------:R0:W-:Y:S04]  /*1e9c0*/  STL.64 [R1+0x48], R18 ;  /* 0x0000481201007387 */ /* 0x0001e80000100a00 */
[----:B0-----:R-:W2:Y:S04]  /*1e9d0*/  LDL.LU.64 R18, [R1+0xe58] ;  /* 0x000e580001127983 */ /* 0x001ea80000300a00 */
[----:B------:R-:W4:Y:S04]  /*1e9e0*/  LDL.LU.64 R16, [R1+0xe50] ;  /* 0x000e500001107983 */ /* 0x000f280000300a00 */
[----:B------:R-:W2:Y:S04]  /*1e9f0*/  LDL.LU.64 R26, [R1+0xe48] ;  /* 0x000e4800011a7983 */ /* 0x000ea80000300a00 */
[----:B------:R-:W4:Y:S04]  /*1ea00*/  LDL.LU.64 R24, [R1+0xe40] ;  /* 0x000e400001187983 */ /* 0x000f280000300a00 */
[----:B------:R-:W-:Y:S04]  /*1ea10*/  STL.64 [R1+0x20], R8 ;  /* 0x0000200801007387 */ /* 0x000fe80000100a00 */
[----:B------:R3:W-:Y:S02]  /*1ea20*/  STL.64 [R1+0x28], R10 ;  /* 0x0000280a01007387 */ /* 0x0007e40000100a00 */
[----:B---3--:R-:W-:Y:S01]  /*1ea30*/  HMMA.16816.F32 R8, R4, R2, R12 ;  /* 0x000000020408723c */ /* 0x008fe2000000180c */
[----:B----4-:R-:W-:-:S02]  /*1ea40*/  IMAD R17, R17, 0x100, R24 ;  /* 0x0000010011117824 */ /* 0x010fc400078e0218 */
[----:B--2---:R-:W-:Y:S01]  /*1ea50*/  IMAD R18, R18, 0x100, R25 ;  /* 0x0000010012127824 */ /* 0x004fe200078e0219 */
[----:B------:R-:W-:Y:S02]  /*1ea60*/  F2FP.F16.E4M3.UNPACK_B R24, R0.H1 ;  /* 0x00000000ff18723e */ /* 0x000fe400030006ff */
[----:B------:R-:W-:Y:S01]  /*1ea70*/  F2FP.F16.E4M3.UNPACK_B R25, R29.H1 ;  /* 0x0000001dff19723e */ /* 0x000fe200030006ff */
[----:B------:R-:W-:Y:S04]  /*1ea80*/  STL.64 [R1+0xe38], R26 ;  /* 0x000e381a01007387 */ /* 0x000fe80000100a00 */
[----:B------:R0:W-:Y:S01]  /*1ea90*/  STL.64 [R1+0xe30], R24 ;  /* 0x000e301801007387 */ /* 0x0001e20000100a00 */
[----:B------:R-:W-:Y:S02]  /*1eaa0*/  IMAD R16, R16, 0x100, R21 ;  /* 0x0000010010107824 */ /* 0x000fe400078e0215 */
[----:B------:R-:W-:Y:S01]  /*1eab0*/  IMAD R19, R28, 0x100, R19 ;  /* 0x000001001c137824 */ /* 0x000fe200078e0213 */
[----:B0-----:R-:W2:Y:S08]  /*1eac0*/  LDL.LU R24, [R1] ;  /* 0x0000000001187983 */ /* 0x001eb00000300800 */
[----:B------:R-:W-:Y:S04]  /*1ead0*/  STL.64 [R1+0x10], R8 ;  /* 0x0000100801007387 */ /* 0x000fe80000100a00 */
[----:B------:R-:W-:Y:S04]  /*1eae0*/  STL.64 [R1+0x18], R10 ;  /* 0x0000180a01007387 */ /* 0x000fe80000100a00 */
[----:B------:R-:W2:Y:S04]  /*1eaf0*/  LDL.LU R25, [R1+0x4] ;  /* 0x0000040001197983 */ /* 0x000ea80000300800 */
[----:B------:R-:W2:Y:S04]  /*1eb00*/  LDL.LU R26, [R1+0x8] ;  /* 0x00000800011a7983 */ /* 0x000ea80000300800 */
[----:B------:R-:W2:Y:S04]  /*1eb10*/  LDL.LU R27, [R1+0xc] ;  /* 0x00000c00011b7983 */ /* 0x000ea80000300800 */
[----:B------:R-:W3:Y:S04]  /*1eb20*/  LDL.LU R20, [R1+0xb64] ;  /* 0x000b640001147983 */ /* 0x000ee80000300800 */
[----:B------:R-:W3:Y:S04]  /*1eb30*/  LDL.LU R21, [R1+0xb60] ;  /* 0x000b600001157983 */ /* 0x000ee80000300800 */
[----:B------:R-:W4:Y:S04]  /*1eb40*/  LDL.LU R0, [R1+0xb6c] ;  /* 0x000b6c0001007983 */ /* 0x000f280000300800 */
[----:B------:R-:W2:Y:S04]  /*1eb50*/  LDL.LU R13, [R1+0xb68] ;  /* 0x000b6800010d7983 */ /* 0x000ea80000300800 */
[----:B------:R-:W4:Y:S04]  /*1eb60*/  LDL.LU R28, [R1+0xb74] ;  /* 0x000b7400011c7983 */ /* 0x000f280000300800 */
[----:B------:R-:W3:Y:S04]  /*1eb70*/  LDL.LU R14, [R1+0xb70] ;  /* 0x000b7000010e7983 */ /* 0x000ee80000300800 */
[----:B------:R-:W4:Y:S04]  /*1eb80*/  LDL.LU R29, [R1+0xb7c] ;  /* 0x000b7c00011d7983 */ /* 0x000f280000300800 */
[----:B------:R-:W3:Y:S04]  /*1eb90*/  LDL.LU R15, [R1+0xb78] ;  /* 0x000b7800010f7983 */ /* 0x000ee80000300800 */
[----:B---3--:R-:W-:Y:S04]  /*1eba0*/  STL.64 [R1+0xe08], R14 ;  /* 0x000e080e01007387 */ /* 0x008fe80000100a00 */
[----:B--2---:R0:W-:Y:S04]  /*1ebb0*/  STL [R1+0xe00], R13 ;  /* 0x000e000d01007387 */ /* 0x0041e80000100800 */
[----:B------:R-:W2:Y:S04]  /*1ebc0*/  LDL.LU R12, [R1+0x70] ;  /* 0x00007000010c7983 */ /* 0x000ea80000300800 */
[----:B0-----:R-:W2:Y:S04]  /*1ebd0*/  LDL.LU R13, [R1+0x74] ;  /* 0x00007400010d7983 */ /* 0x001ea80000300800 */
[----:B------:R-:W3:Y:S04]  /*1ebe0*/  LDL.LU R14, [R1+0x78] ;  /* 0x00007800010e7983 */ /* 0x000ee80000300800 */
[----:B------:R-:W3:Y:S04]  /*1ebf0*/  LDL.LU R15, [R1+0x7c] ;  /* 0x00007c00010f7983 */ /* 0x000ee80000300800 */
[----:B------:R-:W4:Y:S04]  /*1ec00*/  LDL.LU R2, [R1+0x368] ;  /* 0x0003680001027983 */ /* 0x000f280000300800 */
[----:B------:R-:W4:Y:S04]  /*1ec10*/  LDL.LU R3, [R1+0x36c] ;  /* 0x00036c0001037983 */ /* 0x000f280000300800 */
[----:B---3--:R-:W-:Y:S04]  /*1ec20*/  STL.64 [R1+0xe18], R14 ;  /* 0x000e180e01007387 */ /* 0x008fe80000100a00 */
[----:B--2---:R0:W-:Y:S04]  /*1ec30*/  STL.64 [R1+0xe10], R12 ;  /* 0x000e100c01007387 */ /* 0x0041e80000100a00 */
[----:B0-----:R-:W2:Y:S04]  /*1ec40*/  LDL.LU R12, [R1+0x50] ;  /* 0x00005000010c7983 */ /* 0x001ea80000300800 */
[----:B------:R-:W2:Y:S04]  /*1ec50*/  LDL.LU R13, [R1+0x54] ;  /* 0x00005400010d7983 */ /* 0x000ea80000300800 */
[----:B------:R-:W3:Y:S04]  /*1ec60*/  LDL.LU R14, [R1+0x58] ;  /* 0x00005800010e7983 */ /* 0x000ee80000300800 */
[----:B------:R-:W3:Y:S04]  /*1ec70*/  LDL.LU R15, [R1+0x5c] ;  /* 0x00005c00010f7983 */ /* 0x000ee80000300800 */
[----:B---3--:R-:W-:Y:S04]  /*1ec80*/  STL.64 [R1+0xe28], R14 ;  /* 0x000e280e01007387 */ /* 0x008fe80000100a00 */
[----:B--2---:R0:W-:Y:S04]  /*1ec90*/  STL.64 [R1+0xe20], R12 ;  /* 0x000e200c01007387 */ /* 0x0041e80000100a00 */
[----:B0-----:R-:W2:Y:S04]  /*1eca0*/  LDL.LU R12, [R1+0x30] ;  /* 0x00003000010c7983 */ /* 0x001ea80000300800 */
[----:B------:R-:W2:Y:S04]  /*1ecb0*/  LDL.LU R13, [R1+0x34] ;  /* 0x00003400010d7983 */ /* 0x000ea80000300800 */
[----:B------:R-:W2:Y:S04]  /*1ecc0*/  LDL.LU R14, [R1+0x38] ;  /* 0x00003800010e7983 */ /* 0x000ea80000300800 */
[----:B------:R-:W2:Y:S04]  /*1ecd0*/  LDL.LU R15, [R1+0x3c] ;  /* 0x00003c00010f7983 */ /* 0x000ea80000300800 */
[----:B------:R-:W3:Y:S04]  /*1ece0*/  LDL.LU R8, [R1+0x398] ;  /* 0x0003980001087983 */ /* 0x000ee80000300800 */
[----:B------:R-:W3:Y:S04]  /*1ecf0*/  LDL.LU R9, [R1+0x39c] ;  /* 0x00039c0001097983 */ /* 0x000ee80000300800 */
[----:B------:R-:W4:Y:S04]  /*1ed00*/  LDL.LU R10, [R1+0x3a8] ;  /* 0x0003a800010a7983 */ /* 0x000f280000300800 */
[----:B------:R-:W4:Y:S01]  /*1ed10*/  LDL.LU R11, [R1+0x3ac] ;  /* 0x0003ac00010b7983 */ /* 0x000f220000300800 */
[----:B------:R-:W-:Y:S03]  /*1ed20*/  HMMA.16816.F32 R4, R4, R22, R24 ;  /* 0x000000160404723c */ /* 0x000fe60000001818 */
[----:B----4-:R-:W-:Y:S04]  /*1ed30*/  STL.64 [R1+0xdf0], R10 ;  /* 0x000df00a01007387 */ /* 0x010fe80000100a00 */
[----:B---3--:R0:W-:Y:S04]  /*1ed40*/  STL.64 [R1+0xde8], R8 ;  /* 0x000de80801007387 */ /* 0x0081e80000100a00 */
[----:B0-----:R-:W3:Y:S04]  /*1ed50*/  LDL.LU R8, [R1+0x90] ;  /* 0x0000900001087983 */ /* 0x001ee80000300800 */
[----:B------:R-:W3:Y:S04]  /*1ed60*/  LDL.LU R9, [R1+0x94] ;  /* 0x0000940001097983 */ /* 0x000ee80000300800 */
[----:B------:R-:W3:Y:S04]  /*1ed70*/  LDL.LU R10, [R1+0x98] ;  /* 0x00009800010a7983 */ /* 0x000ee80000300800 */
[----:B------:R-:W3:Y:S04]  /*1ed80*/  LDL.LU R11, [R1+0x9c] ;  /* 0x00009c00010b7983 */ /* 0x000ee80000300800 */
[----:B------:R-:W4:Y:S04]  /*1ed90*/  LDL.LU.64 R26, [R1+0xe38] ;  /* 0x000e3800011a7983 */ /* 0x000f280000300a00 */
[----:B------:R-:W2:Y:S01]  /*1eda0*/  LDL.LU.64 R24, [R1+0xe30] ;  /* 0x000e300001187983 */ /* 0x000ea20000300a00 */
[----:B------:R-:W-:-:S02]  /*1edb0*/  F2FP.F16.E4M3.UNPACK_B R16, R16 ;  /* 0x00000010ff10723e */ /* 0x000fc400020006ff */
[----:B------:R-:W-:Y:S02]  /*1edc0*/  F2FP.F16.E4M3.UNPACK_B R17, R17 ;  /* 0x00000011ff11723e */ /* 0x000fe400020006ff */
[----:B------:R-:W-:Y:S02]  /*1edd0*/  F2FP.F16.E4M3.UNPACK_B R18, R18 ;  /* 0x00000012ff12723e */ /* 0x000fe400020006ff */
[----:B------:R-:W-:Y:S01]  /*1ede0*/  F2FP.F16.E4M3.UNPACK_B R19, R19 ;  /* 0x00000013ff13723e */ /* 0x000fe200020006ff */
[----:B------:R-:W3:Y:S04]  /*1edf0*/  LDL.LU R22, [R1+0x358] ;  /* 0x0003580001167983 */ /* 0x000ee80000300800 */
[----:B------:R-:W4:Y:S04]  /*1ee00*/  LDL.LU R23, [R1+0x35c] ;  /* 0x00035c0001177983 */ /* 0x000f280000300800 */
[----:B------:R0:W-:Y:S04]  /*1ee10*/  STL.64 [R1], R4 ;  /* 0x0000000401007387 */ /* 0x0001e80000100a00 */
        /* <DEDUP_REMOVED lines=9> */
[----:B0-----:R-:W2:Y:S04]  /*1eeb0*/  LDL.LU.64 R14, [R1+0xe28] ;  /* 0x000e2800010e7983 */ /* 0x001ea80000300a00 */
[----:B------:R-:W2:Y:S01]  /*1eec0*/  LDL.LU.64 R12, [R1+0xe20] ;  /* 0x000e2000010c7983 */ /* 0x000ea20000300a00 */
[----:B---3--:R-:W-:-:S02]  /*1eed0*/  F2FP.F16.E4M3.UNPACK_B R22, R22.H1 ;  /* 0x00000016ff16723e */ /* 0x008fc400030006ff */
[----:B----4-:R-:W-:Y:S01]  /*1eee0*/  F2FP.F16.E4M3.UNPACK_B R23, R23.H1 ;  /* 0x00000017ff17723e */ /* 0x010fe200030006ff */
        /* <DEDUP_REMOVED lines=19> */
[----:B------:R-:W4:Y:S01]  /*1f020*/  LDL.LU R13, [R1+0xe00] ;  /* 0x000e0000010d7983 */ /* 0x000f220000300800 */
[----:B------:R-:W-:-:S02]  /*1f030*/  F2FP.F16.E4M3.UNPACK_B R4, R4.H1 ;  /* 0x00000004ff04723e */ /* 0x000fc400030006ff */
[----:B------:R-:W-:Y:S02]  /*1f040*/  F2FP.F16.E4M3.UNPACK_B R5, R5.H1 ;  /* 0x00000005ff05723e */ /* 0x000fe400030006ff */
[----:B------:R-:W-:Y:S02]  /*1f050*/  F2FP.F16.E4M3.UNPACK_B R6, R6.H1 ;  /* 0x00000006ff06723e */ /* 0x000fe400030006ff */
[----:B------:R-:W-:-:S03]  /*1f060*/  F2FP.F16.E4M3.UNPACK_B R7, R7.H1 ;  /* 0x00000007ff07723e */ /* 0x000fc600030006ff */
[C---:B------:R-:W-:Y:S06]  /*1f070*/  HMMA.16816.F32 R8, R16.reuse, R4, R8 ;  /* 0x000000041008723c */ /* 0x040fec0000001808 */
[----:B---3--:R-:W-:Y:S01]  /*1f080*/  HMMA.16816.F32 R24, R16, R6, R24 ;  /* 0x000000061018723c */ /* 0x008fe20000001818 */
[----:B------:R-:W-:Y:S02]  /*1f090*/  IMAD R12, R21, 0x100, R20 ;  /* 0x00000100150c7824 */ /* 0x000fe400078e0214 */
[----:B------:R-:W3:Y:S04]  /*1f0a0*/  LDL.LU R20, [R1+0x3b8] ;  /* 0x0003b80001147983 */ /* 0x000ee80000300800 */
[----:B------:R-:W3:Y:S01]  /*1f0b0*/  LDL.LU R21, [R1+0x3bc] ;  /* 0x0003bc0001157983 */ /* 0x000ee20000300800 */
[----:B--2---:R-:W-:-:S02]  /*1f0c0*/  IMAD R14, R14, 0x100, R28 ;  /* 0x000001000e0e7824 */ /* 0x004fc400078e021c */
[----:B----4-:R-:W-:Y:S02]  /*1f0d0*/  IMAD R13, R13, 0x100, R0 ;  /* 0x000001000d0d7824 */ /* 0x010fe400078e0200 */
[----:B------:R-:W2:Y:S04]  /*1f0e0*/  LDL.LU R0, [R1+0xdfc] ;  /* 0x000dfc0001007983 */ /* 0x000ea80000300800 */
[----:B------:R-:W4:Y:S04]  /*1f0f0*/  LDL.LU R28, [R1+0xdf8] ;  /* 0x000df800011c7983 */ /* 0x000f280000300800 */
[----:B------:R-:W-:Y:S04]  /*1f100*/  STL.64 [R1+0x90], R8 ;  /* 0x0000900801007387 */ /* 0x000fe80000100a00 */
[----:B------:R0:W-:Y:S01]  /*1f110*/  STL.64 [R1+0x98], R10 ;  /* 0x0000980a01007387 */ /* 0x0001e20000100a00 */
[----:B------:R-:W-:-:S03]  /*1f120*/  IMAD R15, R15, 0x100, R29 ;  /* 0x000001000f0f7824 */ /* 0x000fc600078e021d */
[----:B0-----:R-:W3:Y:S04]  /*1f130*/  LDL.LU.64 R10, [R1+0xdf0] ;  /* 0x000df000010a7983 */ /* 0x001ee80000300a00 */
[----:B------:R-:W2:Y:S04]  /*1f140*/  LDL.LU.64 R8, [R1+0xde8] ;  /* 0x000de80001087983 */ /* 0x000ea80000300a00 */
[----:B------:R-:W4:Y:S04]  /*1f150*/  LDL.LU R29, [R1+0xde0] ;  /* 0x000de000011d7983 */ /* 0x000f280000300800 */
[----:B------:R0:W-:Y:S04]  /*1f160*/  STL.64 [R1+0x260], R24 ;  /* 0x0002601801007387 */ /* 0x0001e80000100a00 */
[----:B------:R1:W-:Y:S04]  /*1f170*/  STL.64 [R1+0x268], R26 ;  /* 0x0002681a01007387 */ /* 0x0003e80000100a00 */
[----:B0-----:R-:W3:Y:S04]  /*1f180*/  LDL.LU R24, [R1+0x190] ;  /* 0x0001900001187983 */ /* 0x001ee80000300800 */
[----:B------:R-:W3:Y:S04]  /*1f190*/  LDL.LU R25, [R1+0x194] ;  /* 0x0001940001197983 */ /* 0x000ee80000300800 */
[----:B-1----:R-:W2:Y:S04]  /*1f1a0*/  LDL.LU R26, [R1+0x198] ;  /* 0x00019800011a7983 */ /* 0x002ea80000300800 */
[----:B------:R-:W2:Y:S04]  /*1f1b0*/  LDL.LU R27, [R1+0x19c] ;  /* 0x00019c00011b7983 */ /* 0x000ea80000300800 */
[----:B--2---:R-:W-:Y:S04]  /*1f1c0*/  STL.64 [R1+0xdc8], R26 ;  /* 0x000dc81a01007387 */ /* 0x004fe80000100a00 */
[----:B---3--:R0:W-:Y:S04]  /*1f1d0*/  STL.64 [R1+0xdc0], R24 ;  /* 0x000dc01801007387 */ /* 0x0081e80000100a00 */
        /* <DEDUP_REMOVED lines=12> */
[----:B0-----:R-:W3:Y:S04]  /*1f2a0*/  LDL.LU R4, [R1+0x160] ;  /* 0x0001600001047983 */ /* 0x001ee80000300800 */
[----:B------:R-:W3:Y:S04]  /*1f2b0*/  LDL.LU R5, [R1+0x164] ;  /* 0x0001640001057983 */ /* 0x000ee80000300800 */
[----:B------:R-:W4:Y:S04]  /*1f2c0*/  LDL.LU R6, [R1+0x168] ;  /* 0x0001680001067983 */ /* 0x000f280000300800 */
[----:B------:R-:W4:Y:S01]  /*1f2d0*/  LDL.LU R7, [R1+0x16c] ;  /* 0x00016c0001077983 */ /* 0x000f220000300800 */
[----:B------:R-:W-:-:S02]  /*1f2e0*/  F2FP.F16.E4M3.UNPACK_B R8, R8.H1 ;  /* 0x00000008ff08723e */ /* 0x000fc400030006ff */
[----:B------:R-:W-:Y:S01]  /*1f2f0*/  F2FP.F16.E4M3.UNPACK_B R9, R9.H1 ;  /* 0x00000009ff09723e */ /* 0x000fe200030006ff */
[----:B----4-:R-:W-:Y:S04]  /*1f300*/  STL.64 [R1+0xd98], R6 ;  /* 0x000d980601007387 */ /* 0x010fe80000100a00 */
[----:B---3--:R0:W-:Y:S04]  /*1f310*/  STL.64 [R1+0xd90], R4 ;  /* 0x000d900401007387 */ /* 0x0081e80000100a00 */
[----:B0-----:R-:W3:Y:S04]  /*1f320*/  LDL.LU R4, [R1+0x170] ;  /* 0x0001700001047983 */ /* 0x001ee80000300800 */
[----:B------:R-:W3:Y:S04]  /*1f330*/  LDL.LU R5, [R1+0x174] ;  /* 0x0001740001057983 */ /* 0x000ee80000300800 */
[----:B------:R-:W4:Y:S04]  /*1f340*/  LDL.LU R6, [R1+0x178] ;  /* 0x0001780001067983 */ /* 0x000f280000300800 */
[----:B------:R-:W4:Y:S01]  /*1f350*/  LDL.LU R7, [R1+0x17c] ;  /* 0x00017c0001077983 */ /* 0x000f220000300800 */
[----:B--2---:R-:W-:Y:S03]  /*1f360*/  HMMA.16816.F32 R24, R16, R8, R24 ;  /* 0x000000081018723c */ /* 0x004fe60000001818 */
        /* <DEDUP_REMOVED lines=10> */
[----:B------:R-:W-:-:S02]  /*1f410*/  F2FP.F16.E4M3.UNPACK_B R10, R10.H1 ;  /* 0x0000000aff0a723e */ /* 0x000fc400030006ff */
[----:B------:R-:W-:-:S07]  /*1f420*/  F2FP.F16.E4M3.UNPACK_B R11, R11.H1 ;  /* 0x0000000bff0b723e */ /* 0x000fce00030006ff */
[----:B---3--:R-:W-:-:S15]  /*1f430*/  HMMA.16816.F32 R24, R16, R10, R24 ;  /* 0x0000000a1018723c */ /* 0x008fde0000001818 */
[----:B------:R-:W-:-:S08]  /*1f440*/  NOP ;  /* 0x0000000000007918 */ /* 0x000fd00000000000 */
[----:B------:R-:W-:Y:S04]  /*1f450*/  STL.64 [R1+0x1f0], R24 ;  /* 0x0001f01801007387 */ /* 0x000fe80000100a00 */
[----:B------:R0:W-:Y:S04]  /*1f460*/  STL.64 [R1+0x1f8], R26 ;  /* 0x0001f81a01007387 */ /* 0x0001e80000100a00 */
[----:B0-----:R-:W3:Y:S04]  /*1f470*/  LDL.LU.64 R26, [R1+0xdc8] ;  /* 0x000dc800011a7983 */ /* 0x001ee80000300a00 */
[----:B------:R-:W3:Y:S01]  /*1f480*/  LDL.LU.64 R24, [R1+0xdc0] ;  /* 0x000dc00001187983 */ /* 0x000ee20000300a00 */
[----:B------:R-:W-:-:S02]  /*1f490*/  F2FP.F16.E4M3.UNPACK_B R20, R20.H1 ;  /* 0x00000014ff14723e */ /* 0x000fc400030006ff */
[----:B------:R-:W-:Y:S01]  /*1f4a0*/  F2FP.F16.E4M3.UNPACK_B R21, R21.H1 ;  /* 0x00000015ff15723e */ /* 0x000fe200030006ff */
[----:B------:R-:W-:Y:S04]  /*1f4b0*/  STL.64 [R1+0xd78], R10 ;  /* 0x000d780a01007387 */ /* 0x000fe80000100a00 */
[----:B------:R0:W-:Y:S04]  /*1f4c0*/  STL.64 [R1+0xd70], R8 ;  /* 0x000d700801007387 */ /* 0x0001e80000100a00 */
[----:B0-----:R-:W4:Y:S04]  /*1f4d0*/  LDL.LU R8, [R1+0x140] ;  /* 0x0001400001087983 */ /* 0x001f280000300800 */
[----:B------:R-:W4:Y:S04]  /*1f4e0*/  LDL.LU R9, [R1+0x144] ;  /* 0x0001440001097983 */ /* 0x000f280000300800 */
[----:B------:R-:W4:Y:S04]  /*1f4f0*/  LDL.LU R10, [R1+0x148] ;  /* 0x00014800010a7983 */ /* 0x000f280000300800 */
[----:B------:R-:W4:Y:S01]  /*1f500*/  LDL.LU R11, [R1+0x14c] ;  /* 0x00014c00010b7983 */ /* 0x000f220000300800 */
[----:B---3--:R-:W-:Y:S03]  /*1f510*/  HMMA.16816.F32 R16, R16, R20, R24 ;  /* 0x000000141010723c */ /* 0x008fe60000001818 */
[----:B------:R-:W3:Y:S04]  /*1f520*/  LDL.LU.64 R26, [R1+0xdb8] ;  /* 0x000db800011a7983 */ /* 0x000ee80000300a00 */
[----:B------:R-:W2:Y:S01]  /*1f530*/  LDL.LU.64 R24, [R1+0xdb0] ;  /* 0x000db00001187983 */ /* 0x000ea20000300a00 */
[----:B------:R-:W-:-:S02]  /*1f540*/  F2FP.F16.E4M3.UNPACK_B R12, R12 ;  /* 0x0000000cff0c723e */ /* 0x000fc400020006ff */
[----:B------:R-:W-:Y:S02]  /*1f550*/  F2FP.F16.E4M3.UNPACK_B R13, R13 ;  /* 0x0000000dff0d723e */ /* 0x000fe400020006ff */
[----:B------:R-:W-:Y:S02]  /*1f560*/  F2FP.F16.E4M3.UNPACK_B R14, R14 ;  /* 0x0000000eff0e723e */ /* 0x000fe400020006ff */
[----:B------:R-:W-:-:S09]  /*1f570*/  F2FP.F16.E4M3.UNPACK_B R15, R15 ;  /* 0x0000000fff0f723e */ /* 0x000fd200020006ff */
        /* <DEDUP_REMOVED lines=11> */
[----:B------:R-:W2:Y:S04]  /*1f630*/  LDL.LU.64 R4, [R1+0xda0] ;  /* 0x000da00001047983 */ /* 0x000ea80000300a00 */
[----:B---3--:R0:W-:Y:S04]  /*1f640*/  STL.64 [R1+0xd48], R26 ;  /* 0x000d481a01007387 */ /* 0x0081e80000100a00 */
[----:B0-----:R-:W3:Y:S04]  /*1f650*/  LDL.LU R26, [R1+0xb94] ;  /* 0x000b9400011a7983 */ /* 0x001ee80000300800 */
[----:B------:R-:W3:Y:S04]  /*1f660*/  LDL.LU R27, [R1+0xb9c] ;  /* 0x000b9c00011b7983 */ /* 0x000ee80000300800 */
[----:B------:R0:W-:Y:S04]  /*1f670*/  STL.64 [R1+0xd40], R24 ;  /* 0x000d401801007387 */ /* 0x0001e80000100a00 */
[----:B0-----:R-:W3:Y:S04]  /*1f680*/  LDL.LU R24, [R1+0xb84] ;  /* 0x000b840001187983 */ /* 0x001ee80000300800 */
[----:B------:R-:W3:Y:S01]  /*1f690*/  LDL.LU R25, [R1+0xb8c] ;  /* 0x000b8c0001197983 */ /* 0x000ee20000300800 */
        /* <DEDUP_REMOVED lines=10> */
[----:B------:R-:W4:Y:S01]  /*1f740*/  LDL.LU R22, [R1+0x158] ;  /* 0x0001580001167983 */ /* 0x000f220000300800 */
[----:B------:R-:W-:-:S03]  /*1f750*/  IMAD.MOV.U32 R23, RZ, RZ, R29 ;  /* 0x000000ffff177224 */ /* 0x000fc600078e001d */
[----:B------:R-:W3:Y:S01]  /*1f760*/  LDL.LU R29, [R1+0xbb8] ;  /* 0x000bb800011d7983 */ /* 0x000ee20000300800 */
[----:B--2---:R-:W-:-:S15]  /*1f770*/  HMMA.16816.F32 R4, R12, R2, R4 ;  /* 0x000000020c04723c */ /* 0x004fde0000001804 */
[----:B------:R-:W-:-:S08]  /*1f780*/  NOP ;  /* 0x0000000000007918 */ /* 0x000fd00000000000 */
[----:B------:R-:W-:Y:S04]  /*1f790*/  STL.64 [R1+0x170], R4 ;  /* 0x0001700401007387 */ /* 0x000fe80000100a00 */
[----:B------:R0:W-:Y:S04]  /*1f7a0*/  STL.64 [R1+0x178], R6 ;  /* 0x0001780601007387 */ /* 0x0001e80000100a00 */
[----:B0-----:R-:W2:Y:S04]  /*1f7b0*/  LDL.LU.64 R6, [R1+0xd88] ;  /* 0x000d880001067983 */ /* 0x001ea80000300a00 */
[----:B------:R-:W4:Y:S02]  /*1f7c0*/  LDL.LU.64 R4, [R1+0xd80] ;  /* 0x000d800001047983 */ /* 0x000f240000300a00 */
[----:B----4-:R-:W-:-:S15]  /*1f7d0*/  HMMA.16816.F32 R20, R12, R4, R20 ;  /* 0x000000040c14723c */ /* 0x010fde0000001814 */
[----:B------:R-:W-:-:S08]  /*1f7e0*/  NOP ;  /* 0x0000000000007918 */ /* 0x000fd00000000000 */
[----:B------:R0:W-:Y:S04]  /*1f7f0*/  STL.64 [R1+0x160], R20 ;  /* 0x0001601401007387 */ /* 0x0001e80000100a00 */
[----:B------:R1:W-:Y:S04]  /*1f800*/  STL.64 [R1+0x168], R22 ;  /* 0x0001681601007387 */ /* 0x0003e80000100a00 */
[----:B0-----:R-:W4:Y:S04]  /*1f810*/  LDL.LU R20, [R1+0x1c0] ;  /* 0x0001c00001147983 */ /* 0x001f280000300800 */
[----:B------:R-:W4:Y:S04]  /*1f820*/  LDL.LU R21, [R1+0x1c4] ;  /* 0x0001c40001157983 */ /* 0x000f280000300800 */
[----:B-1----:R-:W3:Y:S04]  /*1f830*/  LDL.LU R22, [R1+0x1c8] ;  /* 0x0001c80001167983 */ /* 0x002ee80000300800 */
        /* <DEDUP_REMOVED lines=11> */
[----:B------:R-:W2:Y:S04]  /*1f8f0*/  LDL.LU.64 R8, [R1+0xd70] ;  /* 0x000d700001087983 */ /* 0x000ea80000300a00 */
[----:B------:R-:W-:Y:S04]  /*1f900*/  STL.64 [R1+0xd18], R6 ;  /* 0x000d180601007387 */ /* 0x000fe80000100a00 */
[----:B------:R0:W-:Y:S04]  /*1f910*/  STL.64 [R1+0xd10], R4 ;  /* 0x000d100401007387 */ /* 0x0001e80000100a00 */
[----:B0-----:R-:W4:Y:S04]  /*1f920*/  LDL.LU R4, [R1+0x100] ;  /* 0x0001000001047983 */ /* 0x001f280000300800 */
[----:B------:R-:W4:Y:S04]  /*1f930*/  LDL.LU R5, [R1+0x104] ;  /* 0x0001040001057983 */ /* 0x000f280000300800 */
[----:B------:R-:W3:Y:S04]  /*1f940*/  LDL.LU R6, [R1+0x108] ;  /* 0x0001080001067983 */ /* 0x000ee80000300800 */
[----:B------:R-:W3:Y:S01]  /*1f950*/  LDL.LU R7, [R1+0x10c] ;  /* 0x00010c0001077983 */ /* 0x000ee20000300800 */
[----:B------:R-:W-:-:S02]  /*1f960*/  IMAD R16, R16, 0x100, R24 ;  /* 0x0000010010107824 */ /* 0x000fc400078e0218 */
[----:B------:R-:W-:Y:S01]  /*1f970*/  IMAD R17, R17, 0x100, R25 ;  /* 0x0000010011117824 */ /* 0x000fe200078e0219 */
[----:B------:R-:W2:Y:S01]  /*1f980*/  LDL.LU R24, [R1+0x130] ;  /* 0x0001300001187983 */ /* 0x000ea20000300800 */
[----:B------:R-:W-:-:S03]  /*1f990*/  IMAD R18, R18, 0x100, R26 ;  /* 0x0000010012127824 */ /* 0x000fc600078e021a */
[----:B------:R-:W2:Y:S01]  /*1f9a0*/  LDL.LU R25, [R1+0x134] ;  /* 0x0001340001197983 */ /* 0x000ea20000300800 */
[----:B------:R-:W-:-:S03]  /*1f9b0*/  IMAD R19, R19, 0x100, R27 ;  /* 0x0000010013137824 */ /* 0x000fc600078e021b */
[----:B------:R-:W2:Y:S04]  /*1f9c0*/  LDL.LU R26, [R1+0x138] ;  /* 0x00013800011a7983 */ /* 0x000ea80000300800 */
[----:B------:R-:W2:Y:S04]  /*1f9d0*/  LDL.LU R27, [R1+0x13c] ;  /* 0x00013c00011b7983 */ /* 0x000ea80000300800 */
[----:B---3--:R-:W-:Y:S04]  /*1f9e0*/  STL.64 [R1+0xd28], R6 ;  /* 0x000d280601007387 */ /* 0x008fe80000100a00 */
[----:B----4-:R0:W-:Y:S04]  /*1f9f0*/  STL.64 [R1+0xd20], R4 ;  /* 0x000d200401007387 */ /* 0x0101e80000100a00 */
[----:B0-----:R-:W3:Y:S04]  /*1fa00*/  LDL.LU R4, [R1+0x110] ;  /* 0x0001100001047983 */ /* 0x001ee80000300800 */
[----:B------:R-:W3:Y:S04]  /*1fa10*/  LDL.LU R5, [R1+0x114] ;  /* 0x0001140001057983 */ /* 0x000ee80000300800 */
[----:B------:R-:W4:Y:S04]  /*1fa20*/  LDL.LU R6, [R1+0x118] ;  /* 0x0001180001067983 */ /* 0x000f280000300800 */
[----:B------:R-:W4:Y:S01]  /*1fa30*/  LDL.LU R7, [R1+0x11c] ;  /* 0x00011c0001077983 */ /* 0x000f220000300800 */
[C---:B--2---:R-:W-:Y:S03]  /*1fa40*/  HMMA.16816.F32 R20, R12.reuse, R8, R20 ;  /* 0x000000080c14723c */ /* 0x044fe60000001814 */
        /* <DEDUP_REMOVED lines=29> */
[----:B------:R-:W3:Y:S04]  /*1fc20*/  LDL.LU.64 R26, [R1+0xd48] ;  /* 0x000d4800011a7983 */ /* 0x000ee80000300a00 */
[----:B------:R-:W4:Y:S01]  /*1fc30*/  LDL.LU.64 R24, [R1+0xd40] ;  /* 0x000d400001187983 */ /* 0x000f220000300a00 */
[----:B------:R-:W-:-:S02]  /*1fc40*/  F2FP.F16.E4M3.UNPACK_B R16, R16 ;  /* 0x00000010ff10723e */ /* 0x000fc400020006ff */
[----:B------:R-:W-:Y:S02]  /*1fc50*/  F2FP.F16.E4M3.UNPACK_B R17, R17 ;  /* 0x00000011ff11723e */ /* 0x000fe400020006ff */
[----:B------:R-:W-:Y:S02]  /*1fc60*/  F2FP.F16.E4M3.UNPACK_B R18, R18 ;  /* 0x00000012ff12723e */ /* 0x000fe400020006ff */
[----:B------:R-:W-:Y:S01]  /*1fc70*/  F2FP.F16.E4M3.UNPACK_B R19, R19 ;  /* 0x00000013ff13723e */ /* 0x000fe200020006ff */
[----:B------:R0:W-:Y:S04]  /*1fc80*/  STL.64 [R1+0x140], R12 ;  /* 0x0001400c01007387 */ /* 0x0001e80000100a00 */
[----:B------:R1:W-:Y:S04]  /*1fc90*/  STL.64 [R1+0x148], R14 ;  /* 0x0001480e01007387 */ /* 0x0003e80000100a00 */
[----:B0-----:R-:W3:Y:S04]  /*1fca0*/  LDL.LU R12, [R1+0xba0] ;  /* 0x000ba000010c7983 */ /* 0x001ee80000300800 */
[----:B------:R-:W3:Y:S04]  /*1fcb0*/  LDL.LU R13, [R1+0xba8] ;  /* 0x000ba800010d7983 */ /* 0x000ee80000300800 */
[----:B-1----:R-:W3:Y:S04]  /*1fcc0*/  LDL.LU R14, [R1+0xbb0] ;  /* 0x000bb000010e7983 */ /* 0x002ee80000300800 */
[----:B------:R-:W3:Y:S01]  /*1fcd0*/  LDL.LU R15, [R1+0xbbc] ;  /* 0x000bbc00010f7983 */ /* 0x000ee20000300800 */
[----:B----4-:R-:W-:-:S15]  /*1fce0*/  HMMA.16816.F32 R4, R16, R24, R4 ;  /* 0x000000181004723c */ /* 0x010fde0000001804 */
        /* <DEDUP_REMOVED lines=9> */
[----:B0-----:R-:W4:Y:S04]  /*1fd80*/  LDL.LU.64 R6, [R1+0xd28] ;  /* 0x000d280001067983 */ /* 0x001f280000300a00 */
[----:B------:R-:W4:Y:S04]  /*1fd90*/  LDL.LU.64 R4, [R1+0xd20] ;  /* 0x000d200001047983 */ /* 0x000f280000300a00 */
[----:B------:R0:W-:Y:S04]  /*1fda0*/  STL.64 [R1+0xce8], R22 ;  /* 0x000ce81601007387 */ /* 0x0001e80000100a00 */
        /* <DEDUP_REMOVED lines=15> */
[----:B------:R-:W4:Y:S01]  /*1fea0*/  LDL.LU.64 R8, [R1+0xd00] ;  /* 0x000d000001087983 */ /* 0x000f220000300a00 */
[----:B---3--:R-:W-:-:S02]  /*1feb0*/  IMAD R13, R13, 0x100, R22 ;  /* 0x000001000d0d7824 */ /* 0x008fc400078e0216 */
[----:B------:R-:W-:Y:S02]  /*1fec0*/  IMAD R12, R12, 0x100, R21 ;  /* 0x000001000c0c7824 */ /* 0x000fe400078e0215 */
[----:B------:R-:W-:Y:S02]  /*1fed0*/  IMAD.MOV.U32 R22, RZ, RZ, R26 ;  /* 0x000000ffff167224 */ /* 0x000fe400078e001a */
[----:B------:R-:W-:Y:S01]  /*1fee0*/  IMAD.MOV.U32 R21, RZ, RZ, R27 ;  /* 0x000000ffff157224 */ /* 0x000fe200078e001b */
        /* <DEDUP_REMOVED lines=11> */
[----:B------:R-:W3:Y:S04]  /*1ffa0*/  LDL.LU R7, [R1+0x1bc] ;  /* 0x0001bc0001077983 */ /* 0x000ee80000300800 */
[----:B------:R-:W4:Y:S04]  /*1ffb0*/  LDL.LU R26, [R1+0x6d8] ;  /* 0x0006d800011a7983 */ /* 0x000f280000300800 */
[----:B------:R-:W4:Y:S01]  /*1ffc0*/  LDL.LU R27, [R1+0x6fc] ;  /* 0x0006fc00011b7983 */ /* 0x000f220000300800 */
[----:B------:R-:W-:-:S02]  /*1ffd0*/  IMAD.MOV.U32 R20, RZ, RZ, R28 ;  /* 0x000000ffff147224 */ /* 0x000fc400078e001c */
[----:B------:R-:W-:Y:S02]  /*1ffe0*/  IMAD R14, R14, 0x100, R23 ;  /* 0x000001000e0e7824 */ /* 0x000fe400078e0217 */
[----:B------:R-:W-:Y:S02]  /*1fff0*/  IMAD R15, R29, 0x100, R15 ;  /* 0x000001001d0f7824 */ /* 0x000fe400078e020f */
[----:B------:R-:W-:Y:S01]  /*20000*/  IMAD.MOV.U32 R23, RZ, RZ, R0 ;  /* 0x000000ffff177224 */ /* 0x000fe200078e0000 */
[C---:B---3--:R-:W-:Y:S01]  /*20010*/  HMMA.16816.F32 R4, R16.reuse, R8, R4 ;  /* 0x000000081004723c */ /* 0x048fe20000001804 */
[----:B----4-:R-:W-:Y:S04]  /*20020*/  STL.64 [R1+0xcd8], R26 ;  /* 0x000cd81a01007387 */ /* 0x010fe80000100a00 */
[----:B------:R0:W-:Y:S04]  /*20030*/  STL.64 [R1+0xcd0], R24 ;  /* 0x000cd01801007387 */ /* 0x0001e80000100a00 */
[----:B------:R-:W3:Y:S04]  /*20040*/  LDL.LU R28, [R1+0x6d0] ;  /* 0x0006d000011c7983 */ /* 0x000ee80000300800 */
[----:B------:R-:W4:Y:S04]  /*20050*/  LDL.LU R29, [R1+0x6f4] ;  /* 0x0006f400011d7983 */ /* 0x000f280000300800 */
[----:B------:R-:W4:Y:S04]  /*20060*/  LDL.LU R0, [R1+0x6c8] ;  /* 0x0006c80001007983 */ /* 0x000f280000300800 */
[----:B0-----:R-:W3:Y:S04]  /*20070*/  LDL.LU R24, [R1+0xd0] ;  /* 0x0000d00001187983 */ /* 0x001ee80000300800 */
[----:B------:R0:W-:Y:S04]  /*20080*/  STL.64 [R1+0x1c0], R4 ;  /* 0x0001c00401007387 */ /* 0x0001e80000100a00 */
[----:B------:R1:W-:Y:S04]  /*20090*/  STL.64 [R1+0x1c8], R6 ;  /* 0x0001c80601007387 */ /* 0x0003e80000100a00 */
[----:B------:R-:W3:Y:S04]  /*200a0*/  LDL.LU R25, [R1+0xd4] ;  /* 0x0000d40001197983 */ /* 0x000ee80000300800 */
[----:B------:R-:W3:Y:S04]  /*200b0*/  LDL.LU R26, [R1+0xd8] ;  /* 0x0000d800011a7983 */ /* 0x000ee80000300800 */
[----:B------:R-:W3:Y:S04]  /*200c0*/  LDL.LU R27, [R1+0xdc] ;  /* 0x0000dc00011b7983 */ /* 0x000ee80000300800 */
[----:B0-----:R-:W4:Y:S04]  /*200d0*/  LDL.LU R4, [R1+0x80] ;  /* 0x0000800001047983 */ /* 0x001f280000300800 */
[----:B------:R-:W4:Y:S04]  /*200e0*/  LDL.LU R5, [R1+0x84] ;  /* 0x0000840001057983 */ /* 0x000f280000300800 */
[----:B-1----:R-:W3:Y:S04]  /*200f0*/  LDL.LU R6, [R1+0x88] ;  /* 0x0000880001067983 */ /* 0x002ee80000300800 */
[----:B------:R-:W3:Y:S01]  /*20100*/  LDL.LU R7, [R1+0x8c] ;  /* 0x00008c0001077983 */ /* 0x000ee20000300800 */
[C---:B--2---:R-:W-:Y:S03]  /*20110*/  HMMA.16816.F32 R20, R16.reuse, R10, R20 ;  /* 0x0000000a1014723c */ /* 0x044fe60000001814 */
[----:B---3--:R-:W-:Y:S04]  /*20120*/  STL.64 [R1+0xcb8], R6 ;  /* 0x000cb80601007387 */ /* 0x008fe80000100a00 */
[----:B----4-:R0:W-:Y:S04]  /*20130*/  STL.64 [R1+0xcb0], R4 ;  /* 0x000cb00401007387 */ /* 0x0101e80000100a00 */
        /* <DEDUP_REMOVED lines=28> */
[----:B------:R-:W4:Y:S04]  /*20300*/  LDL.LU.64 R24, [R1+0xcd0] ;  /* 0x000cd00001187983 */ /* 0x000f280000300a00 */
[----:B------:R0:W-:Y:S04]  /*20310*/  STL.64 [R1+0xe0], R16 ;  /* 0x0000e01001007387 */ /* 0x0001e80000100a00 */
[----:B------:R1:W-:Y:S04]  /*20320*/  STL.64 [R1+0xe8], R18 ;  /* 0x0000e81201007387 */ /* 0x0003e80000100a00 */
[----:B0-----:R-:W2:Y:S04]  /*20330*/  LDL.LU R16, [R1+0x6f8] ;  /* 0x0006f80001107983 */ /* 0x001ea80000300800 */
[----:B------:R-:W2:Y:S04]  /*20340*/  LDL.LU R17, [R1+0x6e8] ;  /* 0x0006e80001117983 */ /* 0x000ea80000300800 */
[----:B-1----:R-:W3:Y:S04]  /*20350*/  LDL.LU R18, [R1+0x6e0] ;  /* 0x0006e00001127983 */ /* 0x002ee80000300800 */
[----:B------:R-:W3:Y:S01]  /*20360*/  LDL.LU R19, [R1+0x3e8] ;  /* 0x0003e80001137983 */ /* 0x000ee20000300800 */
[----:B------:R-:W-:-:S02]  /*20370*/  F2FP.F16.E4M3.UNPACK_B R12, R12 ;  /* 0x0000000cff0c723e */ /* 0x000fc400020006ff */
[----:B------:R-:W-:Y:S02]  /*20380*/  F2FP.F16.E4M3.UNPACK_B R13, R13 ;  /* 0x0000000dff0d723e */ /* 0x000fe400020006ff */
[----:B------:R-:W-:Y:S02]  /*20390*/  F2FP.F16.E4M3.UNPACK_B R14, R14 ;  /* 0x0000000eff0e723e */ /* 0x000fe400020006ff */
[----:B------:R-:W-:-:S07]  /*203a0*/  F2FP.F16.E4M3.UNPACK_B R15, R15 ;  /* 0x0000000fff0f723e */ /* 0x000fce00020006ff */
[C---:B----4-:R-:W-:Y:S01]  /*203b0*/  HMMA.16816.F32 R4, R12.reuse, R24, R4 ;  /* 0x000000180c04723c */ /* 0x050fe20000001804 */
        /* <DEDUP_REMOVED lines=18> */
[----:B------:R-:W2:Y:S04]  /*204e0*/  LDL.LU R22, [R1+0x4b8] ;  /* 0x0004b80001167983 */ /* 0x000ea80000300800 */
[----:B------:R-:W4:Y:S01]  /*204f0*/  LDL.LU R23, [R1+0x3ec] ;  /* 0x0003ec0001177983 */ /* 0x000f220000300800 */
[----:B---3--:R-:W-:Y:S01]  /*20500*/  HMMA.16816.F32 R4, R12, R2, R4 ;  /* 0x000000020c04723c */ /* 0x008fe20000001804 */
[----:B--2---:R-:W-:Y:S01]  /*20510*/  VIADD R22, R22, 0x1 ;  /* 0x0000000116167836 */ /* 0x004fe20000000000 */
[----:B------:R-:W0:-:S15]  /*20520*/  LDC R2, c[0x0][0x230] ;  /* 0x00008c00ff027b82 */ /* 0x000e1e0000000800 */
[----:B------:R-:W-:-:S06]  /*20530*/  NOP ;  /* 0x0000000000007918 */ /* 0x000fcc0000000000 */
[----:B------:R-:W-:Y:S04]  /*20540*/  STL.64 [R1+0x80], R4 ;  /* 0x0000800401007387 */ /* 0x000fe80000100a00 */
[----:B------:R1:W-:Y:S04]  /*20550*/  STL.64 [R1+0x88], R6 ;  /* 0x0000880601007387 */ /* 0x0003e80000100a00 */
[----:B-1----:R-:W2:Y:S04]  /*20560*/  LDL.LU.64 R6, [R1+0xca8] ;  /* 0x000ca80001067983 */ /* 0x002ea80000300a00 */
[----:B------:R-:W3:Y:S02]  /*20570*/  LDL.LU.64 R4, [R1+0xca0] ;  /* 0x000ca00001047983 */ /* 0x000ee40000300a00 */
[----:B---3--:R-:W-:-:S15]  /*20580*/  HMMA.16816.F32 R8, R12, R4, R8 ;  /* 0x000000040c08723c */ /* 0x008fde0000001808 */
[----:B------:R-:W-:-:S08]  /*20590*/  NOP ;  /* 0x0000000000007918 */ /* 0x000fd00000000000 */
[----:B------:R-:W-:Y:S04]  /*205a0*/  STL.64 [R1+0x60], R8 ;  /* 0x0000600801007387 */ /* 0x000fe80000100a00 */
[----:B------:R1:W-:Y:S04]  /*205b0*/  STL.64 [R1+0x68], R10 ;  /* 0x0000680a01007387 */ /* 0x0003e80000100a00 */
[----:B-1----:R-:W2:Y:S04]  /*205c0*/  LDL.LU.64 R10, [R1+0xc98] ;  /* 0x000c9800010a7983 */ /* 0x002ea80000300a00 */
[----:B------:R-:W2:Y:S02]  /*205d0*/  LDL.LU.64 R8, [R1+0xc90] ;  /* 0x000c900001087983 */ /* 0x000ea40000300a00 */
[----:B--2---:R-:W-:Y:S02]  /*205e0*/  HMMA.16816.F32 R4, R12, R6, R8 ;  /* 0x000000060c04723c */ /* 0x004fe40000001808 */
[----:B------:R-:W2:Y:S04]  /*205f0*/  LDL.LU.64 R10, [R1+0xc88] ;  /* 0x000c8800010a7983 */ /* 0x000ea80000300a00 */
[----:B------:R-:W3:-:S15]  /*20600*/  LDL.LU.64 R8, [R1+0xc80] ;  /* 0x000c800001087983 */ /* 0x000ede0000300a00 */
[----:B------:R-:W-:-:S02]  /*20610*/  NOP ;  /* 0x0000000000007918 */ /* 0x000fc40000000000 */
[----:B------:R1:W-:Y:S04]  /*20620*/  STL.64 [R1+0x230], R4 ;  /* 0x0002300401007387 */ /* 0x0003e80000100a00 */
[----:B------:R4:W-:Y:S04]  /*20630*/  STL.64 [R1+0x238], R6 ;  /* 0x0002380601007387 */ /* 0x0009e80000100a00 */
[----:B-1----:R-:W2:Y:S04]  /*20640*/  LDL.LU R4, [R1+0x10] ;  /* 0x0000100001047983 */ /* 0x002ea80000300800 */
[----:B------:R-:W2:Y:S04]  /*20650*/  LDL.LU R5, [R1+0x14] ;  /* 0x0000140001057983 */ /* 0x000ea80000300800 */
[----:B----4-:R-:W2:Y:S04]  /*20660*/  LDL.LU R6, [R1+0x18] ;  /* 0x0000180001067983 */ /* 0x010ea80000300800 */
[----:B------:R-:W2:Y:S01]  /*20670*/  LDL.LU R7, [R1+0x1c] ;  /* 0x00001c0001077983 */ /* 0x000ea20000300800 */
[C---:B---3--:R-:W-:Y:S06]  /*20680*/  HMMA.16816.F32 R16, R12.reuse, R8, R16 ;  /* 0x000000080c10723c */ /* 0x048fec0000001810 */
[----:B--2---:R-:W-:-:S15]  /*20690*/  HMMA.16816.F32 R4, R12, R10, R4 ;  /* 0x0000000a0c04723c */ /* 0x004fde0000001804 */
[----:B------:R-:W-:-:S02]  /*206a0*/  NOP ;  /* 0x0000000000007918 */ /* 0x000fc40000000000 */
[----:B------:R-:W-:Y:S04]  /*206b0*/  STL.64 [R1+0x220], R16 ;  /* 0x0002201001007387 */ /* 0x000fe80000100a00 */
[----:B------:R1:W-:Y:S04]  /*206c0*/  STL.64 [R1+0x228], R18 ;  /* 0x0002281201007387 */ /* 0x0003e80000100a00 */
[----:B-1----:R-:W2:Y:S04]  /*206d0*/  LDL.LU.64 R18, [R1+0xc78] ;  /* 0x000c780001127983 */ /* 0x002ea80000300a00 */
[----:B------:R-:W3:Y:S04]  /*206e0*/  LDL.LU.64 R16, [R1+0xc70] ;  /* 0x000c700001107983 */ /* 0x000ee80000300a00 */
[----:B------:R-:W4:Y:S04]  /*206f0*/  LDL.LU R8, [R1] ;  /* 0x0000000001087983 */ /* 0x000f280000300800 */
[----:B------:R1:W-:Y:S04]  /*20700*/  STL.64 [R1+0x210], R4 ;  /* 0x0002100401007387 */ /* 0x0003e80000100a00 */
[----:B------:R-:W-:Y:S04]  /*20710*/  STL.64 [R1+0x218], R6 ;  /* 0x0002180601007387 */ /* 0x000fe80000100a00 */
[----:B------:R-:W4:Y:S04]  /*20720*/  LDL.LU R9, [R1+0x4] ;  /* 0x0000040001097983 */ /* 0x000f280000300800 */
[----:B------:R-:W4:Y:S04]  /*20730*/  LDL.LU R10, [R1+0x8] ;  /* 0x00000800010a7983 */ /* 0x000f280000300800 */
[----:B------:R-:W4:Y:S01]  /*20740*/  LDL.LU R11, [R1+0xc] ;  /* 0x00000c00010b7983 */ /* 0x000f220000300800 */
[----:B-1----:R-:W1:Y:S03]  /*20750*/  LDC R4, c[0x0][0x238] ;  /* 0x00008e00ff047b82 */ /* 0x002e660000000800 */
[----:B------:R-:W-:Y:S01]  /*20760*/  STL [R1+0x4b8], R22 ;  /* 0x0004b81601007387 */ /* 0x000fe20000100800 */
[----:B-1----:R-:W-:-:S05]  /*20770*/  IMAD.SHL.U32 R4, R4, 0x40, RZ ;  /* 0x0000004004047824 */ /* 0x002fca00078e00ff */
[C---:B------:R-:W-:Y:S02]  /*20780*/  IADD3 R23, P4, R4.reuse, R23, RZ ;  /* 0x0000001704177210 */ /* 0x040fe40007f9e0ff */
[C---:B------:R-:W-:Y:S02]  /*20790*/  IADD3 R24, P5, R4.reuse, R24, RZ ;  /* 0x0000001804187210 */ /* 0x040fe40007fbe0ff */
[C---:B------:R-:W-:Y:S01]  /*207a0*/  IADD3 R25, P1, R4.reuse, R25, RZ ;  /* 0x0000001904197210 */ /* 0x040fe20007f3e0ff */
[----:B----4-:R-:W-:Y:S01]  /*207b0*/  HMMA.16816.F32 R8, R12, R20, R8 ;  /* 0x000000140c08723c */ /* 0x010fe20000001808 */
[C---:B---3--:R-:W-:Y:S02]  /*207c0*/  IADD3 R16, P6, R4.reuse, R16, RZ ;  /* 0x0000001004107210 */ /* 0x048fe40007fde0ff */
[C---:B------:R-:W-:Y:S02]  /*207d0*/  IADD3 R17, P2, R4.reuse, R17, RZ ;  /* 0x0000001104117210 */ /* 0x040fe40007f5e0ff */
[----:B--2---:R-:W-:-:S15]  /*207e0*/  IADD3 R18, P3, R4, R18, RZ ;  /* 0x0000001204127210 */ /* 0x004fde0007f7e0ff */
[----:B------:R-:W-:-:S03]  /*207f0*/  NOP ;  /* 0x0000000000007918 */ /* 0x000fc60000000000 */
[----:B------:R-:W-:Y:S04]  /*20800*/  STL.64 [R1+0xa0], R8 ;  /* 0x0000a00801007387 */ /* 0x000fe80000100a00 */
[----:B------:R-:W-:Y:S04]  /*20810*/  STL.64 [R1+0xa8], R10 ;  /* 0x0000a80a01007387 */ /* 0x000fe80000100a00 */
[----:B------:R1:W-:Y:S04]  /*20820*/  STL [R1+0x6f8], R16 ;  /* 0x0006f81001007387 */ /* 0x0003e80000100800 */
[----:B------:R-:W-:Y:S04]  /*20830*/  STL [R1+0x3ec], R23 ;  /* 0x0003ec1701007387 */ /* 0x000fe80000100800 */
[----:B------:R-:W-:Y:S04]  /*20840*/  STL [R1+0x700], R24 ;  /* 0x0007001801007387 */ /* 0x000fe80000100800 */
[----:B------:R-:W-:Y:S01]  /*20850*/  STL [R1+0x6f0], R25 ;  /* 0x0006f01901007387 */ /* 0x000fe20000100800 */
[----:B-1----:R-:W-:-:S03]  /*20860*/  SHF.R.S32.HI R16, RZ, 0x1f, R4 ;  /* 0x0000001fff107819 */ /* 0x002fc60000011404 */
[----:B------:R-:W-:Y:S02]  /*20870*/  STL [R1+0x6e8], R17 ;  /* 0x0006e81101007387 */ /* 0x000fe40000100800 */
[----:B------:R-:W-:Y:S01]  /*20880*/  IMAD.X R19, R16, 0x1, R19, P4 ;  /* 0x0000000110137824 */ /* 0x000fe200020e0613 */
[----:B------:R-:W-:Y:S01]  /*20890*/  IADD3 R26, P4, R4, R26, RZ ;  /* 0x0000001a041a7210 */ /* 0x000fe20007f9e0ff */
[----:B------:R-:W-:Y:S01]  /*208a0*/  IMAD.X R27, R16, 0x1, R27, P5 ;  /* 0x00000001101b7824 */ /* 0x000fe200028e061b */
[----:B------:R-:W-:Y:S01]  /*208b0*/  STL [R1+0x6e0], R18 ;  /* 0x0006e01201007387 */ /* 0x000fe20000100800 */
[----:B------:R-:W-:-:S03]  /*208c0*/  IADD3 R28, P5, R4, R28, RZ ;  /* 0x0000001c041c7210 */ /* 0x000fc60007fbe0ff */
[----:B------:R-:W-:Y:S01]  /*208d0*/  STL [R1+0x3e8], R19 ;  /* 0x0003e81301007387 */ /* 0x000fe20000100800 */
[----:B------:R-:W-:-:S03]  /*208e0*/  IMAD.X R29, R16, 0x1, R29, P6 ;  /* 0x00000001101d7824 */ /* 0x000fc600030e061d */
[----:B------:R-:W-:Y:S04]  /*208f0*/  STL [R1+0x6d8], R26 ;  /* 0x0006d81a01007387 */ /* 0x000fe80000100800 */
[----:B------:R-:W-:Y:S04]  /*20900*/  STL [R1+0x6fc], R27 ;  /* 0x0006fc1b01007387 */ /* 0x000fe80000100800 */
[----:B------:R1:W-:Y:S01]  /*20910*/  STL [R1+0xc6c], R4 ;  /* 0x000c6c0401007387 */ /* 0x0003e20000100800 */
[----:B------:R-:W-:-:S03]  /*20920*/  IADD3 R0, P6, R4, R0, RZ ;  /* 0x0000000004007210 */ /* 0x000fc60007fde0ff */
[----:B------:R-:W-:Y:S04]  /*20930*/  STL [R1+0x6d0], R28 ;  /* 0x0006d01c01007387 */ /* 0x000fe80000100800 */
[----:B-1----:R-:W2:Y:S04]  /*20940*/  LDL.LU R4, [R1+0x6ec] ;  /* 0x0006ec0001047983 */ /* 0x002ea80000300800 */
[----:B------:R-:W-:Y:S04]  /*20950*/  STL [R1+0x6f4], R29 ;  /* 0x0006f41d01007387 */ /* 0x000fe80000100800 */
[----:B------:R-:W3:Y:S04]  /*20960*/  LDL.LU R12, [R1+0x6dc] ;  /* 0x0006dc00010c7983 */ /* 0x000ee80000300800 */
[----:B------:R-:W-:Y:S04]  /*20970*/  STL [R1+0x6c8], R0 ;  /* 0x0006c80001007387 */ /* 0x000fe80000100800 */
[----:B---3--:R1:W-:Y:S04]  /*20980*/  STL [R1+0xc60], R12 ;  /* 0x000c600c01007387 */ /* 0x0083e80000100800 */
[----:B-1----:R-:W3:Y:S01]  /*20990*/  LDL.LU R12, [R1+0x6b8] ;  /* 0x0006b800010c7983 */ /* 0x002ee20000300800 */
[----:B0-----:R-:W-:-:S03]  /*209a0*/  VIADD R2, R2, 0x3f ;  /* 0x0000003f02027836 */ /* 0x001fc60000000000 */
[----:B---3--:R0:W-:Y:S04]  /*209b0*/  STL [R1+0xc64], R12 ;  /* 0x000c640c01007387 */ /* 0x0081e80000100800 */
[----:B0-----:R-:W3:Y:S01]  /*209c0*/  LDL.LU R12, [R1+0x6e4] ;  /* 0x0006e400010c7983 */ /* 0x001ee20000300800 */
[----:B------:R-:W-:-:S04]  /*209d0*/  SHF.R.S32.HI R3, RZ, 0x1f, R2 ;  /* 0x0000001fff037819 */ /* 0x000fc80000011402 */
[----:B------:R-:W-:-:S04]  /*209e0*/  LEA.HI R3, R3, R2, RZ, 0x6 ;  /* 0x0000000203037211 */ /* 0x000fc800078f30ff */
[----:B------:R-:W-:-:S04]  /*209f0*/  SHF.R.S32.HI R3, RZ, 0x6, R3 ;  /* 0x00000006ff037819 */ /* 0x000fc80000011403 */
[----:B------:R-:W-:Y:S01]  /*20a00*/  ISETP.NE.U32.AND P0, PT, R22, R3, PT ;  /* 0x000000031600720c */ /* 0x000fe20003f05070 */
[----:B--2---:R-:W-:Y:S01]  /*20a10*/  IMAD.X R4, R16, 0x1, R4, P1 ;  /* 0x0000000110047824 */ /* 0x004fe200008e0604 */
[----:B---3--:R0:W-:Y:S04]  /*20a20*/  STL [R1+0xc68], R12 ;  /* 0x000c680c01007387 */ /* 0x0081e80000100800 */
[----:B0-----:R-:W2:Y:S04]  /*20a30*/  LDL.LU R12, [R1+0x6c0] ;  /* 0x0006c000010c7983 */ /* 0x001ea80000300800 */
[----:B------:R-:W3:Y:S04]  /*20a40*/  LDL.LU R13, [R1+0x6b0] ;  /* 0x0006b000010d7983 */ /* 0x000ee80000300800 */
[----:B------:R-:W4:Y:S04]  /*20a50*/  LDL.LU R14, [R1+0x6d4] ;  /* 0x0006d400010e7983 */ /* 0x000f280000300800 */
        /* <DEDUP_REMOVED lines=24> */
[----:B------:R0:W-:Y:S04]  /*20be0*/  STL [R1+0x6ec], R4 ;  /* 0x0006ec0401007387 */ /* 0x0001e80000100800 */
[----:B0-----:R-:W2:Y:S02]  /*20bf0*/  LDL.LU R4, [R1+0xc6c] ;  /* 0x000c6c0001047983 */ /* 0x001ea40000300800 */
[----:B--2---:R-:W-:-:S05]  /*20c00*/  IADD3 R12, P1, R4, R12, RZ ;  /* 0x0000000c040c7210 */ /* 0x004fca0007f3e0ff */
[----:B------:R0:W-:Y:S04]  /*20c10*/  STL [R1+0x6c0], R12 ;  /* 0x0006c00c01007387 */ /* 0x0001e80000100800 */
[----:B0-----:R-:W2:Y:S02]  /*20c20*/  LDL.LU R12, [R1+0xc68] ;  /* 0x000c6800010c7983 */ /* 0x001ea40000300800 */
[----:B--2---:R-:W-:-:S05]  /*20c30*/  IMAD.X R12, R16, 0x1, R12, P2 ;  /* 0x00000001100c7824 */ /* 0x004fca00010e060c */
[----:B------:R0:W-:Y:S04]  /*20c40*/  STL [R1+0x6e4], R12 ;  /* 0x0006e40c01007387 */ /* 0x0001e80000100800 */
[----:B0-----:R-:W2:Y:S02]  /*20c50*/  LDL.LU R12, [R1+0xc64] ;  /* 0x000c6400010c7983 */ /* 0x001ea40000300800 */
[----:B--2---:R-:W-:-:S05]  /*20c60*/  IADD3 R12, P2, R4, R12, RZ ;  /* 0x0000000c040c7210 */ /* 0x004fca0007f5e0ff */
[----:B------:R0:W-:Y:S04]  /*20c70*/  STL [R1+0x6b8], R12 ;  /* 0x0006b80c01007387 */ /* 0x0001e80000100800 */
[----:B0-----:R-:W2:Y:S01]  /*20c80*/  LDL.LU R12, [R1+0xc60] ;  /* 0x000c6000010c7983 */ /* 0x001ea20000300800 */
[----:B----4-:R-:W-:Y:S01]  /*20c90*/  IMAD.X R14, R16, 0x1, R14, P4 ;  /* 0x00000001100e7824 */ /* 0x010fe200020e060e */
[----:B---3--:R-:W-:Y:S01]  /*20ca0*/  IADD3 R15, P4, R4, R15, RZ ;  /* 0x0000000f040f7210 */ /* 0x008fe20007f9e0ff */
[----:B------:R-:W-:Y:S01]  /*20cb0*/  IMAD.X R20, R16, 0x1, R20, P5 ;  /* 0x0000000110147824 */ /* 0x000fe200028e0614 */
[----:B------:R-:W-:Y:S01]  /*20cc0*/  IADD3 R21, P5, R4, R21, RZ ;  /* 0x0000001504157210 */ /* 0x000fe20007fbe0ff */
        /* <DEDUP_REMOVED lines=16> */
[----:B------:R-:W-:-:S02]  /*20dd0*/  IMAD.X R0, R16, 0x1, R0, P4 ;  /* 0x0000000110007824 */ /* 0x000fc400020e0600 */
[----:B--2---:R-:W-:Y:S01]  /*20de0*/  IMAD.X R12, R16, 0x1, R12, P3 ;  /* 0x00000001100c7824 */ /* 0x004fe200018e060c */
[----:B------:R-:W-:-:S04]  /*20df0*/  IADD3 R13, P3, R4, R13, RZ ;  /* 0x0000000d040d7210 */ /* 0x000fc80007f7e0ff */
        /* <DEDUP_REMOVED lines=8> */
[----:B------:R-:W-:-:S03]  /*20e80*/  IMAD.X R5, R16, 0x1, R5, P3 ;  /* 0x0000000110057824 */ /* 0x000fc600018e0605 */
[----:B------:R-:W-:Y:S01]  /*20e90*/  STL [R1+0x6bc], R8 ;  /* 0x0006bc0801007387 */ /* 0x000fe20000100800 */
[----:B------:R-:W-:-:S03]  /*20ea0*/  IADD3 R2, P3, R4, R2, RZ ;  /* 0x0000000204027210 */ /* 0x000fc60007f7e0ff */
        /* <DEDUP_REMOVED lines=17> */
[----:B------:R0:W-:Y:S04]  /*20fc0*/  STL [R1+0xc5c], R16 ;  /* 0x000c5c1001007387 */ /* 0x0001e80000100800 */
[----:B------:R-:W-:Y:S04]  /*20fd0*/  STL [R1+0x67c], R28 ;  /* 0x00067c1c01007387 */ /* 0x000fe80000100800 */
[----:B0-----:R-:W2:Y:S04]  /*20fe0*/  LDL.LU R16, [R1+0x648] ;  /* 0x0006480001107983 */ /* 0x001ea80000300800 */
[----:B------:R-:W-:Y:S04]  /*20ff0*/  STL [R1+0x650], R29 ;  /* 0x0006501d01007387 */ /* 0x000fe80000100800 */
[----:B------:R-:W3:Y:S04]  /*21000*/  LDL.LU R12, [R1+0x638] ;  /* 0x00063800010c7983 */ /* 0x000ee80000300800 */
[----:B------:R-:W-:Y:S04]  /*21010*/  STL [R1+0x674], R0 ;  /* 0x0006740001007387 */ /* 0x000fe80000100800 */
[----:B---3--:R0:W-:Y:S04]  /*21020*/  STL [R1+0xc50], R12 ;  /* 0x000c500c01007387 */ /* 0x0081e80000100800 */
[----:B0-----:R-:W3:Y:S04]  /*21030*/  LDL.LU R12, [R1+0x664] ;  /* 0x00066400010c7983 */ /* 0x001ee80000300800 */
[----:B---3--:R0:W-:Y:S04]  /*21040*/  STL [R1+0xc54], R12 ;  /* 0x000c540c01007387 */ /* 0x0081e80000100800 */
[----:B0-----:R-:W3:Y:S01]  /*21050*/  LDL.LU R12, [R1+0x640] ;  /* 0x00064000010c7983 */ /* 0x001ee20000300800 */
[----:B--2---:R-:W-:-:S03]  /*21060*/  IADD3 R16, P4, R4, R16, RZ ;  /* 0x0000001004107210 */ /* 0x004fc60007f9e0ff */
[----:B---3--:R0:W-:Y:S04]  /*21070*/  STL [R1+0xc58], R12 ;  /* 0x000c580c01007387 */ /* 0x0081e80000100800 */
        /* <DEDUP_REMOVED lines=27> */
[----:B------:R0:W-:Y:S04]  /*21230*/  STL [R1+0x648], R16 ;  /* 0x0006481001007387 */ /* 0x0001e80000100800 */
[----:B0-----:R-:W2:Y:S02]  /*21240*/  LDL.LU R16, [R1+0xc5c] ;  /* 0x000c5c0001107983 */ /* 0x001ea40000300800 */
[----:B--2---:R-:W-:-:S05]  /*21250*/  IMAD.X R12, R16, 0x1, R12, P5 ;  /* 0x00000001100c7824 */ /* 0x004fca00028e060c */
[----:B------:R0:W-:Y:S04]  /*21260*/  STL [R1+0x66c], R12 ;  /* 0x00066c0c01007387 */ /* 0x0001e80000100800 */
[----:B0-----:R-:W2:Y:S02]  /*21270*/  LDL.LU R12, [R1+0xc58] ;  /* 0x000c5800010c7983 */ /* 0x001ea40000300800 */
[----:B--2---:R-:W-:-:S05]  /*21280*/  IADD3 R12, P5, R4, R12, RZ ;  /* 0x0000000c040c7210 */ /* 0x004fca0007fbe0ff */
[----:B------:R0:W-:Y:S04]  /*21290*/  STL [R1+0x640], R12 ;  /* 0x0006400c01007387 */ /* 0x0001e80000100800 */
[----:B0-----:R-:W2:Y:S02]  /*212a0*/  LDL.LU R12, [R1+0xc54] ;  /* 0x000c5400010c7983 */ /* 0x001ea40000300800 */
[----:B--2---:R-:W-:-:S05]  /*212b0*/  IMAD.X R12, R16, 0x1, R12, P6 ;  /* 0x00000001100c7824 */ /* 0x004fca00030e060c */
[----:B------:R0:W-:Y:S04]  /*212c0*/  STL [R1+0x664], R12 ;  /* 0x0006640c01007387 */ /* 0x0001e80000100800 */
[----:B0-----:R-:W2:Y:S01]  /*212d0*/  LDL.LU R12, [R1+0xc50] ;  /* 0x000c5000010c7983 */ /* 0x001ea20000300800 */
[----:B---3--:R-:W-:Y:S01]  /*212e0*/  IMAD.X R13, R16, 0x1, R13, P1 ;  /* 0x00000001100d7824 */ /* 0x008fe200008e060d */
[----:B----4-:R-:W-:Y:S01]  /*212f0*/  IADD3 R14, P1, R4, R14, RZ ;  /* 0x0000000e040e7210 */ /* 0x010fe20007f3e0ff */
        /* <DEDUP_REMOVED lines=19> */
[----:B------:R-:W-:-:S02]  /*21430*/  IADD3 R0, P1, R4, R0, RZ ;  /* 0x0000000004007210 */ /* 0x000fc40007f3e0ff */
[----:B--2---:R-:W-:-:S05]  /*21440*/  IADD3 R12, P6, R4, R12, RZ ;  /* 0x0000000c040c7210 */ /* 0x004fca0007fde0ff */
        /* <DEDUP_REMOVED lines=22> */
[----:B------:R-:W-:Y:S04]  /*215b0*/  STL [R1+0x614], R17 ;  /* 0x0006141101007387 */ /* 0x000fe80000100800 */
[----:B------:R-:W-:Y:S01]  /*215c0*/  STL [R1+0x5e8], R18 ;  /* 0x0005e81201007387 */ /* 0x000fe20000100800 */
[----:B------:R-:W-:-:S03]  /*215d0*/  IADD3 R28, P6, R4, R28, RZ ;  /* 0x0000001c041c7210 */ /* 0x000fc60007fde0ff */
[----:B------:R-:W-:Y:S04]  /*215e0*/  STL [R1+0x60c], R19 ;  /* 0x00060c1301007387 */ /* 0x000fe80000100800 */
        /* <DEDUP_REMOVED lines=12> */
[----:B--2---:R-:W-:-:S03]  /*216b0*/  IMAD.X R4, R16, 0x1, R4, P2 ;  /* 0x0000000110047824 */ /* 0x004fc600010e0604 */
        /* <DEDUP_REMOVED lines=150> */
[C---:B------:R-:W-:Y:S01]  /*22020*/  IMAD.X R2, R16.reuse, 0x1, R2, P2 ;  /* 0x0000000110027824 */ /* 0x040fe200010e0602 */
[----:B------:R-:W-:Y:S01]  /*22030*/  IADD3 R3, P2, R3, UR5, RZ ;  /* 0x0000000503037c10 */ /* 0x000fe2000ff5e0ff */
[C---:B------:R-:W-:Y:S01]  /*22040*/  IMAD.X R22, R16.reuse, 0x1, R22, P3 ;  /* 0x0000000110167824 */ /* 0x040fe200018e0616 */
[----:B------:R-:W-:Y:S01]  /*22050*/  IADD3 R23, P3, R23, UR5, RZ ;  /* 0x0000000517177c10 */ /* 0x000fe2000ff7e0ff */
[C---:B------:R-:W-:Y:S01]  /*22060*/  IMAD.X R24, R16.reuse, 0x1, R24, P4 ;  /* 0x0000000110187824 */ /* 0x040fe200020e0618 */
[----:B------:R-:W-:Y:S01]  /*22070*/  IADD3 R25, P4, R25, UR5, RZ ;  /* 0x0000000519197c10 */ /* 0x000fe2000ff9e0ff */
[----:B------:R-:W-:Y:S01]  /*22080*/  IMAD.X R17, R16, 0x1, R17, P5 ;  /* 0x0000000110117824 */ /* 0x000fe200028e0611 */
[----:B------:R-:W-:Y:S01]  /*22090*/  IADD3 R18, P5, R18, UR5, RZ ;  /* 0x0000000512127c10 */ /* 0x000fe2000ffbe0ff */
[----:B------:R-:W-:Y:S01]  /*220a0*/  IMAD.X R19, R16, 0x1, R19, P6 ;  /* 0x0000000110137824 */ /* 0x000fe200030e0613 */
[----:B------:R-:W-:-:S02]  /*220b0*/  IADD3 R26, P6, R26, UR5, RZ ;  /* 0x000000051a1a7c10 */ /* 0x000fc4000ffde0ff */
[----:B--2---:R-:W-:-:S05]  /*220c0*/  IADD3 R12, P1, R4, R12, RZ ;  /* 0x0000000c040c7210 */ /* 0x004fca0007f3e0ff */
[----:B------:R0:W-:Y:S04]  /*220d0*/  STL [R1+0x540], R12 ;  /* 0x0005400c01007387 */ /* 0x0001e80000100800 */
        /* <DEDUP_REMOVED lines=22> */
[----:B------:R-:W-:Y:S04]  /*22240*/  STL [R1+0xaa4], R18 ;  /* 0x000aa41201007387 */ /* 0x000fe80000100800 */
[----:B------:R-:W-:Y:S04]  /*22250*/  STL [R1+0x514], R19 ;  /* 0x0005141301007387 */ /* 0x000fe80000100800 */
[----:B------:R-:W-:Y:S04]  /*22260*/  STL [R1+0xaa0], R26 ;  /* 0x000aa01a01007387 */ /* 0x000fe80000100800 */
[----:B------:R-:W-:Y:S04]  /*22270*/  STL [R1+0x50c], R27 ;  /* 0x00050c1b01007387 */ /* 0x000fe80000100800 */
[----:B0-----:R-:W2:Y:S01]  /*22280*/  LDL.LU R12, [R1+0x718] ;  /* 0x00071800010c7983 */ /* 0x001ea20000300800 */
[----:B------:R-:W-:-:S02]  /*22290*/  IADD3 R28, P1, R28, UR5, RZ ;  /* 0x000000051c1c7c10 */ /* 0x000fc4000ff3e0ff */
[----:B------:R-:W-:-:S03]  /*222a0*/  IADD3.X R29, R29, UR8, RZ, P2, !PT ;  /* 0x000000081d1d7c10 */ /* 0x000fc600097fe4ff */
[----:B------:R-:W-:Y:S04]  /*222b0*/  STL [R1+0xa9c], R28 ;  /* 0x000a9c1c01007387 */ /* 0x000fe80000100800 */
[----:B--2---:R0:W-:Y:S04]  /*222c0*/  STL [R1+0xc28], R12 ;  /* 0x000c280c01007387 */ /* 0x0041e80000100800 */
[----:B------:R-:W-:Y:S04]  /*222d0*/  STL [R1+0xae0], R29 ;  /* 0x000ae01d01007387 */ /* 0x000fe80000100800 */
[----:B0-----:R-:W2:Y:S01]  /*222e0*/  LDL.LU R12, [R1+0xa94] ;  /* 0x000a9400010c7983 */ /* 0x001ea20000300800 */
[----:B------:R-:W-:-:S05]  /*222f0*/  IADD3 R0, P2, R0, UR5, RZ ;  /* 0x0000000500007c10 */ /* 0x000fca000ff5e0ff */
[----:B------:R-:W-:Y:S04]  /*22300*/  STL [R1+0xa98], R0 ;  /* 0x000a980001007387 */ /* 0x000fe80000100800 */
[----:B--2---:R0:W-:Y:S04]  /*22310*/  STL [R1+0xc2c], R12 ;  /* 0x000c2c0c01007387 */ /* 0x0041e80000100800 */
        /* <DEDUP_REMOVED lines=28> */
[----:B------:R-:W3:Y:S01]  /*224e0*/  LDL.LU R0, [R1+0xa4c] ;  /* 0x000a4c0001007983 */ /* 0x000ee20000300800 */
[----:B--2---:R-:W-:-:S05]  /*224f0*/  IADD3.X R12, R12, UR8, RZ, P3, !PT ;  /* 0x000000080c0c7c10 */ /* 0x004fca0009ffe4ff */
[----:B------:R0:W-:Y:S04]  /*22500*/  STL [R1+0x508], R12 ;  /* 0x0005080c01007387 */ /* 0x0001e80000100800 */
[----:B0-----:R-:W2:Y:S02]  /*22510*/  LDL.LU R12, [R1+0xc2c] ;  /* 0x000c2c00010c7983 */ /* 0x001ea40000300800 */
[----:B--2---:R-:W-:-:S05]  /*22520*/  IADD3 R12, P3, R12, UR5, RZ ;  /* 0x000000050c0c7c10 */ /* 0x004fca000ff7e0ff */
[----:B------:R0:W-:Y:S04]  /*22530*/  STL [R1+0xa94], R12 ;  /* 0x000a940c01007387 */ /* 0x0001e80000100800 */
[----:B0-----:R-:W2:Y:S01]  /*22540*/  LDL.LU R12, [R1+0xc28] ;  /* 0x000c2800010c7983 */ /* 0x001ea20000300800 */
[----:B----4-:R-:W-:Y:S02]  /*22550*/  IADD3.X R14, R14, UR8, RZ, P5, !PT ;  /* 0x000000080e0e7c10 */ /* 0x010fe4000affe4ff */
[----:B---3--:R-:W-:Y:S02]  /*22560*/  IADD3 R15, P5, R15, UR5, RZ ;  /* 0x000000050f0f7c10 */ /* 0x008fe4000ffbe0ff */
[----:B------:R-:W-:Y:S02]  /*22570*/  IADD3.X R20, R20, UR8, RZ, P6, !PT ;  /* 0x0000000814147c10 */ /* 0x000fe4000b7fe4ff */
[----:B------:R-:W-:-:S02]  /*22580*/  IADD3 R21, P6, R21, UR5, RZ ;  /* 0x0000000515157c10 */ /* 0x000fc4000ffde0ff */
[----:B------:R-:W-:Y:S02]  /*22590*/  IADD3.X R10, R10, UR8, RZ, P1, !PT ;  /* 0x000000080a0a7c10 */ /* 0x000fe40008ffe4ff */
[----:B------:R-:W-:Y:S02]  /*225a0*/  IADD3 R11, P1, R11, UR5, RZ ;  /* 0x000000050b0b7c10 */ /* 0x000fe4000ff3e0ff */
[----:B------:R-:W-:Y:S02]  /*225b0*/  IADD3.X R8, R8, UR8, RZ, P2, !PT ;  /* 0x0000000808087c10 */ /* 0x000fe400097fe4ff */
[----:B------:R-:W-:Y:S02]  /*225c0*/  IADD3 R9, P2, R9, UR5, RZ ;  /* 0x0000000509097c10 */ /* 0x000fe4000ff5e0ff */
        /* <DEDUP_REMOVED lines=12> */
[----:B--2---:R-:W-:Y:S02]  /*22690*/  IADD3.X R12, R12, UR8, RZ, P4, !PT ;  /* 0x000000080c0c7c10 */ /* 0x004fe4000a7fe4ff */
[----:B------:R-:W-:-:S03]  /*226a0*/  IADD3 R13, P4, R13, UR5, RZ ;  /* 0x000000050d0d7c10 */ /* 0x000fc6000ff9e0ff */
[----:B------:R0:W-:Y:S04]  /*226b0*/  STL [R1+0x718], R12 ;  /* 0x0007180c01007387 */ /* 0x0001e80000100800 */
[----:B------:R-:W-:Y:S04]  /*226c0*/  STL [R1+0xa90], R13 ;  /* 0x000a900d01007387 */ /* 0x000fe80000100800 */
[----:B------:R-:W-:Y:S04]  /*226d0*/  STL [R1+0x714], R14 ;  /* 0x0007140e01007387 */ /* 0x000fe80000100800 */
[----:B------:R-:W-:Y:S04]  /*226e0*/  STL [R1+0xa88], R15 ;  /* 0x000a880f01007387 */ /* 0x000fe80000100800 */
[----:B------:R-:W-:Y:S04]  /*226f0*/  STL [R1+0x710], R20 ;  /* 0x0007101401007387 */ /* 0x000fe80000100800 */
[----:B------:R-:W-:Y:S04]  /*22700*/  STL [R1+0xa80], R21 ;  /* 0x000a801501007387 */ /* 0x000fe80000100800 */
[----:B------:R-:W-:Y:S04]  /*22710*/  STL [R1+0x70c], R10 ;  /* 0x00070c0a01007387 */ /* 0x000fe80000100800 */
[----:B------:R-:W-:Y:S01]  /*22720*/  STL [R1+0xa78], R11 ;  /* 0x000a780b01007387 */ /* 0x000fe20000100800 */
[----:B------:R-:W-:-:S03]  /*22730*/  IADD3.X R4, R4, UR8, RZ, P4, !PT ;  /* 0x0000000804047c10 */ /* 0x000fc6000a7fe4ff */
[----:B------:R-:W-:Y:S01]  /*22740*/  STL [R1+0x708], R8 ;  /* 0x0007080801007387 */ /* 0x000fe20000100800 */
[----:B------:R-:W-:-:S03]  /*22750*/  IADD3 R5, P4, R5, UR5, RZ ;  /* 0x0000000505057c10 */ /* 0x000fc6000ff9e0ff */
        /* <DEDUP_REMOVED lines=19> */
[----:B0-----:R-:W2:Y:S01]  /*22890*/  LDL.LU R12, [R1+0xa18] ;  /* 0x000a1800010c7983 */ /* 0x001ea20000300800 */
[----:B------:R-:W-:-:S02]  /*228a0*/  IADD3.X R28, R28, UR8, RZ, P5, !PT ;  /* 0x000000081c1c7c10 */ /* 0x000fc4000affe4ff */
[----:B------:R-:W-:-:S03]  /*228b0*/  IADD3 R29, P5, R29, UR5, RZ ;  /* 0x000000051d1d7c10 */ /* 0x000fc6000ffbe0ff */
[----:B------:R-:W-:Y:S04]  /*228c0*/  STL [R1+0xa54], R28 ;  /* 0x000a541c01007387 */ /* 0x000fe80000100800 */
[----:B--2---:R0:W-:Y:S04]  /*228d0*/  STL [R1+0xc20], R12 ;  /* 0x000c200c01007387 */ /* 0x0041e80000100800 */
[----:B------:R-:W-:Y:S04]  /*228e0*/  STL [R1+0xa28], R29 ;  /* 0x000a281d01007387 */ /* 0x000fe80000100800 */
[----:B0-----:R-:W2:Y:S01]  /*228f0*/  LDL.LU R12, [R1+0xa44] ;  /* 0x000a4400010c7983 */ /* 0x001ea20000300800 */
[----:B------:R-:W-:-:S05]  /*22900*/  IADD3.X R0, R0, UR8, RZ, P6, !PT ;  /* 0x0000000800007c10 */ /* 0x000fca000b7fe4ff */
[----:B------:R-:W-:Y:S04]  /*22910*/  STL [R1+0xa4c], R0 ;  /* 0x000a4c0001007387 */ /* 0x000fe80000100800 */
        /* <DEDUP_REMOVED lines=30> */
[----:B--2---:R-:W-:-:S05]  /*22b00*/  IADD3 R12, P6, R12, UR5, RZ ;  /* 0x000000050c0c7c10 */ /* 0x004fca000ffde0ff */
[----:B------:R0:W-:Y:S04]  /*22b10*/  STL [R1+0xa20], R12 ;  /* 0x000a200c01007387 */ /* 0x0001e80000100800 */
[----:B0-----:R-:W2:Y:S02]  /*22b20*/  LDL.LU R12, [R1+0xc24] ;  /* 0x000c2400010c7983 */ /* 0x001ea40000300800 */
[----:B--2---:R-:W-:-:S05]  /*22b30*/  IADD3.X R12, R12, UR8, RZ, P1, !PT ;  /* 0x000000080c0c7c10 */ /* 0x004fca0008ffe4ff */
[----:B------:R0:W-:Y:S04]  /*22b40*/  STL [R1+0xa44], R12 ;  /* 0x000a440c01007387 */ /* 0x0001e80000100800 */
[----:B0-----:R-:W2:Y:S01]  /*22b50*/  LDL.LU R12, [R1+0xc20] ;  /* 0x000c2000010c7983 */ /* 0x001ea20000300800 */
[----:B---3--:R-:W-:Y:S02]  /*22b60*/  IADD3.X R13, R13, UR8, RZ, P2, !PT ;  /* 0x000000080d0d7c10 */ /* 0x008fe400097fe4ff */
[----:B----4-:R-:W-:Y:S02]  /*22b70*/  IADD3 R14, P2, R14, UR5, RZ ;  /* 0x000000050e0e7c10 */ /* 0x010fe4000ff5e0ff */
        /* <DEDUP_REMOVED lines=19> */
[----:B--2---:R-:W-:-:S05]  /*22cb0*/  IADD3 R12, P1, R12, UR5, RZ ;  /* 0x000000050c0c7c10 */ /* 0x004fca000ff3e0ff */
[----:B------:R0:W-:Y:S04]  /*22cc0*/  STL [R1+0xa18], R12 ;  /* 0x000a180c01007387 */ /* 0x0001e80000100800 */
        /* <DEDUP_REMOVED lines=483> */
[----:B------:R-:W-:-:S02]  /*24b00*/  IADD3.X R28, R28, UR8, RZ, P2, !PT ;  /* 0x000000081c1c7c10 */ /* 0x000fc400097fe4ff */
[----:B--2---:R-:W-:Y:S02]  /*24b10*/  IADD3.X R12, R12, UR8, RZ, P1, !PT ;  /* 0x000000080c0c7c10 */ /* 0x004fe40008ffe4ff */
        /* <DEDUP_REMOVED lines=31> */
[----:B------:R0:W-:Y:S04]  /*24d10*/  STL [R1+0x764], R0 ;  /* 0x0007640001007387 */ /* 0x0001e80000100800 */
[----:B------:R-:W-:Y:S04]  /*24d20*/  STL [R1+0x76c], R28 ;  /* 0x00076c1c01007387 */ /* 0x000fe80000100800 */
[----:B0-----:R-:W2:Y:S01]  /*24d30*/  LDL.LU R0, [R1+0xab8] ;  /* 0x000ab80001007983 */ /* 0x001ea20000300800 */
[----:B------:R-:W-:-:S05]  /*24d40*/  IADD3 R29, P2, R29, UR5, RZ ;  /* 0x000000051d1d7c10 */ /* 0x000fca000ff5e0ff */
[----:B------:R-:W-:Y:S04]  /*24d50*/  STL [R1+0x740], R29 ;  /* 0x0007401d01007387 */ /* 0x000fe80000100800 */
[----:B--2---:R0:W-:Y:S04]  /*24d60*/  STL [R1+0xbf0], R0 ;  /* 0x000bf00001007387 */ /* 0x0041e80000100800 */
        /* <DEDUP_REMOVED lines=59> */
[----:B------:R-:W-:Y:S02]  /*25120*/  IADD3.X R27, R27, UR8, RZ, P1, !PT ;  /* 0x000000081b1b7c10 */ /* 0x000fe40008ffe4ff */
[----:B------:R-:W-:Y:S02]  /*25130*/  IADD3.X R29, R29, UR8, RZ, P3, !PT ;  /* 0x000000081d1d7c10 */ /* 0x000fe40009ffe4ff */
[----:B------:R-:W-:Y:S02]  /*25140*/  IADD3.X R28, R28, UR8, RZ, P2, !PT ;  /* 0x000000081c1c7c10 */ /* 0x000fe400097fe4ff */
[----:B--2---:R-:W-:-:S05]  /*25150*/  IADD3 R0, P4, R0, UR5, RZ ;  /* 0x0000000500007c10 */ /* 0x004fca000ff9e0ff */
[----:B------:R0:W-:Y:S01]  /*25160*/  STL [R1+0xab8], R0 ;  /* 0x000ab80001007387 */ /* 0x0001e20000100800 */
[----:B------:R-:W-:Y:S02]  /*25170*/  IADD3.X R6, R6, UR8, RZ, P4, !PT ;  /* 0x0000000806067c10 */ /* 0x000fe4000a7fe4ff */
[----:B------:R-:W-:Y:S01]  /*25180*/  IADD3 R7, P4, R7, UR5, RZ ;  /* 0x0000000507077c10 */ /* 0x000fe2000ff9e0ff */
[----:B0-----:R0:W5:Y:S04]  /*25190*/  LDL.LU R0, [R1+0xbec] ;  /* 0x000bec0001007983 */ /* 0x0011680000300800 */
[----:B------:R0:W-:Y:S04]  /*251a0*/  STL [R1+0x754], R12 ;  /* 0x0007540c01007387 */ /* 0x0001e80000100800 */
        /* <DEDUP_REMOVED lines=16> */
[----:B------:R0:W-:Y:S01]  /*252b0*/  STL [R1+0xaec], R23 ;  /* 0x000aec1701007387 */ /* 0x0001e20000100800 */
[----:B------:R-:W-:-:S03]  /*252c0*/  IADD3.X R18, R18, UR8, RZ, P4, !PT ;  /* 0x0000000812127c10 */ /* 0x000fc6000a7fe4ff */
        /* <DEDUP_REMOVED lines=10> */
[----:B------:R-:W-:Y:S05]  /*25370*/  @P0 BRA `(.L_x_2) ;  /* 0xfffffeac00200947 */ /* 0x000fea000383ffff */
.L_x_1:
[----:B-1---5:R-:W2:Y:S01]  /*25380*/  LDL.LU R0, [R1+0x7c] ;  /* 0x00007c0001007983 */ /* 0x022ea20000300800 */
[----:B------:R-:W1:Y:S01]  /*25390*/  S2UR UR5, SR_CgaCtaId ;  /* 0x00000000000579c3 */ /* 0x000e620000008800 */
[----:B------:R-:W-:Y:S01]  /*253a0*/  ULDC.64 UR10, c[0x0][0x228] ;  /* 0x00008a00000a7ab9 */ /* 0x000fe20000000a00 */
[----:B------:R-:W-:Y:S01]  /*253b0*/  ULDC UR4, c[0x0][0x22c] ;  /* 0x00008b0000047ab9 */ /* 0x000fe20000000800 */
[----:B------:R-:W-:-:S05]  /*253c0*/  ULDC UR8, c[0x0][0x22c] ;  /* 0x00008b0000087ab9 */ /* 0x000fca0000000800 */
[----:B------:R-:W-:Y:S06]  /*253d0*/  BAR.SYNC.DEFER_BLOCKING 0x0 ;  /* 0x0000000000007b1d */ /* 0x000fec0000010000 */
[----:B--2---:R2:W-:Y:S04]  /*253e0*/  STL [R1+0xcc8], R0 ;  /* 0x000cc80001007387 */ /* 0x0045e80000100800 */
[----:B--2---:R-:W2:Y:S04]  /*253f0*/  LDL.LU R0, [R1+0x74] ;  /* 0x0000740001007983 */ /* 0x004ea80000300800 */
        /* <DEDUP_REMOVED lines=8> */
[----:B0-----:R-:W3:Y:S04]  /*25480*/  LDL.LU R29, [R1+0x90] ;  /* 0x00009000011d7983 */ /* 0x001ee80000300800 */
[----:B---3--:R0:W-:Y:S04]  /*25490*/  STL [R1+0xcc4], R29 ;  /* 0x000cc41d01007387 */ /* 0x0081e80000100800 */
        /* <DEDUP_REMOVED lines=10> */
[----:B0-----:R-:W2:Y:S04]  /*25540*/  LDL.LU R29, [R1+0x200] ;  /* 0x00020000011d7983 */ /* 0x001ea80000300800 */
        /* <DEDUP_REMOVED lines=27> */
[----:B--2---:R-:W-:-:S03]  /*25700*/  F2FP.SATFINITE.E4M3.F32.PACK_AB_MERGE_C R0, R0, R29, RZ ;  /* 0x0000001d0000723e */ /* 0x004fc600048070ff */
[----:B------:R-:W2:Y:S04]  /*25710*/  LDL.LU R29, [R1+0xcec] ;  /* 0x000cec00011d7983 */ /* 0x000ea80000300800 */
[----:B------:R0:W-:Y:S04]  /*25720*/  STL [R1+0xdc], R0 ;  /* 0x0000dc0001007387 */ /* 0x0001e80000100800 */
[----:B0-----:R-:W2:Y:S02]  /*25730*/  LDL.LU R0, [R1+0xce8] ;  /* 0x000ce80001007983 */ /* 0x001ea40000300800 */
[----:B--2---:R-:W-:-:S02]  /*25740*/  F2FP.SATFINITE.E4M3.F32.PACK_AB_MERGE_C R0, R0, R29, RZ ;  /* 0x0000001d0000723e */ /* 0x004fc400048070ff */
        /* <DEDUP_REMOVED lines=16> */
[----:B------:R-:W2:Y:S01]  /*25850*/  LDL.LU R29, [R1+0xcc4] ;  /* 0x000cc400011d7983 */ /* 0x000ea20000300800 */
[----:B----4-:R-:W-:Y:S02]  /*25860*/  F2FP.SATFINITE.E4M3.F32.PACK_AB_MERGE_C R26, R26, R27, RZ ;  /* 0x0000001b1a1a723e */ /* 0x010fe400048070ff */
[----:B---3--:R-:W-:Y:S01]  /*25870*/  F2FP.SATFINITE.E4M3.F32.PACK_AB_MERGE_C R22, R22, R23, RZ ;  /* 0x000000171616723e */ /* 0x008fe200048070ff */
[----:B------:R0:W-:Y:S01]  /*25880*/  STL [R1+0x74], R0 ;  /* 0x0000740001007387 */ /* 0x0001e20000100800 */
[----:B------:R-:W-:Y:S02]  /*25890*/  F2FP.SATFINITE.E4M3.F32.PACK_AB_MERGE_C R20, R20, R21, RZ ;  /* 0x000000151414723e */ /* 0x000fe400048070ff */
[----:B------:R-:W-:Y:S02]  /*258a0*/  F2FP.SATFINITE.E4M3.F32.PACK_AB_MERGE_C R16, R16, R17, RZ ;  /* 0x000000111010723e */ /* 0x000fe400048070ff */
[----:B------:R-:W-:Y:S02]  /*258b0*/  F2FP.SATFINITE.E4M3.F32.PACK_AB_MERGE_C R14, R14, R15, RZ ;  /* 0x0000000f0e0e723e */ /* 0x000fe400048070ff */
[----:B------:R-:W-:-:S02]  /*258c0*/  F2FP.SATFINITE.E4M3.F32.PACK_AB_MERGE_C R10, R10, R11, RZ ;  /* 0x0000000b0a0a723e */ /* 0x000fc400048070ff */
[----:B------:R-:W-:Y:S02]  /*258d0*/  F2FP.SATFINITE.E4M3.F32.PACK_AB_MERGE_C R8, R8, R9, RZ ;  /* 0x000000090808723e */ /* 0x000fe400048070ff */
[----:B0-----:R-:W-:Y:S02]  /*258e0*/  F2FP.SATFINITE.E4M3.F32.PACK_AB_MERGE_C R0, R24, R25, RZ ;  /* 0x000000191800723e */ /* 0x001fe400048070ff */
[----:B------:R-:W-:Y:S02]  /*258f0*/  F2FP.SATFINITE.E4M3.F32.PACK_AB_MERGE_C R11, R2, R3, RZ ;  /* 0x00000003020b723e */ /* 0x000fe400048070ff */
[----:B--2---:R-:W-:-:S05]  /*25900*/  F2FP.SATFINITE.E4M3.F32.PACK_AB_MERGE_C R28, R28, R29, RZ ;  /* 0x0000001d1c1c723e */ /* 0x004fca00048070ff */
[----:B------:R-:W-:Y:S04]  /*25910*/  STL [R1+0x70], R28 ;  /* 0x0000701c01007387 */ /* 0x000fe80000100800 */
[----:B------:R-:W-:Y:S04]  /*25920*/  STL [R1+0x5c], R26 ;  /* 0x00005c1a01007387 */ /* 0x000fe80000100800 */
[----:B------:R0:W-:Y:S04]  /*25930*/  STL [R1+0x94], R0 ;  /* 0x0000940001007387 */ /* 0x0001e80000100800 */
[----:B------:R-:W-:Y:S04]  /*25940*/  STL [R1+0x90], R22 ;  /* 0x0000901601007387 */ /* 0x000fe80000100800 */
[----:B------:R-:W-:Y:S01]  /*25950*/  STL [R1+0x7c], R20 ;  /* 0x00007c1401007387 */ /* 0x000fe20000100800 */
[----:B0-----:R-:W-:-:S05]  /*25960*/  F2FP.SATFINITE.E4M3.F32.PACK_AB_MERGE_C R0, R18, R19, RZ ;  /* 0x000000131200723e */ /* 0x001fca00048070ff */
[----:B------:R0:W-:Y:S04]  /*25970*/  STL [R1+0x78], R0 ;  /* 0x0000780001007387 */ /* 0x0001e80000100800 */
[----:B------:R-:W-:Y:S04]  /*25980*/  STL [R1+0x1a4], R16 ;  /* 0x0001a41001007387 */ /* 0x000fe80000100800 */
[----:B------:R-:W-:Y:S01]  /*25990*/  STL [R1+0x1a0], R14 ;  /* 0x0001a00e01007387 */ /* 0x000fe20000100800 */
[----:B0-----:R-:W-:-:S05]  /*259a0*/  F2FP.SATFINITE.E4M3.F32.PACK_AB_MERGE_C R0, R12, R13, RZ ;  /* 0x0000000d0c00723e */ /* 0x001fca00048070ff */
[----:B------:R0:W-:Y:S04]  /*259b0*/  STL [R1+0x9c], R0 ;  /* 0x00009c0001007387 */ /* 0x0001e80000100800 */
[----:B------:R2:W-:Y:S04]  /*259c0*/  STL [R1+0x98], R10 ;  /* 0x0000980a01007387 */ /* 0x0005e80000100800 */
[----:B------:R-:W-:Y:S01]  /*259d0*/  STL [R1+0x18], R8 ;  /* 0x0000180801007387 */ /* 0x000fe20000100800 */
[----:B0-----:R-:W-:Y:S02]  /*259e0*/  F2FP.SATFINITE.E4M3.F32.PACK_AB_MERGE_C R0, R6, R7, RZ ;  /* 0x000000070600723e */ /* 0x001fe400048070ff */
[----:B--2---:R-:W-:-:S05]  /*259f0*/  F2FP.SATFINITE.E4M3.F32.PACK_AB_MERGE_C R10, R4, R5, RZ ;  /* 0x00000005040a723e */ /* 0x004fca00048070ff */
[----:B------:R-:W-:Y:S04]  /*25a00*/  STL [R1+0xc34], R10 ;  /* 0x000c340a01007387 */ /* 0x000fe80000100800 */
[----:B------:R-:W-:Y:S04]  /*25a10*/  STL [R1+0xc], R0 ;  /* 0x00000c0001007387 */ /* 0x000fe80000100800 */
[----:B------:R-:W2:Y:S04]  /*25a20*/  LDL.LU R14, [R1+0x164] ;  /* 0x00016400010e7983 */ /* 0x000ea80000300800 */
[----:B--2---:R0:W-:Y:S04]  /*25a30*/  STL [R1+0xcb4], R14 ;  /* 0x000cb40e01007387 */ /* 0x0041e80000100800 */
[----:B0-----:R-:W2:Y:S04]  /*25a40*/  LDL.LU R14, [R1+0x17c] ;  /* 0x00017c00010e7983 */ /* 0x001ea80000300800 */
[----:B--2---:R0:W-:Y:S04]  /*25a50*/  STL [R1+0xcbc], R14 ;  /* 0x000cbc0e01007387 */ /* 0x0041e80000100800 */
[----:B0-----:R-:W2:Y:S04]  /*25a60*/  LDL.LU R14, [R1+0x174] ;  /* 0x00017400010e7983 */ /* 0x001ea80000300800 */
[----:B------:R-:W3:Y:S04]  /*25a70*/  LDL.LU R15, [R1+0x16c] ;  /* 0x00016c00010f7983 */ /* 0x000ee80000300800 */
[----:B---3--:R0:W-:Y:S04]  /*25a80*/  STL [R1+0xcb0], R15 ;  /* 0x000cb00f01007387 */ /* 0x0081e80000100800 */
[----:B0-----:R-:W3:Y:S04]  /*25a90*/  LDL.LU R15, [R1+0x160] ;  /* 0x00016000010f7983 */ /* 0x001ee80000300800 */
[----:B---3--:R0:W-:Y:S04]  /*25aa0*/  STL [R1+0xcb8], R15 ;  /* 0x000cb80f01007387 */ /* 0x0081e80000100800 */
[----:B0-----:R-:W3:Y:S04]  /*25ab0*/  LDL.LU R15, [R1+0x178] ;  /* 0x00017800010f7983 */ /* 0x001ee80000300800 */
[----:B---3--:R0:W-:Y:S04]  /*25ac0*/  STL [R1+0xcc0], R15 ;  /* 0x000cc00f01007387 */ /* 0x0081e80000100800 */
[----:B0-----:R-:W2:Y:S04]  /*25ad0*/  LDL.LU R15, [R1+0x170] ;  /* 0x00017000010f7983 */ /* 0x001ea80000300800 */
[----:B------:R-:W3:Y:S04]  /*25ae0*/  LDL.LU R10, [R1+0x1d0] ;  /* 0x0001d000010a7983 */ /* 0x000ee80000300800 */
        /* <DEDUP_REMOVED lines=8> */
[----:B------:R-:W4:Y:S04]  /*25b70*/  LDL.LU R0, [R1+0x1d4] ;  /* 0x0001d40001007983 */ /* 0x000f280000300800 */
[----:B----4-:R0:W-:Y:S04]  /*25b80*/  STL [R1+0xca0], R0 ;  /* 0x000ca00001007387 */ /* 0x0101e80000100800 */
[----:B0-----:R-:W4:Y:S01]  /*25b90*/  LDL.LU R0, [R1+0x158] ;  /* 0x0001580001007983 */ /* 0x001f220000300800 */
[----:B--2---:R-:W-:-:S03]  /*25ba0*/  F2FP.SATFINITE.E4M3.F32.PACK_AB_MERGE_C R14, R14, R15, RZ ;  /* 0x0000000f0e0e723e */ /* 0x004fc600048070ff */
[----:B----4-:R0:W-:Y:S04]  /*25bb0*/  STL [R1+0xca8], R0 ;  /* 0x000ca80001007387 */ /* 0x0101e80000100800 */
[----:B0-----:R-:W2:Y:S04]  /*25bc0*/  LDL.LU R0, [R1+0x150] ;  /* 0x0001500001007983 */ /* 0x001ea80000300800 */
        /* <DEDUP_REMOVED lines=25> */
[----:B0-----:R-:W4:Y:S04]  /*25d60*/  LDL.LU R11, [R1+0x1ec] ;  /* 0x0001ec00010b7983 */ /* 0x001f280000300800 */
[----:B------:R-:W3:Y:S04]  /*25d70*/  LDL.LU R15, [R1+0xcc0] ;  /* 0x000cc000010f7983 */ /* 0x000ee80000300800 */
[----:B------:R0:W-:Y:S04]  /*25d80*/  STL [R1+0x34], R14 ;  /* 0x0000340e01007387 */ /* 0x0001e80000100800 */
[----:B0-----:R-:W3:Y:S02]  /*25d90*/  LDL.LU R14, [R1+0xcbc] ;  /* 0x000cbc00010e7983 */ /* 0x001ee40000300800 */
[----:B---3--:R-:W-:-:S02]  /*25da0*/  F2FP.SATFINITE.E4M3.F32.PACK_AB_MERGE_C R14, R14, R15, RZ ;  /* 0x0000000f0e0e723e */ /* 0x008fc400048070ff */
[----:B------:R-:W3:Y:S04]  /*25db0*/  LDL.LU R15, [R1+0xcb8] ;  /* 0x000cb800010f7983 */ /* 0x000ee80000300800 */
[----:B------:R0:W-:Y:S04]  /*25dc0*/  STL [R1+0x30], R14 ;  /* 0x0000300e01007387 */ /* 0x0001e80000100800 */
[----:B0-----:R-:W3:Y:S02]  /*25dd0*/  LDL.LU R14, [R1+0xcb4] ;  /* 0x000cb400010e7983 */ /* 0x001ee40000300800 */
[----:B---3--:R-:W-:-:S02]  /*25de0*/  F2FP.SATFINITE.E4M3.F32.PACK_AB_MERGE_C R14, R14, R15, RZ ;  /* 0x0000000f0e0e723e */ /* 0x008fc400048070ff */
[----:B------:R-:W3:Y:S04]  /*25df0*/  LDL.LU R15, [R1+0xcb0] ;  /* 0x000cb000010f7983 */ /* 0x000ee80000300800 */
[----:B------:R0:W-:Y:S04]  /*25e00*/  STL [R1+0xc2c], R14 ;  /* 0x000c2c0e01007387 */ /* 0x0001e80000100800 */
[----:B0-----:R-:W4:Y:S01]  /*25e10*/  LDL.LU R14, [R1+0x1e8] ;  /* 0x0001e800010e7983 */ /* 0x001f220000300800 */
[----:B---3--:R-:W-:-:S03]  /*25e20*/  F2FP.SATFINITE.E4M3.F32.PACK_AB_MERGE_C R15, R15, R10, RZ ;  /* 0x0000000a0f0f723e */ /* 0x008fc600048070ff */
[----:B------:R-:W2:Y:S04]  /*25e30*/  LDL.LU R10, [R1+0xcac] ;  /* 0x000cac00010a7983 */ /* 0x000ea80000300800 */
[----:B------:R0:W-:Y:S04]  /*25e40*/  STL [R1+0xc38], R15 ;  /* 0x000c380f01007387 */ /* 0x0001e80000100800 */
[----:B0-----:R-:W3:Y:S01]  /*25e50*/  LDL.LU R15, [R1+0x1e4] ;  /* 0x0001e400010f7983 */ /* 0x001ee20000300800 */
[----:B--2---:R-:W-:-:S03]  /*25e60*/  F2FP.SATFINITE.E4M3.F32.PACK_AB_MERGE_C R10, R10, R0, RZ ;  /* 0x000000000a0a723e */ /* 0x004fc600048070ff */
[----:B------:R-:W2:Y:S04]  /*25e70*/  LDL.LU R0, [R1+0xca8] ;  /* 0x000ca80001007983 */ /* 0x000ea80000300800 */
[----:B------:R0:W-:Y:S04]  /*25e80*/  STL [R1+0x44], R10 ;  /* 0x0000440a01007387 */ /* 0x0001e80000100800 */
[----:B0-----:R-:W2:Y:S02]  /*25e90*/  LDL.LU R10, [R1+0xca4] ;  /* 0x000ca400010a7983 */ /* 0x001ea40000300800 */
[----:B--2---:R-:W-:-:S02]  /*25ea0*/  F2FP.SATFINITE.E4M3.F32.PACK_AB_MERGE_C R10, R10, R0, RZ ;  /* 0x000000000a0a723e */ /* 0x004fc400048070ff */
[----:B------:R-:W2:Y:S04]  /*25eb0*/  LDL.LU R0, [R1+0xca0] ;  /* 0x000ca00001007983 */ /* 0x000ea80000300800 */
[----:B------:R0:W-:Y:S04]  /*25ec0*/  STL [R1+0x40], R10 ;  /* 0x0000400a01007387 */ /* 0x0001e80000100800 */
[----:B0-----:R-:W3:Y:S02]  /*25ed0*/  LDL.LU R10, [R1+0xc9c] ;  /* 0x000c9c00010a7983 */ /* 0x001ee40000300800 */
[----:B---3--:R-:W-:-:S02]  /*25ee0*/  F2FP.SATFINITE.E4M3.F32.PACK_AB_MERGE_C R15, R15, R10, RZ ;  /* 0x0000000a0f0f723e */ /* 0x008fc400048070ff */
[----:B------:R-:W2:Y:S01]  /*25ef0*/  LDL.LU R10, [R1+0xc98] ;  /* 0x000c9800010a7983 */ /* 0x000ea20000300800 */
[----:B----4-:R-:W-:Y:S02]  /*25f00*/  F2FP.SATFINITE.E4M3.F32.PACK_AB_MERGE_C R14, R11, R14, RZ ;  /* 0x0000000e0b0e723e */ /* 0x010fe400048070ff */
[----:B------:R-:W-:Y:S01]  /*25f10*/  F2FP.SATFINITE.E4M3.F32.PACK_AB_MERGE_C R11, R28, R29, RZ ;  /* 0x0000001d1c0b723e */ /* 0x000fe200048070ff */
[----:B------:R-:W-:Y:S01]  /*25f20*/  STL [R1+0x3c], R15 ;  /* 0x00003c0f01007387 */ /* 0x000fe20000100800 */
[----:B------:R-:W-:Y:S02]  /*25f30*/  F2FP.SATFINITE.E4M3.F32.PACK_AB_MERGE_C R13, R13, R23, RZ ;  /* 0x000000170d0d723e */ /* 0x000fe400048070ff */
[----:B------:R-:W-:Y:S01]  /*25f40*/  F2FP.SATFINITE.E4M3.F32.PACK_AB_MERGE_C R12, R12, R22, RZ ;  /* 0x000000160c0c723e */ /* 0x000fe200048070ff */
[----:B------:R-:W-:Y:S01]  /*25f50*/  STL [R1+0x38], R14 ;  /* 0x0000380e01007387 */ /* 0x000fe20000100800 */
[----:B------:R-:W-:Y:S02]  /*25f60*/  F2FP.SATFINITE.E4M3.F32.PACK_AB_MERGE_C R7, R7, R21, RZ ;  /* 0x000000150707723e */ /* 0x000fe400048070ff */
[----:B------:R-:W-:-:S02]  /*25f70*/  F2FP.SATFINITE.E4M3.F32.PACK_AB_MERGE_C R6, R6, R20, RZ ;  /* 0x000000140606723e */ /* 0x000fc400048070ff */
[----:B------:R-:W-:Y:S02]  /*25f80*/  F2FP.SATFINITE.E4M3.F32.PACK_AB_MERGE_C R23, R18, R19, RZ ;  /* 0x000000131217723e */ /* 0x000fe400048070ff */
[----:B------:R-:W-:Y:S02]  /*25f90*/  F2FP.SATFINITE.E4M3.F32.PACK_AB_MERGE_C R22, R16, R17, RZ ;  /* 0x000000111016723e */ /* 0x000fe400048070ff */
[----:B------:R-:W-:Y:S02]  /*25fa0*/  F2FP.SATFINITE.E4M3.F32.PACK_AB_MERGE_C R21, R8, R9, RZ ;  /* 0x000000090815723e */ /* 0x000fe400048070ff */
[----:B------:R-:W-:Y:S02]  /*25fb0*/  F2FP.SATFINITE.E4M3.F32.PACK_AB_MERGE_C R20, R4, R5, RZ ;  /* 0x000000050414723e */ /* 0x000fe400048070ff */
[----:B--2---:R-:W-:Y:S02]  /*25fc0*/  F2FP.SATFINITE.E4M3.F32.PACK_AB_MERGE_C R0, R0, R10, RZ ;  /* 0x0000000a0000723e */ /* 0x004fe400048070ff */
[----:B------:R-:W-:-:S03]  /*25fd0*/  F2FP.SATFINITE.E4M3.F32.PACK_AB_MERGE_C R10, R26, R27, RZ ;  /* 0x0000001b1a0a723e */ /* 0x000fc600048070ff */
[----:B------:R0:W-:Y:S04]  /*25fe0*/  STL [R1+0x54], R0 ;  /* 0x0000540001007387 */ /* 0x0001e80000100800 */
[----:B------:R-:W-:Y:S04]  /*25ff0*/  STL [R1+0x50], R11 ;  /* 0x0000500b01007387 */ /* 0x000fe80000100800 */
[----:B------:R-:W-:Y:S01]  /*26000*/  STL [R1+0x4c], R10 ;  /* 0x00004c0a01007387 */ /* 0x000fe20000100800 */
[----:B0-----:R-:W-:-:S03]  /*26010*/  F2FP.SATFINITE.E4M3.F32.PACK_AB_MERGE_C R0, R24, R25, RZ ;  /* 0x000000191800723e */ /* 0x001fc600048070ff */
[----:B------:R-:W-:Y:S04]  /*26020*/  STL [R1+0xc3c], R13 ;  /* 0x000c3c0d01007387 */ /* 0x000fe80000100800 */
[----:B------:R0:W-:Y:S04]  /*26030*/  STL [R1+0x48], R0 ;  /* 0x0000480001007387 */ /* 0x0001e80000100800 */
[----:B------:R-:W-:Y:S04]  /*26040*/  STL [R1+0xc40], R12 ;  /* 0x000c400c01007387 */ /* 0x000fe80000100800 */
[----:B------:R-:W-:Y:S01]  /*26050*/  STL [R1+0xc44], R7 ;  /* 0x000c440701007387 */ /* 0x000fe20000100800 */
[----:B0-----:R-:W-:-:S03]  /*26060*/  F2FP.SATFINITE.E4M3.F32.PACK_AB_MERGE_C R0, R2, R3, RZ ;  /* 0x000000030200723e */ /* 0x001fc600048070ff */
[----:B------:R-:W-:Y:S04]  /*26070*/  STL [R1+0xc48], R6 ;  /* 0x000c480601007387 */ /* 0x000fe80000100800 */
[----:B------:R-:W-:Y:S04]  /*26080*/  STL [R1+0xc4c], R23 ;  /* 0x000c4c1701007387 */ /* 0x000fe80000100800 */
[----:B------:R-:W-:Y:S04]  /*26090*/  STL [R1+0xc50], R22 ;  /* 0x000c501601007387 */ /* 0x000fe80000100800 */
[----:B------:R-:W-:Y:S04]  /*260a0*/  STL [R1+0xc54], R21 ;  /* 0x000c541501007387 */ /* 0x000fe80000100800 */
[----:B------:R-:W-:Y:S04]  /*260b0*/  STL [R1+0xc58], R20 ;  /* 0x000c581401007387 */ /* 0x000fe80000100800 */
[----:B------:R-:W2:Y:S04]  /*260c0*/  LDL.LU R8, [R1+0xf8] ;  /* 0x0000f80001087983 */ /* 0x000ea80000300800 */
[----:B------:R-:W2:Y:S04]  /*260d0*/  LDL.LU R3, [R1+0xfc] ;  /* 0x0000fc0001037983 */ /* 0x000ea80000300800 */
[----:B------:R-:W-:Y:S04]  /*260e0*/  STL [R1+0x8], R0 ;  /* 0x0000080001007387 */ /* 0x000fe80000100800 */
[----:B------:R-:W3:Y:S04]  /*260f0*/  LDL.LU R28, [R1+0x1cc] ;  /* 0x0001cc00011c7983 */ /* 0x000ee80000300800 */
[----:B---3--:R0:W-:Y:S04]  /*26100*/  STL [R1+0xc90], R28 ;  /* 0x000c901c01007387 */ /* 0x0081e80000100800 */
[----:B0-----:R-:W3:Y:S04]  /*26110*/  LDL.LU R28, [R1+0x1c4] ;  /* 0x0001c400011c7983 */ /* 0x001ee80000300800 */
[----:B------:R-:W4:Y:S04]  /*26120*/  LDL.LU R13, [R1+0x1b4] ;  /* 0x0001b400010d7983 */ /* 0x000f280000300800 */
[----:B----4-:R0:W-:Y:S04]  /*26130*/  STL [R1+0xc8c], R13 ;  /* 0x000c8c0d01007387 */ /* 0x0101e80000100800 */
[----:B0-----:R-:W4:Y:S04]  /*26140*/  LDL.LU R13, [R1+0x1c8] ;  /* 0x0001c800010d7983 */ /* 0x001f280000300800 */
[----:B----4-:R0:W-:Y:S04]  /*26150*/  STL [R1+0xc94], R13 ;  /* 0x000c940d01007387 */ /* 0x0101e80000100800 */
[----:B0-----:R-:W3:Y:S04]  /*26160*/  LDL.LU R13, [R1+0x1c0] ;  /* 0x0001c000010d7983 */ /* 0x001ee80000300800 */
[----:B------:R-:W4:Y:S04]  /*26170*/  LDL.LU R5, [R1+0xc4] ;  /* 0x0000c40001057983 */ /* 0x000f280000300800 */
[----:B----4-:R0:W-:Y:S04]  /*26180*/  STL [R1+0xc70], R5 ;  /* 0x000c700501007387 */ /* 0x0101e80000100800 */
[----:B0-----:R-:W4:Y:S04]  /*26190*/  LDL.LU R5, [R1+0xec] ;  /* 0x0000ec0001057983 */ /* 0x001f280000300800 */
[----:B----4-:R0:W-:Y:S04]  /*261a0*/  STL [R1+0xc78], R5 ;  /* 0x000c780501007387 */ /* 0x0101e80000100800 */
[----:B0-----:R-:W4:Y:S04]  /*261b0*/  LDL.LU R5, [R1+0xe4] ;  /* 0x0000e40001057983 */ /* 0x001f280000300800 */
[----:B----4-:R0:W-:Y:S04]  /*261c0*/  STL [R1+0xc80], R5 ;  /* 0x000c800501007387 */ /* 0x0101e80000100800 */
[----:B0-----:R-:W4:Y:S04]  /*261d0*/  LDL.LU R5, [R1+0x1bc] ;  /* 0x0001bc0001057983 */ /* 0x001f280000300800 */
[----:B----4-:R0:W-:Y:S04]  /*261e0*/  STL [R1+0xc88], R5 ;  /* 0x000c880501007387 */ /* 0x0101e80000100800 */
[----:B0-----:R-:W4:Y:S04]  /*261f0*/  LDL.LU R5, [R1+0x1b0] ;  /* 0x0001b00001057983 */ /* 0x001f280000300800 */
[----:B------:R-:W2:Y:S04]  /*26200*/  LDL.LU R2, [R1+0xcc] ;  /* 0x0000cc0001027983 */ /* 0x000ea80000300800 */
[----:B--2---:R0:W-:Y:S04]  /*26210*/  STL [R1+0xc6c], R2 ;  /* 0x000c6c0201007387 */ /* 0x0041e80000100800 */
[----:B0-----:R-:W2:Y:S04]  /*26220*/  LDL.LU R2, [R1+0xc0] ;  /* 0x0000c00001027983 */ /* 0x001ea80000300800 */
[----:B--2---:R0:W-:Y:S04]  /*26230*/  STL [R1+0xc74], R2 ;  /* 0x000c740201007387 */ /* 0x0041e80000100800 */
[----:B0-----:R-:W2:Y:S04]  /*26240*/  LDL.LU R2, [R1+0xe8] ;  /* 0x0000e80001027983 */ /* 0x001ea80000300800 */
[----:B--2---:R0:W-:Y:S04]  /*26250*/  STL [R1+0xc7c], R2 ;  /* 0x000c7c0201007387 */ /* 0x0041e80000100800 */
[----:B0-----:R-:W2:Y:S04]  /*26260*/  LDL.LU R2, [R1+0xe0] ;  /* 0x0000e00001027983 */ /* 0x001ea80000300800 */
[----:B--2---:R0:W-:Y:S04]  /*26270*/  STL [R1+0xc84], R2 ;  /* 0x000c840201007387 */ /* 0x0041e80000100800 */
[----:B0-----:R-:W2:Y:S04]  /*26280*/  LDL.LU R2, [R1+0x1b8] ;  /* 0x0001b80001027983 */ /* 0x001ea80000300800 */
[----:B------:R-:W3:Y:S04]  /*26290*/  LDL.LU R0, [R1+0xb4] ;  /* 0x0000b40001007983 */ /* 0x000ee80000300800 */
[----:B---3--:R0:W-:Y:S04]  /*262a0*/  STL [R1+0xc68], R0 ;  /* 0x000c680001007387 */ /* 0x0081e80000100800 */
[----:B0-----:R-:W3:Y:S04]  /*262b0*/  LDL.LU R0, [R1+0xc8] ;  /* 0x0000c80001007983 */ /* 0x001ee80000300800 */
[----:B------:R-:W4:Y:S04]  /*262c0*/  LDL.LU R4, [R1+0xbc] ;  /* 0x0000bc0001047983 */ /* 0x000f280000300800 */
[----:B----4-:R0:W-:Y:S04]  /*262d0*/  STL [R1+0xc64], R4 ;  /* 0x000c640401007387 */ /* 0x0101e80000100800 */
[----:B0-----:R-:W4:Y:S04]  /*262e0*/  LDL.LU R4, [R1+0xb0] ;  /* 0x0000b00001047983 */ /* 0x001f280000300800 */
[----:B------:R-:W2:Y:S04]  /*262f0*/  LDL.LU R19, [R1+0x84] ;  /* 0x0000840001137983 */ /* 0x000ea80000300800 */
[----:B--2---:R0:W-:Y:S04]  /*26300*/  STL [R1+0xc60], R19 ;  /* 0x000c601301007387 */ /* 0x0041e80000100800 */
[----:B0-----:R-:W2:Y:S04]  /*26310*/  LDL.LU R19, [R1+0xb8] ;  /* 0x0000b80001137983 */ /* 0x001ea80000300800 */
[----:B------:R-:W3:Y:S01]  /*26320*/  LDL.LU R15, [R1+0x88] ;  /* 0x00008800010f7983 */ /* 0x000ee20000300800 */
[----:B------:R-:W-:-:S02]  /*26330*/  F2FP.SATFINITE.E4M3.F32.PACK_AB_MERGE_C R3, R3, R8, RZ ;  /* 0x000000080303723e */ /* 0x000fc400048070ff */
[----:B------:R-:W-:Y:S01]  /*26340*/  F2FP.SATFINITE.E4M3.F32.PACK_AB_MERGE_C R28, R28, R13, RZ ;  /* 0x0000000d1c1c723e */ /* 0x000fe200048070ff */
[----:B---3--:R0:W-:Y:S04]  /*26350*/  STL [R1+0xc5c], R15 ;  /* 0x000c5c0f01007387 */ /* 0x0081e80000100800 */
[----:B0-----:R-:W3:Y:S04]  /*26360*/  LDL.LU R15, [R1+0x80] ;  /* 0x00008000010f7983 */ /* 0x001ee80000300800 */
[----:B------:R-:W3:Y:S04]  /*26370*/  LDL.LU R18, [R1+0x8c] ;  /* 0x00008c0001127983 */ /* 0x000ee80000300800 */
[----:B------:R-:W4:Y:S04]  /*26380*/  LDL.LU R14, [R1+0x60] ;  /* 0x00006000010e7983 */ /* 0x000f280000300800 */
[----:B------:R-:W4:Y:S04]  /*26390*/  LDL.LU R17, [R1+0x64] ;  /* 0x0000640001117983 */ /* 0x000f280000300800 */
[----:B------:R-:W2:Y:S04]  /*263a0*/  LDL.LU R16, [R1+0x68] ;  /* 0x0000680001107983 */ /* 0x000ea80000300800 */
[----:B------:R-:W2:Y:S04]  /*263b0*/  LDL.LU R9, [R1+0x6c] ;  /* 0x00006c0001097983 */ /* 0x000ea80000300800 */
[----:B------:R-:W3:Y:S04]  /*263c0*/  LDL.LU R11, [R1+0x230] ;  /* 0x00023000010b7983 */ /* 0x000ee80000300800 */
        /* <DEDUP_REMOVED lines=15> */
[----:B0-----:R-:W3:Y:S04]  /*264c0*/  LDL.LU R3, [R1+0xac] ;  /* 0x0000ac0001037983 */ /* 0x001ee80000300800 */
[----:B------:R-:W2:Y:S04]  /*264d0*/  LDL.LU R13, [R1+0xc94] ;  /* 0x000c9400010d7983 */ /* 0x000ea80000300800 */
[----:B------:R0:W-:Y:S04]  /*264e0*/  STL [R1], R28 ;  /* 0x0000001c01007387 */ /* 0x0001e80000100800 */
[----:B0-----:R-:W2:Y:S02]  /*264f0*/  LDL.LU R28, [R1+0xc90] ;  /* 0x000c9000011c7983 */ /* 0x001ea40000300800 */
[----:B--2---:R-:W-:-:S02]  /*26500*/  F2FP.SATFINITE.E4M3.F32.PACK_AB_MERGE_C R28, R28, R13, RZ ;  /* 0x0000000d1c1c723e */ /* 0x004fc400048070ff */
[----:B------:R-:W2:Y:S02]  /*26510*/  LDL.LU R13, [R1+0xc8c] ;  /* 0x000c8c00010d7983 */ /* 0x000ea40000300800 */
[----:B--2---:R-:W-:Y:S02]  /*26520*/  F2FP.SATFINITE.E4M3.F32.PACK_AB_MERGE_C R13, R13, R5, RZ ;  /* 0x000000050d0d723e */ /* 0x004fe400048070ff */
[----:B------:R-:W2:Y:S04]  /*26530*/  LDL.LU R5, [R1+0xc88] ;  /* 0x000c880001057983 */ /* 0x000ea80000300800 */
[----:B------:R0:W-:Y:S01]  /*26540*/  STL [R1+0x2c], R13 ;  /* 0x00002c0d01007387 */ /* 0x0001e20000100800 */
[----:B------:R-:W-:Y:S02]  /*26550*/  F2FP.SATFINITE.E4M3.F32.PACK_AB_MERGE_C R16, R9, R16, RZ ;  /* 0x000000100910723e */ /* 0x000fe400048070ff */
[----:B----4-:R-:W-:-:S02]  /*26560*/  F2FP.SATFINITE.E4M3.F32.PACK_AB_MERGE_C R26, R26, R10, RZ ;  /* 0x0000000a1a1a723e */ /* 0x010fc400048070ff */
[----:B---3--:R-:W-:Y:S02]  /*26570*/  F2FP.SATFINITE.E4M3.F32.PACK_AB_MERGE_C R27, R27, R11, RZ ;  /* 0x0000000b1b1b723e */ /* 0x008fe400048070ff */
[----:B------:R-:W-:Y:S02]  /*26580*/  F2FP.SATFINITE.E4M3.F32.PACK_AB_MERGE_C R17, R17, R14, RZ ;  /* 0x0000000e1111723e */ /* 0x000fe400048070ff */
[----:B------:R-:W-:Y:S01]  /*26590*/  F2FP.SATFINITE.E4M3.F32.PACK_AB_MERGE_C R23, R23, R22, RZ ;  /* 0x000000161717723e */ /* 0x000fe200048070ff */
[----:B0-----:R-:W0:Y:S01]  /*265a0*/  S2R R13, SR_TID.X ;  /* 0x00000000000d7919 */ /* 0x001e220000002100 */
[----:B--2---:R-:W-:Y:S02]  /*265b0*/  F2FP.SATFINITE.E4M3.F32.PACK_AB_MERGE_C R5, R5, R2, RZ ;  /* 0x000000020505723e */ /* 0x004fe400048070ff */
[----:B------:R-:W2:Y:S04]  /*265c0*/  LDL.LU R2, [R1+0xc84] ;  /* 0x000c840001027983 */ /* 0x000ea80000300800 */
[----:B------:R3:W-:Y:S04]  /*265d0*/  STL [R1+0x28], R5 ;  /* 0x0000280501007387 */ /* 0x0007e80000100800 */
[----:B---3--:R-:W2:Y:S02]  /*265e0*/  LDL.LU R5, [R1+0xc80] ;  /* 0x000c800001057983 */ /* 0x008ea40000300800 */
[----:B--2---:R-:W-:-:S02]  /*265f0*/  F2FP.SATFINITE.E4M3.F32.PACK_AB_MERGE_C R5, R5, R2, RZ ;  /* 0x000000020505723e */ /* 0x004fc400048070ff */
        /* <DEDUP_REMOVED lines=8> */
[----:B------:R-:W2:Y:S02]  /*26680*/  LDL.LU R2, [R1+0xc6c] ;  /* 0x000c6c0001027983 */ /* 0x000ea40000300800 */
[----:B--2---:R-:W-:Y:S02]  /*26690*/  F2FP.SATFINITE.E4M3.F32.PACK_AB_MERGE_C R2, R2, R0, RZ ;  /* 0x000000000202723e */ /* 0x004fe400048070ff */
[----:B------:R-:W2:Y:S02]  /*266a0*/  LDL.LU R0, [R1+0xc68] ;  /* 0x000c680001007983 */ /* 0x000ea40000300800 */
[----:B--2---:R-:W-:Y:S02]  /*266b0*/  F2FP.SATFINITE.E4M3.F32.PACK_AB_MERGE_C R0, R0, R4, RZ ;  /* 0x000000040000723e */ /* 0x004fe400048070ff */
[----:B------:R-:W2:Y:S02]  /*266c0*/  LDL.LU R4, [R1+0xc64] ;  /* 0x000c640001047983 */ /* 0x000ea40000300800 */
[----:B--2---:R-:W-:-:S02]  /*266d0*/  F2FP.SATFINITE.E4M3.F32.PACK_AB_MERGE_C R4, R4, R19, RZ ;  /* 0x000000130404723e */ /* 0x004fc400048070ff */
[----:B------:R-:W2:Y:S02]  /*266e0*/  LDL.LU R19, [R1+0xc60] ;  /* 0x000c600001137983 */ /* 0x000ea40000300800 */
[----:B--2---:R-:W-:Y:S02]  /*266f0*/  F2FP.SATFINITE.E4M3.F32.PACK_AB_MERGE_C R19, R19, R15, RZ ;  /* 0x0000000f1313723e */ /* 0x004fe400048070ff */
[----:B------:R-:W2:Y:S04]  /*26700*/  LDL.LU R15, [R1+0xc5c] ;  /* 0x000c5c00010f7983 */ /* 0x000ea80000300800 */
[----:B------:R-:W3:Y:S01]  /*26710*/  LDL R9, [R1+0x3c0] ;  /* 0x0003c00001097983 */ /* 0x000ee20000100800 */
[----:B------:R-:W-:Y:S02]  /*26720*/  F2FP.SATFINITE.E4M3.F32.PACK_AB_MERGE_C R25, R25, R20, RZ ;  /* 0x000000141919723e */ /* 0x000fe400048070ff */
[----:B------:R-:W-:-:S02]  /*26730*/  F2FP.SATFINITE.E4M3.F32.PACK_AB_MERGE_C R24, R24, R21, RZ ;  /* 0x000000151818723e */ /* 0x000fc400048070ff */
[----:B------:R-:W-:Y:S02]  /*26740*/  F2FP.SATFINITE.E4M3.F32.PACK_AB_MERGE_C R7, R7, R6, RZ ;  /* 0x000000060707723e */ /* 0x000fe400048070ff */
[----:B------:R-:W-:Y:S02]  /*26750*/  F2FP.SATFINITE.E4M3.F32.PACK_AB_MERGE_C R29, R29, R12, RZ ;  /* 0x0000000c1d1d723e */ /* 0x000fe400048070ff */
[----:B--2---:R-:W-:Y:S02]  /*26760*/  F2FP.SATFINITE.E4M3.F32.PACK_AB_MERGE_C R18, R18, R15, RZ ;  /* 0x0000000f1212723e */ /* 0x004fe400048070ff */
[----:B------:R-:W2:Y:S04]  /*26770*/  LDL.LU R15, [R1+0xd0] ;  /* 0x0000d000010f7983 */ /* 0x000ea80000300800 */
[----:B------:R-:W4:Y:S04]  /*26780*/  LDL.LU R10, [R1+0x58] ;  /* 0x00005800010a7983 */ /* 0x000f280000300800 */
[----:B------:R-:W4:Y:S04]  /*26790*/  LDL.LU R11, [R1+0x18] ;  /* 0x00001800010b7983 */ /* 0x000f280000300800 */
[----:B------:R-:W4:Y:S04]  /*267a0*/  LDL.LU R14, [R1+0xc] ;  /* 0x00000c00010e7983 */ /* 0x000f280000300800 */
[----:B------:R-:W4:Y:S04]  /*267b0*/  LDL.LU R20, [R1+0xc58] ;  /* 0x000c580001147983 */ /* 0x000f280000300800 */
[----:B------:R-:W4:Y:S04]  /*267c0*/  LDL.LU R21, [R1+0xc54] ;  /* 0x000c540001157983 */ /* 0x000f280000300800 */
[----:B------:R-:W4:Y:S04]  /*267d0*/  LDL.LU R22, [R1+0xc50] ;  /* 0x000c500001167983 */ /* 0x000f280000300800 */
[----:B------:R1:W-:Y:S04]  /*267e0*/  STL [R1+0x10], R23 ;  /* 0x0000101701007387 */ /* 0x0003e80000100800 */
[----:B-1----:R-:W4:Y:S04]  /*267f0*/  LDL.LU R23, [R1+0xc4c] ;  /* 0x000c4c0001177983 */ /* 0x002f280000300800 */
[----:B------:R-:W4:Y:S04]  /*26800*/  LDL.LU R6, [R1+0xc48] ;  /* 0x000c480001067983 */ /* 0x000f280000300800 */
[----:B------:R1:W-:Y:S04]  /*26810*/  STL [R1+0x1c], R7 ;  /* 0x00001c0701007387 */ /* 0x0003e80000100800 */
[----:B-1----:R-:W4:Y:S04]  /*26820*/  LDL.LU R7, [R1+0xc44] ;  /* 0x000c440001077983 */ /* 0x002f280000300800 */
[----:B------:R-:W4:Y:S04]  /*26830*/  LDL.LU R12, [R1+0xc40] ;  /* 0x000c4000010c7983 */ /* 0x000f280000300800 */
[----:B------:R1:W-:Y:S04]  /*26840*/  STL [R1+0xc28], R29 ;  /* 0x000c281d01007387 */ /* 0x0003e80000100800 */
[----:B-1----:R-:W2:Y:S01]  /*26850*/  LDL.LU R29, [R1+0xbe8] ;  /* 0x000be800011d7983 */ /* 0x002ea20000300800 */
[----:B------:R-:W-:Y:S01]  /*26860*/  F2FP.SATFINITE.E4M3.F32.PACK_AB_MERGE_C R8, R3, R8, RZ ;  /* 0x000000080308723e */ /* 0x000fe200048070ff */
[----:B---3--:R-:W-:-:S04]  /*26870*/  VIADD R3, R9, 0x7f ;  /* 0x0000007f09037836 */ /* 0x008fc80000000000 */
[----:B------:R1:W-:Y:S02]  /*26880*/  STL [R1+0x14], R8 ;  /* 0x0000140801007387 */ /* 0x0003e40000100800 */
[----:B-1----:R-:W-:Y:S01]  /*26890*/  VIADD R8, R9, 0x1 ;  /* 0x0000000109087836 */ /* 0x002fe20000000000 */
[----:B--2---:R-:W-:-:S04]  /*268a0*/  ISETP.GE.AND P0, PT, R29, UR10, PT ;  /* 0x0000000a1d007c0c */ /* 0x004fc8000bf06270 */
[----:B------:R-:W-:Y:S01]  /*268b0*/  ISETP.LT.AND P2, PT, R8, UR4, !P0 ;  /* 0x0000000408007c0c */ /* 0x000fe2000c741270 */
[----:B------:R-:W-:Y:S01]  /*268c0*/  VIADD R8, R9, 0x2 ;  /* 0x0000000209087836 */ /* 0x000fe20000000000 */
[----:B------:R-:W-:Y:S01]  /*268d0*/  ISETP.LT.AND P1, PT, R3, UR8, !P0 ;  /* 0x0000000803007c0c */ /* 0x000fe2000c721270 */
[----:B------:R-:W-:Y:S01]  /*268e0*/  UMOV UR4, 0x400 ;  /* 0x0000040000047882 */ /* 0x000fe20000000000 */
[----:B------:R-:W2:Y:S01]  /*268f0*/  LDL.LU R3, [R1+0xbe4] ;  /* 0x000be40001037983 */ /* 0x000ea20000300800 */
[----:B------:R-:W-:Y:S01]  /*26900*/  VIADD R9, R9, 0x3 ;  /* 0x0000000309097836 */ /* 0x000fe20000000000 */
[----:B------:R-:W-:Y:S01]  /*26910*/  ULDC UR8, c[0x0][0x22c] ;  /* 0x00008b0000087ab9 */ /* 0x000fe20000000800 */
[----:B------:R-:W-:Y:S01]  /*26920*/  ULEA UR4, UR5, UR4, 0x18 ;  /* 0x0000000405047291 */ /* 0x000fe2000f8ec03f */
[----:B------:R-:W-:Y:S01]  /*26930*/  ISETP.LT.AND P4, PT, R8, UR8, !P0 ;  /* 0x0000000808007c0c */ /* 0x000fe2000c781270 */
[----:B0-----:R-:W-:Y:S01]  /*26940*/  IMAD.SHL.U32 R13, R13, 0x20, RZ ;  /* 0x000000200d0d7824 */ /* 0x001fe200078e00ff */
[----:B------:R-:W-:Y:S01]  /*26950*/  ULDC UR5, c[0x0][0x22c] ;  /* 0x00008b0000057ab9 */ /* 0x000fe20000000800 */
[----:B------:R-:W3:Y:S01]  /*26960*/  LDL.LU R8, [R1+0xdc] ;  /* 0x0000dc0001087983 */ /* 0x000ee20000300800 */
[----:B------:R-:W-:Y:S01]  /*26970*/  ISETP.LT.AND P5, PT, R9, UR5, !P0 ;  /* 0x0000000509007c0c */ /* 0x000fe2000c7a1270 */
[----:B------:R-:W-:Y:S01]  /*26980*/  ULDC.64 UR8, c[0x0][0x220] ;  /* 0x0000880000087ab9 */ /* 0x000fe20000000a00 */
[----:B------:R-:W-:Y:S01]  /*26990*/  LOP3.LUT R13, R13, 0x400, RZ, 0xc0, !PT ;  /* 0x000004000d0d7812 */ /* 0x000fe200078ec0ff */
[----:B------:R-:W4:Y:S01]  /*269a0*/  LDL.LU R9, [R1+0xd4] ;  /* 0x0000d40001097983 */ /* 0x000f220000300800 */
[----:B------:R-:W-:Y:S01]  /*269b0*/  ULDC UR5, c[0x0][0x22c] ;  /* 0x00008b0000057ab9 */ /* 0x000fe20000000800 */
[----:B--2---:R-:W-:-:S04]  /*269c0*/  LOP3.LUT R3, R3, 0x1f0, RZ, 0xc0, !PT ;  /* 0x000001f003037812 */ /* 0x004fc800078ec0ff */
[----:B------:R-:W-:Y:S02]  /*269d0*/  IADD3 R3, R3, UR4, R13 ;  /* 0x0000000403037c10 */ /* 0x000fe4000fffe00d */
[----:B------:R-:W2:Y:S01]  /*269e0*/  LDL.LU R13, [R1+0xc3c] ;  /* 0x000c3c00010d7983 */ /* 0x000ea20000300800 */
[----:B---3--:R-:W-:-:S03]  /*269f0*/  PRMT R8, R8, 0x5410, R15 ;  /* 0x0000541008087816 */ /* 0x008fc6000000000f */
[----:B------:R-:W3:Y:S01]  /*26a00*/  LDL.LU R15, [R1+0xc38] ;  /* 0x000c3800010f7983 */ /* 0x000ee20000300800 */
[----:B----4-:R-:W-:-:S03]  /*26a10*/  PRMT R9, R9, 0x5410, R10 ;  /* 0x0000541009097816 */ /* 0x010fc6000000000a */
[----:B------:R-:W4:Y:S02]  /*26a20*/  LDL.LU R10, [R1+0xc34] ;  /* 0x000c3400010a7983 */ /* 0x000f240000300800 */
[----:B----4-:R-:W-:Y:S02]  /*26a30*/  PRMT R10, R11, 0x5410, R10 ;  /* 0x000054100b0a7816 */ /* 0x010fe4000000000a */
[----:B------:R-:W4:Y:S02]  /*26a40*/  LDL.LU R11, [R1+0xc30] ;  /* 0x000c3000010b7983 */ /* 0x000f240000300800 */
[----:B----4-:R-:W-:Y:S02]  /*26a50*/  PRMT R11, R14, 0x5410, R11 ;  /* 0x000054100e0b7816 */ /* 0x010fe4000000000b */
[----:B------:R-:W4:Y:S04]  /*26a60*/  LDL.LU R14, [R1+0xc2c] ;  /* 0x000c2c00010e7983 */ /* 0x000f280000300800 */
[----:B------:R0:W-:Y:S02]  /*26a70*/  STSM.16.M88.4 [R3], R8 ;  /* 0x0000000803007844 */ /* 0x0001e40000000200 */
[----:B0-----:R-:W0:Y:S01]  /*26a80*/  S2R R11, SR_TID.X ;  /* 0x00000000000b7919 */ /* 0x001e220000002100 */
[----:B--2---:R-:W-:-:S02]  /*26a90*/  PRMT R8, R13, 0x5410, R7 ;  /* 0x000054100d087816 */ /* 0x004fc40000000007 */
[----:B------:R-:W-:Y:S01]  /*26aa0*/  PRMT R9, R12, 0x5410, R6 ;  /* 0x000054100c097816 */ /* 0x000fe20000000006 */
[----:B------:R-:W2:Y:S01]  /*26ab0*/  LDL.LU R13, [R1+0x74] ;  /* 0x00007400010d7983 */ /* 0x000ea20000300800 */
[----:B------:R-:W-:-:S03]  /*26ac0*/  PRMT R10, R5, 0x5410, R0 ;  /* 0x00005410050a7816 */ /* 0x000fc60000000000 */
[----:B------:R-:W3:Y:S04]  /*26ad0*/  LDL.LU R7, [R1+0x30] ;  /* 0x0000300001077983 */ /* 0x000ee80000300800 */
[----:B------:R-:W2:Y:S04]  /*26ae0*/  LDL.LU R12, [R1+0xd8] ;  /* 0x0000d800010c7983 */ /* 0x000ea80000300800 */
[----:B------:R-:W4:Y:S04]  /*26af0*/  LDL.LU R6, [R1+0x34] ;  /* 0x0000340001067983 */ /* 0x000f280000300800 */
[----:B------:R-:W2:Y:S01]  /*26b00*/  LDL.LU R5, [R1+0x5c] ;  /* 0x00005c0001057983 */ /* 0x000ea20000300800 */
[----:B0-----:R-:W-:-:S02]  /*26b10*/  LOP3.LUT R0, R11, 0x3f, RZ, 0xc0, !PT ;  /* 0x0000003f0b007812 */ /* 0x001fc400078ec0ff */
[----:B------:R-:W-:Y:S02]  /*26b20*/  PRMT R11, R2, 0x5410, R4 ;  /* 0x00005410020b7816 */ /* 0x000fe40000000004 */
[----:B------:R-:W2:Y:S04]  /*26b30*/  LDL.LU R4, [R1+0x70] ;  /* 0x0000700001047983 */ /* 0x000ea80000300800 */
[----:B------:R-:W-:Y:S01]  /*26b40*/  STSM.16.M88.4 [R3+0x200], R8 ;  /* 0x0002000803007844 */ /* 0x000fe20000000200 */
[----:B------:R-:W-:Y:S01]  /*26b50*/  LEA R2, R0, UR4, 0x4 ;  /* 0x0000000400027c11 */ /* 0x000fe2000f8e20ff */
[----:B------:R-:W-:Y:S01]  /*26b60*/  ULDC UR4, c[0x0][0x244] ;  /* 0x0000910000047ab9 */ /* 0x000fe20000000800 */
[----:B------:R-:W-:Y:S06]  /*26b70*/  BAR.SYNC.DEFER_BLOCKING 0x0 ;  /* 0x0000000000007b1d */ /* 0x000fec0000010000 */
[----:B------:R-:W2:Y:S04]  /*26b80*/  LDL.LU R0, [R1+0x50] ;  /* 0x0000500001007983 */ /* 0x000ea80000300800 */
[----:B------:R-:W-:Y:S04]  /*26b90*/  LDS.128 R8, [R2+0x400] ;  /* 0x0004000002087984 */ /* 0x000fe80000000c00 */
[----:B------:R-:W-:Y:S01]  /*26ba0*/  STL [R1+0x18], R2 ;  /* 0x0000180201007387 */ /* 0x000fe20000100800 */
[----:B---3--:R-:W-:-:S02]  /*26bb0*/  PRMT R15, R7, 0x5410, R15 ;  /* 0x00005410070f7816 */ /* 0x008fc4000000000f */
[----:B----4-:R-:W-:Y:S02]  /*26bc0*/  PRMT R14, R6, 0x5410, R14 ;  /* 0x00005410060e7816 */ /* 0x010fe4000000000e */
[----:B--2---:R-:W-:Y:S02]  /*26bd0*/  PRMT R13, R13, 0x5410, R5 ;  /* 0x000054100d0d7816 */ /* 0x004fe40000000005 */
[----:B------:R-:W-:Y:S02]  /*26be0*/  PRMT R12, R12, 0x5410, R4 ;  /* 0x000054100c0c7816 */ /* 0x000fe40000000004 */
[----:B------:R-:W0:Y:S01]  /*26bf0*/  LDS.128 R4, [R2] ;  /* 0x0000000002047984 */ /* 0x000e220000000c00 */
[----:B------:R-:W-:Y:S06]  /*26c00*/  BAR.SYNC.DEFER_BLOCKING 0x0 ;  /* 0x0000000000007b1d */ /* 0x000fec0000010000 */
[----:B------:R-:W-:Y:S04]  /*26c10*/  STSM.16.M88.4 [R3], R12 ;  /* 0x0000000c03007844 */ /* 0x000fe80000000200 */
[----:B0-----:R0:W-:Y:S04]  /*26c20*/  STL.64 [R1+0xc10], R6 ;  /* 0x000c100601007387 */ /* 0x0011e80000100a00 */
[----:B0-----:R-:W2:Y:S04]  /*26c30*/  LDL.LU R6, [R1+0x38] ;  /* 0x0000380001067983 */ /* 0x001ea80000300800 */
[----:B------:R-:W2:Y:S04]  /*26c40*/  LDL.LU R7, [R1+0x40] ;  /* 0x0000400001077983 */ /* 0x000ea80000300800 */
[----:B------:R0:W-:Y:S01]  /*26c50*/  STL.64 [R1+0xc08], R4 ;  /* 0x000c080401007387 */ /* 0x0001e20000100a00 */
[----:B------:R-:W-:-:S02]  /*26c60*/  PRMT R12, R23, 0x5410, R21 ;  /* 0x00005410170c7816 */ /* 0x000fc40000000015 */
[----:B------:R-:W-:Y:S01]  /*26c70*/  PRMT R13, R22, 0x5410, R20 ;  /* 0x00005410160d7816 */ /* 0x000fe20000000014 */
[----:B0-----:R-:W3:Y:S04]  /*26c80*/  LDL.LU R4, [R1+0x3c] ;  /* 0x00003c0001047983 */ /* 0x001ee80000300800 */
[----:B------:R-:W3:Y:S04]  /*26c90*/  LDL.LU R5, [R1+0x44] ;  /* 0x0000440001057983 */ /* 0x000ee80000300800 */
[----:B------:R0:W-:Y:S04]  /*26ca0*/  STL.64 [R1+0xc20], R10 ;  /* 0x000c200a01007387 */ /* 0x0001e80000100a00 */
[----:B0-----:R-:W4:Y:S04]  /*26cb0*/  LDL.LU R10, [R1+0x54] ;  /* 0x00005400010a7983 */ /* 0x001f280000300800 */
[----:B------:R-:W4:Y:S04]  /*26cc0*/  LDL.LU R11, [R1+0x48] ;  /* 0x00004800010b7983 */ /* 0x000f280000300800 */
[----:B------:R0:W-:Y:S04]  /*26cd0*/  STL.64 [R1+0xc18], R8 ;  /* 0x000c180801007387 */ /* 0x0001e80000100a00 */
[----:B0-----:R-:W4:Y:S04]  /*26ce0*/  LDL.LU R8, [R1+0x1a4] ;  /* 0x0001a40001087983 */ /* 0x001f280000300800 */
[----:B------:R-:W4:Y:S04]  /*26cf0*/  LDL.LU R9, [R1+0x1a0] ;  /* 0x0001a00001097983 */ /* 0x000f280000300800 */
[----:B------:R-:W2:Y:S04]  /*26d00*/  LDL.LU R23, [R1+0x78] ;  /* 0x0000780001177983 */ /* 0x000ea80000300800 */
[----:B------:R-:W2:Y:S04]  /*26d10*/  LDL.LU R21, [R1+0x90] ;  /* 0x0000900001157983 */ /* 0x000ea80000300800 */
[----:B------:R-:W3:Y:S04]  /*26d20*/  LDL.LU R22, [R1+0x7c] ;  /* 0x00007c0001167983 */ /* 0x000ee80000300800 */
[----:B------:R-:W3:Y:S01]  /*26d30*/  LDL.LU R20, [R1+0x94] ;  /* 0x0000940001147983 */ /* 0x000ee20000300800 */
[----:B------:R-:W-:-:S02]  /*26d40*/  PRMT R14, R19, 0x5410, R17 ;  /* 0x00005410130e7816 */ /* 0x000fc40000000011 */
[----:B------:R-:W-:-:S05]  /*26d50*/  PRMT R15, R18, 0x5410, R16 ;  /* 0x00005410120f7816 */ /* 0x000fca0000000010 */
[----:B------:R-:W-:Y:S01]  /*26d60*/  STSM.16.M88.4 [R3+0x200], R12 ;  /* 0x0002000c03007844 */ /* 0x000fe20000000200 */
[----:B------:R-:W-:Y:S06]  /*26d70*/  BAR.SYNC.DEFER_BLOCKING 0x0 ;  /* 0x0000000000007b1d */ /* 0x000fec0000010000 */
[----:B------:R-:W0:Y:S04]  /*26d80*/  LDS.128 R12, [R2] ;  /* 0x00000000020c7984 */ /* 0x000e280000000c00 */
[----:B------:R-:W1:Y:S01]  /*26d90*/  LDS.128 R16, [R2+0x400] ;  /* 0x0004000002107984 */ /* 0x000e620000000c00 */
[----:B------:R-:W-:Y:S01]  /*26da0*/  BAR.SYNC.DEFER_BLOCKING 0x0 ;  /* 0x0000000000007b1d */ /* 0x000fe20000010000 */
[----:B--2---:R-:W-:-:S02]  /*26db0*/  PRMT R21, R21, 0x5410, R23 ;  /* 0x0000541015157816 */ /* 0x004fc40000000017 */
[----:B------:R-:W-:Y:S02]  /*26dc0*/  PRMT R23, R7, 0x5410, R6 ;  /* 0x0000541007177816 */ /* 0x000fe40000000006 */
[----:B---3--:R-:W-:Y:S02]  /*26dd0*/  PRMT R20, R20, 0x5410, R22 ;  /* 0x0000541014147816 */ /* 0x008fe40000000016 */
[----:B------:R-:W-:Y:S02]  /*26de0*/  PRMT R22, R5, 0x5410, R4 ;  /* 0x0000541005167816 */ /* 0x000fe40000000004 */
[----:B------:R-:W2:Y:S04]  /*26df0*/  LDL.LU R4, [R1+0x2c] ;  /* 0x00002c0001047983 */ /* 0x000ea80000300800 */
[----:B------:R-:W3:Y:S04]  /*26e00*/  LDL.LU R5, [R1+0x28] ;  /* 0x0000280001057983 */ /* 0x000ee80000300800 */
[----:B------:R-:W3:Y:S04]  /*26e10*/  LDL.LU R6, [R1+0x10] ;  /* 0x0000100001067983 */ /* 0x000ee80000300800 */
[----:B------:R-:W3:Y:S04]  /*26e20*/  LDL.LU R7, [R1+0x1c] ;  /* 0x00001c0001077983 */ /* 0x000ee80000300800 */
[----:B0-----:R0:W-:Y:S04]  /*26e30*/  STL.64 [R1+0xbf8], R12 ;  /* 0x000bf80c01007387 */ /* 0x0011e80000100a00 */
[----:B------:R-:W-:Y:S04]  /*26e40*/  STSM.16.M88.4 [R3], R20 ;  /* 0x0000001403007844 */ /* 0x000fe80000000200 */
[----:B0-----:R-:W3:Y:S04]  /*26e50*/  LDL.LU R12, [R1+0x20] ;  /* 0x00002000010c7983 */ /* 0x001ee80000300800 */
[----:B------:R-:W3:Y:S04]  /*26e60*/  LDL.LU R13, [R1+0x14] ;  /* 0x00001400010d7983 */ /* 0x000ee80000300800 */
[----:B------:R0:W-:Y:S04]  /*26e70*/  STL [R1+0xbf0], R14 ;  /* 0x000bf00e01007387 */ /* 0x0001e80000100800 */
[----:B0-----:R-:W2:Y:S04]  /*26e80*/  LDL.LU R14, [R1+0x24] ;  /* 0x00002400010e7983 */ /* 0x001ea80000300800 */
[----:B------:R0:W-:Y:S04]  /*26e90*/  STL [R1+0xbec], R15 ;  /* 0x000bec0f01007387 */ /* 0x0001e80000100800 */
[----:B0-----:R-:W3:Y:S04]  /*26ea0*/  LDL R15, [R1+0x3c0] ;  /* 0x0003c000010f7983 */ /* 0x001ee80000100800 */
[----:B-1----:R0:W-:Y:S04]  /*26eb0*/  STL.64 [R1+0xc00], R18 ;  /* 0x000c001201007387 */ /* 0x0021e80000100a00 */
[----:B0-----:R-:W2:Y:S04]  /*26ec0*/  LDL.LU R18, [R1+0x98] ;  /* 0x0000980001127983 */ /* 0x001ea80000300800 */
[----:B------:R-:W3:Y:S04]  /*26ed0*/  LDL.LU R19, [R1+0x4c] ;  /* 0x00004c0001137983 */ /* 0x000ee80000300800 */
[----:B------:R-:W2:Y:S04]  /*26ee0*/  LDL.LU R21, [R1] ;  /* 0x0000000001157983 */ /* 0x000ea80000300800 */
[----:B------:R-:W2:Y:S04]  /*26ef0*/  LDL.LU R22, [R1+0x8] ;  /* 0x0000080001167983 */ /* 0x000ea80000300800 */
[----:B------:R-:W3:Y:S01]  /*26f00*/  LDL.LU R23, [R1+0x4] ;  /* 0x0000040001177983 */ /* 0x000ee20000300800 */
[----:B----4-:R-:W-:Y:S01]  /*26f10*/  PRMT R11, R0, 0x5410, R11 ;  /* 0x00005410000b7816 */ /* 0x010fe2000000000b */
[----:B------:R-:W-:Y:S01]  /*26f20*/  IMAD R0, R29, UR4, RZ ;  /* 0x000000041d007c24 */ /* 0x000fe2000f8e02ff */
[----:B------:R-:W-:Y:S01]  /*26f30*/  ULDC UR4, c[0x0][0x248] ;  /* 0x0000920000047ab9 */ /* 0x000fe20000000800 */
[----:B--2---:R-:W-:-:S02]  /*26f40*/  PRMT R20, R22, 0x5410, R21 ;  /* 0x0000541016147816 */ /* 0x004fc40000000015 */
[----:B---3--:R-:W-:Y:S02]  /*26f50*/  PRMT R21, R23, 0x5410, R28 ;  /* 0x0000541017157816 */ /* 0x008fe4000000001c */
[----:B------:R-:W2:Y:S04]  /*26f60*/  LDL.LU R28, [R1+0x9c] ;  /* 0x00009c00011c7983 */ /* 0x000ea80000300800 */
[----:B------:R-:W3:Y:S01]  /*26f70*/  LDL.LU R29, [R1+0xc28] ;  /* 0x000c2800011d7983 */ /* 0x000ee20000300800 */
[----:B------:R-:W-:Y:S02]  /*26f80*/  PRMT R22, R27, 0x5410, R25 ;  /* 0x000054101b167816 */ /* 0x000fe40000000019 */
[----:B------:R-:W-:-:S05]  /*26f90*/  PRMT R23, R26, 0x5410, R24 ;  /* 0x000054101a177816 */ /* 0x000fca0000000018 */
[----:B------:R-:W-:Y:S01]  /*26fa0*/  STSM.16.M88.4 [R3+0x200], R20 ;  /* 0x0002001403007844 */ /* 0x000fe20000000200 */
[----:B------:R-:W-:Y:S01]  /*26fb0*/  BAR.SYNC.DEFER_BLOCKING 0x0 ;  /* 0x0000000000007b1d */ /* 0x000fe20000010000 */
[----:B------:R-:W-:Y:S02]  /*26fc0*/  PRMT R9, R9, 0x5410, R18 ;  /* 0x0000541009097816 */ /* 0x000fe40000000012 */
[----:B------:R-:W-:-:S03]  /*26fd0*/  PRMT R10, R10, 0x5410, R19 ;  /* 0x000054100a0a7816 */ /* 0x000fc60000000013 */
[----:B------:R-:W0:Y:S04]  /*26fe0*/  LDS.128 R20, [R2] ;  /* 0x0000000002147984 */ /* 0x000e280000000c00 */
[----:B------:R-:W1:Y:S01]  /*26ff0*/  LDS.128 R24, [R2+0x400] ;  /* 0x0004000002187984 */ /* 0x000e620000000c00 */
[----:B------:R-:W-:Y:S02]  /*27000*/  PRMT R4, R4, 0x5410, R14 ;  /* 0x0000541004047816 */ /* 0x000fe4000000000e */
[----:B------:R-:W-:Y:S02]  /*27010*/  PRMT R5, R5, 0x5410, R12 ;  /* 0x0000541005057816 */ /* 0x000fe4000000000c */
[----:B------:R-:W-:Y:S01]  /*27020*/  PRMT R7, R7, 0x5410, R13 ;  /* 0x0000541007077816 */ /* 0x000fe2000000000d */
[----:B------:R-:W-:Y:S01]  /*27030*/  BAR.SYNC.DEFER_BLOCKING 0x0 ;  /* 0x0000000000007b1d */ /* 0x000fe20000010000 */
[----:B--2---:R-:W-:-:S02]  /*27040*/  PRMT R8, R8, 0x5410, R28 ;  /* 0x0000541008087816 */ /* 0x004fc4000000001c */
[----:B---3--:R-:W-:-:S03]  /*27050*/  PRMT R6, R6, 0x5410, R29 ;  /* 0x0000541006067816 */ /* 0x008fc6000000001d */
[----:B------:R2:W-:Y:S04]  /*27060*/  STSM.16.M88.4 [R3], R8 ;  /* 0x0000000803007844 */ /* 0x0005e80000000200 */
[----:B------:R3:W-:Y:S04]  /*27070*/  STSM.16.M88.4 [R3+0x200], R4 ;  /* 0x0002000403007844 */ /* 0x0007e80000000200 */
[----:B--2---:R-:W2:Y:S04]  /*27080*/  LDL.LU.64 R10, [R1+0xc20] ;  /* 0x000c2000010a7983 */ /* 0x004ea80000300a00 */
[----:B------:R-:W4:Y:S04]  /*27090*/  LDL.LU.64 R8, [R1+0xc18] ;  /* 0x000c180001087983 */ /* 0x000f280000300a00 */
[----:B---3--:R-:W3:Y:S04]  /*270a0*/  LDL.LU.64 R6, [R1+0xc10] ;  /* 0x000c100001067983 */ /* 0x008ee80000300a00 */
[----:B------:R-:W2:Y:S01]  /*270b0*/  LDL.LU.64 R4, [R1+0xc08] ;  /* 0x000c080001047983 */ /* 0x000ea20000300a00 */
[----:B------:R-:W-:Y:S01]  /*270c0*/  BAR.SYNC.DEFER_BLOCKING 0x0 ;  /* 0x0000000000007b1d */ /* 0x000fe20000010000 */
[----:B------:R-:W-:Y:S01]  /*270d0*/  IADD3 R2, P3, R0, UR8, RZ ;  /* 0x0000000800027c10 */ /* 0x000fe2000ff7e0ff */
[C---:B------:R-:W-:Y:S01]  /*270e0*/  IMAD R28, R15.reuse, UR4, RZ ;  /* 0x000000040f1c7c24 */ /* 0x040fe2000f8e02ff */
[----:B------:R-:W-:-:S02]  /*270f0*/  ISETP.LT.AND P6, PT, R15, UR11, !P0 ;  /* 0x0000000b0f007c0c */ /* 0x000fc4000c7c1270 */
[----:B------:R-:W-:Y:S02]  /*27100*/  LEA.HI.X.SX32 R0, R0, UR9, 0x1, P3 ;  /* 0x0000000900007c11 */ /* 0x000fe400098f0eff */
[C---:B------:R-:W-:Y:S01]  /*27110*/  IADD3 R18, P3, R28.reuse, R2, RZ ;  /* 0x000000021c127210 */ /* 0x040fe20007f7e0ff */
[C---:B------:R-:W-:Y:S02]  /*27120*/  VIADD R3, R28.reuse, UR4 ;  /* 0x000000041c037c36 */ /* 0x040fe40008000000 */
[----:B------:R-:W-:Y:S01]  /*27130*/  VIADD R29, R15, 0x4 ;  /* 0x000000040f1d7836 */ /* 0x000fe20000000000 */
[----:B------:R-:W-:Y:S02]  /*27140*/  LEA.HI.X.SX32 R19, R28, R0, 0x1, P3 ;  /* 0x000000001c137211 */ /* 0x000fe400018f0eff */
[----:B------:R-:W-:Y:S02]  /*27150*/  IADD3 R28, P3, R3, R2, RZ ;  /* 0x00000002031c7210 */ /* 0x000fe40007f7e0ff */
[----:B--2---:R-:W-:-:S02]  /*27160*/  PRMT R12, R4, 0x7770, RZ ;  /* 0x00007770040c7816 */ /* 0x004fc400000000ff */
[----:B------:R-:W-:-:S03]  /*27170*/  PRMT R13, R4, 0x7771, RZ ;  /* 0x00007771040d7816 */ /* 0x000fc600000000ff */
[----:B------:R2:W-:Y:S01]  /*27180*/  @P6 STG.E.U8 desc[UR6][R18.64], R12 ;  /* 0x0000000c12006986 */ /* 0x0005e2000c101106 */
[----:B------:R-:W-:Y:S01]  /*27190*/  ISETP.LT.AND P6, PT, R29, UR5, !P0 ;  /* 0x000000051d007c0c */ /* 0x000fe2000c7c1270 */
[----:B------:R-:W-:Y:S01]  /*271a0*/  ULDC UR5, c[0x0][0x22c] ;  /* 0x00008b0000057ab9 */ /* 0x000fe20000000800 */
[C---:B------:R-:W-:Y:S01]  /*271b0*/  LEA.HI.X.SX32 R29, R3.reuse, R0, 0x1, P3 ;  /* 0x00000000031d7211 */ /* 0x040fe200018f0eff */
[----:B--2---:R-:W-:Y:S02]  /*271c0*/  VIADD R12, R3, UR4 ;  /* 0x00000004030c7c36 */ /* 0x004fe40008000000 */
[----:B------:R-:W-:Y:S02]  /*271d0*/  VIADD R3, R15, 0x5 ;  /* 0x000000050f037836 */ /* 0x000fe40000000000 */
[----:B------:R2:W-:Y:S01]  /*271e0*/  @P2 STG.E.U8 desc[UR6][R28.64], R13 ;  /* 0x0000000d1c002986 */ /* 0x0005e2000c101106 */
[C---:B------:R-:W-:Y:S02]  /*271f0*/  IADD3 R18, P3, R12.reuse, R2, RZ ;  /* 0x000000020c127210 */ /* 0x040fe40007f7e0ff */
[----:B------:R-:W-:Y:S01]  /*27200*/  ISETP.LT.AND P2, PT, R3, UR5, !P0 ;  /* 0x0000000503007c0c */ /* 0x000fe2000c741270 */
[C---:B------:R-:W-:Y:S01]  /*27210*/  VIADD R3, R12.reuse, UR4 ;  /* 0x000000040c037c36 */ /* 0x040fe20008000000 */
[----:B------:R-:W-:Y:S01]  /*27220*/  LEA.HI.X.SX32 R19, R12, R0, 0x1, P3 ;  /* 0x000000000c137211 */ /* 0x000fe200018f0eff */
[----:B------:R-:W-:Y:S01]  /*27230*/  ULDC UR5, c[0x0][0x22c] ;  /* 0x00008b0000057ab9 */ /* 0x000fe20000000800 */
[----:B------:R-:W-:Y:S01]  /*27240*/  PRMT R12, R5, 0x7770, RZ ;  /* 0x00007770050c7816 */ /* 0x000fe200000000ff */
[----:B--2---:R-:W-:Y:S01]  /*27250*/  VIADD R29, R15, 0x6 ;  /* 0x000000060f1d7836 */ /* 0x004fe20000000000 */
[----:B------:R-:W-:-:S03]  /*27260*/  IADD3 R28, P3, R3, R2, RZ ;  /* 0x00000002031c7210 */ /* 0x000fc60007f7e0ff */
[----:B------:R2:W-:Y:S01]  /*27270*/  @P4 STG.E.U8 desc[UR6][R18.64], R12 ;  /* 0x0000000c12004986 */ /* 0x0005e2000c101106 */
[----:B------:R-:W-:Y:S02]  /*27280*/  PRMT R13, R5, 0x7771, RZ ;  /* 0x00007771050d7816 */ /* 0x000fe400000000ff */
[----:B------:R-:W-:Y:S01]  /*27290*/  ISETP.LT.AND P4, PT, R29, UR5, !P0 ;  /* 0x000000051d007c0c */ /* 0x000fe2000c781270 */
[----:B------:R-:W-:Y:S01]  /*272a0*/  ULDC UR5, c[0x0][0x22c] ;  /* 0x00008b0000057ab9 */ /* 0x000fe20000000800 */
[C---:B------:R-:W-:Y:S01]  /*272b0*/  LEA.HI.X.SX32 R29, R3.reuse, R0, 0x1, P3 ;  /* 0x00000000031d7211 */ /* 0x040fe200018f0eff */
[----:B--2---:R-:W-:Y:S02]  /*272c0*/  VIADD R12, R3, UR4 ;  /* 0x00000004030c7c36 */ /* 0x004fe40008000000 */
[----:B------:R-:W-:Y:S02]  /*272d0*/  VIADD R3, R15, 0x7 ;  /* 0x000000070f037836 */ /* 0x000fe40000000000 */
[----:B------:R2:W-:Y:S01]  /*272e0*/  @P5 STG.E.U8 desc[UR6][R28.64], R13 ;  /* 0x0000000d1c005986 */ /* 0x0005e2000c101106 */
[----:B------:R-:W-:-:S02]  /*272f0*/  IADD3 R18, P3, R12, R2, RZ ;  /* 0x000000020c127210 */ /* 0x000fc40007f7e0ff */
[----:B------:R-:W-:Y:S01]  /*27300*/  ISETP.LT.AND P5, PT, R3, UR5, !P0 ;  /* 0x0000000503007c0c */ /* 0x000fe2000c7a1270 */
[C---:B------:R-:W-:Y:S01]  /*27310*/  VIADD R3, R12.reuse, UR4 ;  /* 0x000000040c037c36 */ /* 0x040fe20008000000 */
[----:B------:R-:W-:Y:S01]  /*27320*/  LEA.HI.X.SX32 R19, R12, R0, 0x1, P3 ;  /* 0x000000000c137211 */ /* 0x000fe200018f0eff */
[----:B------:R-:W-:Y:S01]  /*27330*/  ULDC UR5, c[0x0][0x22c] ;  /* 0x00008b0000057ab9 */ /* 0x000fe20000000800 */
[----:B---3--:R-:W-:Y:S01]  /*27340*/  PRMT R12, R6, 0x7770, RZ ;  /* 0x00007770060c7816 */ /* 0x008fe200000000ff */
        /* <DEDUP_REMOVED lines=31> */
[----:B----4-:R-:W-:Y:S01]  /*27540*/  PRMT R12, R8, 0x7770, RZ ;  /* 0x00007770080c7816 */ /* 0x010fe200000000ff */
        /* <DEDUP_REMOVED lines=67> */
[----:B------:R-:W-:Y:S01]  /*27980*/  VIADD R14, R3, UR4 ;  /* 0x00000004030e7c36 */ /* 0x000fe20008000000 */
[----:B------:R-:W-:Y:S02]  /*27990*/  PRMT R4, R4, 0x7773, RZ ;  /* 0x0000777304047816 */ /* 0x000fe400000000ff */
[----:B------:R-:W-:Y:S01]  /*279a0*/  ISETP.LT.AND P6, PT, R29, UR5, !P0 ;  /* 0x000000051d007c0c */ /* 0x000fe2000c7c1270 */
[----:B------:R-:W-:Y:S01]  /*279b0*/  ULDC UR5, c[0x0][0x22c] ;  /* 0x00008b0000057ab9 */ /* 0x000fe20000000800 */
[----:B------:R-:W-:Y:S01]  /*279c0*/  LEA.HI.X.SX32 R29, R3, R0, 0x1, P3 ;  /* 0x00000000031d7211 */ /* 0x000fe200018f0eff */
[----:B------:R-:W-:-:S04]  /*279d0*/  VIADD R3, R15, 0x15 ;  /* 0x000000150f037836 */ /* 0x000fc80000000000 */
[----:B------:R3:W-:Y:S01]  /*279e0*/  @P2 STG.E.U8 desc[UR6][R28.64], R4 ;  /* 0x000000041c002986 */ /* 0x0007e2000c101106 */
[C---:B--2---:R-:W-:Y:S02]  /*279f0*/  IADD3 R12, P3, R14.reuse, R2, RZ ;  /* 0x000000020e0c7210 */ /* 0x044fe40007f7e0ff */
[----:B------:R-:W-:Y:S01]  /*27a00*/  ISETP.LT.AND P2, PT, R3, UR5, !P0 ;  /* 0x0000000503007c0c */ /* 0x000fe2000c741270 */
[C---:B------:R-:W-:Y:S01]  /*27a10*/  VIADD R3, R14.reuse, UR4 ;  /* 0x000000040e037c36 */ /* 0x040fe20008000000 */
[----:B------:R-:W-:Y:S01]  /*27a20*/  LEA.HI.X.SX32 R13, R14, R0, 0x1, P3 ;  /* 0x000000000e0d7211 */ /* 0x000fe200018f0eff */
[----:B------:R-:W-:Y:S01]  /*27a30*/  ULDC UR5, c[0x0][0x22c] ;  /* 0x00008b0000057ab9 */ /* 0x000fe20000000800 */
[----:B------:R-:W2:Y:S01]  /*27a40*/  LDL.LU.64 R18, [R1+0xc00] ;  /* 0x000c000001127983 */ /* 0x000ea20000300a00 */
[----:B------:R-:W-:Y:S01]  /*27a50*/  VIADD R14, R3, UR4 ;  /* 0x00000004030e7c36 */ /* 0x000fe20008000000 */
[----:B---3--:R-:W-:Y:S01]  /*27a60*/  PRMT R29, R5, 0x7772, RZ ;  /* 0x00007772051d7816 */ /* 0x008fe200000000ff */
[----:B------:R-:W-:Y:S01]  /*27a70*/  VIADD R4, R15, 0x16 ;  /* 0x000000160f047836 */ /* 0x000fe20000000000 */
[----:B------:R-:W-:-:S02]  /*27a80*/  IADD3 R28, P3, R3, R2, RZ ;  /* 0x00000002031c7210 */ /* 0x000fc40007f7e0ff */
[----:B------:R-:W-:Y:S01]  /*27a90*/  PRMT R5, R5, 0x7773, RZ ;  /* 0x0000777305057816 */ /* 0x000fe200000000ff */
[----:B------:R3:W-:Y:S01]  /*27aa0*/  @P4 STG.E.U8 desc[UR6][R12.64], R29 ;  /* 0x0000001d0c004986 */ /* 0x0007e2000c101106 */
[----:B------:R-:W-:Y:S01]  /*27ab0*/  ISETP.LT.AND P4, PT, R4, UR5, !P0 ;  /* 0x0000000504007c0c */ /* 0x000fe2000c781270 */
[----:B------:R-:W-:Y:S01]  /*27ac0*/  ULDC UR5, c[0x0][0x22c] ;  /* 0x00008b0000057ab9 */ /* 0x000fe20000000800 */
[----:B---3--:R-:W-:Y:S01]  /*27ad0*/  LEA.HI.X.SX32 R29, R3, R0, 0x1, P3 ;  /* 0x00000000031d7211 */ /* 0x008fe200018f0eff */
[----:B------:R-:W-:Y:S01]  /*27ae0*/  VIADD R3, R15, 0x17 ;  /* 0x000000170f037836 */ /* 0x000fe20000000000 */
[C---:B------:R-:W-:Y:S01]  /*27af0*/  IADD3 R4, P3, R14.reuse, R2, RZ ;  /* 0x000000020e047210 */ /* 0x040fe20007f7e0ff */
[----:B------:R-:W3:Y:S04]  /*27b00*/  LDL.LU.64 R12, [R1+0xbf8] ;  /* 0x000bf800010c7983 */ /* 0x000ee80000300a00 */
[----:B------:R4:W-:Y:S01]  /*27b10*/  @P5 STG.E.U8 desc[UR6][R28.64], R5 ;  /* 0x000000051c005986 */ /* 0x0009e2000c101106 */
[----:B------:R-:W-:Y:S01]  /*27b20*/  ISETP.LT.AND P5, PT, R3, UR5, !P0 ;  /* 0x0000000503007c0c */ /* 0x000fe2000c7a1270 */
[C---:B------:R-:W-:Y:S01]  /*27b30*/  VIADD R3, R14.reuse, UR4 ;  /* 0x000000040e037c36 */ /* 0x040fe20008000000 */
[----:B------:R-:W-:Y:S01]  /*27b40*/  ULDC UR5, c[0x0][0x22c] ;  /* 0x00008b0000057ab9 */ /* 0x000fe20000000800 */
[----:B----4-:R-:W-:-:S02]  /*27b50*/  LEA.HI.X.SX32 R5, R14, R0, 0x1, P3 ;  /* 0x000000000e057211 */ /* 0x010fc400018f0eff */
[----:B------:R-:W-:Y:S01]  /*27b60*/  PRMT R14, R6, 0x7772, RZ ;  /* 0x00007772060e7816 */ /* 0x000fe200000000ff */
[----:B------:R-:W-:Y:S01]  /*27b70*/  VIADD R29, R15, 0x18 ;  /* 0x000000180f1d7836 */ /* 0x000fe20000000000 */
[----:B------:R-:W-:-:S03]  /*27b80*/  IADD3 R28, P3, R3, R2, RZ ;  /* 0x00000002031c7210 */ /* 0x000fc60007f7e0ff */
[----:B------:R4:W-:Y:S01]  /*27b90*/  @P6 STG.E.U8 desc[UR6][R4.64], R14 ;  /* 0x0000000e04006986 */ /* 0x0009e2000c101106 */
[----:B------:R-:W-:Y:S01]  /*27ba0*/  ISETP.LT.AND P6, PT, R29, UR5, !P0 ;  /* 0x000000051d007c0c */ /* 0x000fe2000c7c1270 */
[----:B------:R-:W-:Y:S01]  /*27bb0*/  ULDC UR5, c[0x0][0x22c] ;  /* 0x00008b0000057ab9 */ /* 0x000fe20000000800 */
[C---:B------:R-:W-:Y:S02]  /*27bc0*/  LEA.HI.X.SX32 R29, R3.reuse, R0, 0x1, P3 ;  /* 0x00000000031d7211 */ /* 0x040fe400018f0eff */
[----:B------:R-:W-:Y:S01]  /*27bd0*/  PRMT R6, R6, 0x7773, RZ ;  /* 0x0000777306067816 */ /* 0x000fe200000000ff */
[----:B----4-:R-:W-:Y:S01]  /*27be0*/  VIADD R5, R3, UR4 ;  /* 0x0000000403057c36 */ /* 0x010fe20008000000 */
[----:B------:R-:W4:Y:S01]  /*27bf0*/  LDL.LU R14, [R1+0xbf0] ;  /* 0x000bf000010e7983 */ /* 0x000f220000300800 */
[----:B------:R-:W-:-:S03]  /*27c00*/  VIADD R3, R15, 0x19 ;  /* 0x000000190f037836 */ /* 0x000fc60000000000 */
[----:B------:R-:W-:Y:S01]  /*27c10*/  IADD3 R4, P3, R5, R2, RZ ;  /* 0x0000000205047210 */ /* 0x000fe20007f7e0ff */
[----:B------:R0:W-:Y:S01]  /*27c20*/  @P2 STG.E.U8 desc[UR6][R28.64], R6 ;  /* 0x000000061c002986 */ /* 0x0001e2000c101106 */
[----:B------:R-:W-:Y:S01]  /*27c30*/  ISETP.LT.AND P2, PT, R3, UR5, !P0 ;  /* 0x0000000503007c0c */ /* 0x000fe2000c741270 */
[----:B------:R-:W-:Y:S01]  /*27c40*/  VIADD R3, R15, 0x1a ;  /* 0x0000001a0f037836 */ /* 0x000fe20000000000 */
[----:B------:R-:W-:Y:S01]  /*27c50*/  ULDC UR5, c[0x0][0x22c] ;  /* 0x00008b0000057ab9 */ /* 0x000fe20000000800 */
[C---:B0-----:R-:W-:Y:S01]  /*27c60*/  VIADD R6, R5.reuse, UR4 ;  /* 0x0000000405067c36 */ /* 0x041fe20008000000 */
[----:B------:R-:W-:Y:S02]  /*27c70*/  LEA.HI.X.SX32 R5, R5, R0, 0x1, P3 ;  /* 0x0000000005057211 */ /* 0x000fe400018f0eff */
[----:B------:R-:W-:Y:S02]  /*27c80*/  PRMT R29, R7, 0x7772, RZ ;  /* 0x00007772071d7816 */ /* 0x000fe400000000ff */
[----:B------:R-:W-:-:S03]  /*27c90*/  IADD3 R28, P3, R6, R2, RZ ;  /* 0x00000002061c7210 */ /* 0x000fc60007f7e0ff */
[----:B------:R0:W-:Y:S01]  /*27ca0*/  @P4 STG.E.U8 desc[UR6][R4.64], R29 ;  /* 0x0000001d04004986 */ /* 0x0001e2000c101106 */
[----:B------:R-:W-:Y:S01]  /*27cb0*/  ISETP.LT.AND P4, PT, R3, UR5, !P0 ;  /* 0x0000000503007c0c */ /* 0x000fe2000c781270 */
[C---:B------:R-:W-:Y:S01]  /*27cc0*/  VIADD R3, R6.reuse, UR4 ;  /* 0x0000000406037c36 */ /* 0x040fe20008000000 */
[----:B------:R-:W-:Y:S01]  /*27cd0*/  PRMT R7, R7, 0x7773, RZ ;  /* 0x0000777307077816 */ /* 0x000fe200000000ff */
[----:B------:R-:W-:Y:S01]  /*27ce0*/  ULDC UR5, c[0x0][0x22c] ;  /* 0x00008b0000057ab9 */ /* 0x000fe20000000800 */
[----:B0-----:R-:W-:Y:S01]  /*27cf0*/  LEA.HI.X.SX32 R29, R6, R0, 0x1, P3 ;  /* 0x00000000061d7211 */ /* 0x001fe200018f0eff */
[----:B------:R-:W-:Y:S01]  /*27d00*/  VIADD R5, R15, 0x1b ;  /* 0x0000001b0f057836 */ /* 0x000fe20000000000 */
[C---:B------:R-:W-:Y:S01]  /*27d10*/  IADD3 R4, P3, R3.reuse, R2, RZ ;  /* 0x0000000203047210 */ /* 0x040fe20007f7e0ff */
[----:B------:R-:W-:Y:S02]  /*27d20*/  VIADD R6, R3, UR4 ;  /* 0x0000000403067c36 */ /* 0x000fe40008000000 */
[----:B------:R0:W-:Y:S01]  /*27d30*/  @P5 STG.E.U8 desc[UR6][R28.64], R7 ;  /* 0x000000071c005986 */ /* 0x0001e2000c101106 */
[----:B------:R-:W-:Y:S01]  /*27d40*/  ISETP.LT.AND P5, PT, R5, UR5, !P0 ;  /* 0x0000000505007c0c */ /* 0x000fe2000c7a1270 */
[----:B------:R-:W-:Y:S01]  /*27d50*/  ULDC UR5, c[0x0][0x22c] ;  /* 0x00008b0000057ab9 */ /* 0x000fe20000000800 */
[----:B------:R-:W-:Y:S01]  /*27d60*/  LEA.HI.X.SX32 R5, R3, R0, 0x1, P3 ;  /* 0x0000000003057211 */ /* 0x000fe200018f0eff */
[----:B------:R-:W-:Y:S01]  /*27d70*/  VIADD R3, R15, 0x1c ;  /* 0x0000001c0f037836 */ /* 0x000fe20000000000 */
[----:B0-----:R-:W-:-:S02]  /*27d80*/  IADD3 R28, P3, R6, R2, RZ ;  /* 0x00000002061c7210 */ /* 0x001fc40007f7e0ff */
[----:B------:R-:W-:Y:S02]  /*27d90*/  PRMT R7, R8, 0x7772, RZ ;  /* 0x0000777208077816 */ /* 0x000fe400000000ff */
[----:B------:R-:W-:Y:S02]  /*27da0*/  LEA.HI.X.SX32 R29, R6, R0, 0x1, P3 ;  /* 0x00000000061d7211 */ /* 0x000fe400018f0eff */
[----:B------:R-:W-:Y:S01]  /*27db0*/  PRMT R8, R8, 0x7773, RZ ;  /* 0x0000777308087816 */ /* 0x000fe200000000ff */
[----:B------:R0:W-:Y:S04]  /*27dc0*/  @P6 STG.E.U8 desc[UR6][R4.64], R7 ;  /* 0x0000000704006986 */ /* 0x0001e8000c101106 */
[----:B------:R1:W-:Y:S01]  /*27dd0*/  @P2 STG.E.U8 desc[UR6][R28.64], R8 ;  /* 0x000000081c002986 */ /* 0x0003e2000c101106 */
[----:B0-----:R-:W-:-:S03]  /*27de0*/  VIADD R4, R15, 0x1d ;  /* 0x0000001d0f047836 */ /* 0x001fc60000000000 */
[----:B------:R-:W2:Y:S04]  /*27df0*/  LDL.LU R15, [R1+0xbec] ;  /* 0x000bec00010f7983 */ /* 0x000ea80000300800 */
[----:B-1----:R-:W3:Y:S01]  /*27e00*/  LDL.LU R28, [R1+0x3c0] ;  /* 0x0003c000011c7983 */ /* 0x002ee20000300800 */
[----:B------:R-:W-:Y:S01]  /*27e10*/  ISETP.LT.AND P6, PT, R3, UR5, !P0 ;  /* 0x0000000503007c0c */ /* 0x000fe2000c7c1270 */
[----:B------:R-:W-:Y:S01]  /*27e20*/  VIADD R3, R6, UR4 ;  /* 0x0000000406037c36 */ /* 0x000fe20008000000 */
[----:B------:R-:W-:-:S04]  /*27e30*/  ULDC UR5, c[0x0][0x22c] ;  /* 0x00008b0000057ab9 */ /* 0x000fc80000000800 */
[C---:B------:R-:W-:Y:S01]  /*27e40*/  IADD3 R6, P3, R3.reuse, R2, RZ ;  /* 0x0000000203067210 */ /* 0x040fe20007f7e0ff */
[----:B------:R-:W-:-:S03]  /*27e50*/  VIADD R5, R3, UR4 ;  /* 0x0000000403057c36 */ /* 0x000fc60008000000 */
[----:B------:R-:W-:Y:S02]  /*27e60*/  LEA.HI.X.SX32 R7, R3, R0, 0x1, P3 ;  /* 0x0000000003077211 */ /* 0x000fe400018f0eff */
[----:B------:R-:W-:Y:S02]  /*27e70*/  PRMT R3, R9, 0x7772, RZ ;  /* 0x0000777209037816 */ /* 0x000fe400000000ff */
[----:B------:R-:W-:Y:S01]  /*27e80*/  ISETP.LT.AND P2, PT, R4, UR5, !P0 ;  /* 0x0000000504007c0c */ /* 0x000fe2000c741270 */
[----:B------:R-:W-:Y:S01]  /*27e90*/  ULDC UR5, c[0x0][0x22c] ;  /* 0x00008b0000057ab9 */ /* 0x000fe20000000800 */
[----:B------:R-:W-:Y:S01]  /*27ea0*/  IADD3 R4, P3, R5, R2, RZ ;  /* 0x0000000205047210 */ /* 0x000fe20007f7e0ff */
[----:B------:R0:W-:Y:S01]  /*27eb0*/  @P4 STG.E.U8 desc[UR6][R6.64], R3 ;  /* 0x0000000306004986 */ /* 0x0001e2000c101106 */
[----:B------:R-:W-:Y:S01]  /*27ec0*/  PRMT R29, R9, 0x7773, RZ ;  /* 0x00007773091d7816 */ /* 0x000fe200000000ff */
[C---:B0-----:R-:W-:Y:S01]  /*27ed0*/  VIADD R3, R5.reuse, UR4 ;  /* 0x0000000405037c36 */ /* 0x041fe20008000000 */
[----:B------:R-:W-:-:S04]  /*27ee0*/  LEA.HI.X.SX32 R5, R5, R0, 0x1, P3 ;  /* 0x0000000005057211 */ /* 0x000fc800018f0eff */
[C---:B------:R-:W-:Y:S01]  /*27ef0*/  IADD3 R6, P3, R3.reuse, R2, RZ ;  /* 0x0000000203067210 */ /* 0x040fe20007f7e0ff */
[----:B------:R0:W-:Y:S01]  /*27f00*/  @P5 STG.E.U8 desc[UR6][R4.64], R29 ;  /* 0x0000001d04005986 */ /* 0x0001e2000c101106 */
[C---:B------:R-:W-:Y:S02]  /*27f10*/  VIADD R9, R3.reuse, UR4 ;  /* 0x0000000403097c36 */ /* 0x040fe40008000000 */
[----:B------:R-:W-:-:S03]  /*27f20*/  LEA.HI.X.SX32 R7, R3, R0, 0x1, P3 ;  /* 0x0000000003077211 */ /* 0x000fc600018f0eff */
[C---:B0-----:R-:W-:Y:S02]  /*27f30*/  IADD3 R4, P3, R9.reuse, R2, RZ ;  /* 0x0000000209047210 */ /* 0x041fe40007f7e0ff */
[----:B------:R-:W-:Y:S02]  /*27f40*/  PRMT R29, R10, 0x7773, RZ ;  /* 0x000077730a1d7816 */ /* 0x000fe400000000ff */
[----:B------:R-:W-:Y:S01]  /*27f50*/  LEA.HI.X.SX32 R5, R9, R0, 0x1, P3 ;  /* 0x0000000009057211 */ /* 0x000fe200018f0eff */
[----:B---3--:R-:W-:-:S05]  /*27f60*/  VIADD R8, R28, 0x1e ;  /* 0x0000001e1c087836 */ /* 0x008fca0000000000 */
[----:B------:R-:W-:Y:S01]  /*27f70*/  ISETP.LT.AND P4, PT, R8, UR5, !P0 ;  /* 0x0000000508007c0c */ /* 0x000fe2000c781270 */
[C---:B------:R-:W-:Y:S01]  /*27f80*/  VIADD R8, R28.reuse, 0x1f ;  /* 0x0000001f1c087836 */ /* 0x040fe20000000000 */
[----:B------:R-:W-:Y:S01]  /*27f90*/  ULDC UR5, c[0x0][0x22c] ;  /* 0x00008b0000057ab9 */ /* 0x000fe20000000800 */
[----:B------:R-:W-:-:S03]  /*27fa0*/  VIADD R3, R28, 0x20 ;  /* 0x000000201c037836 */ /* 0x000fc60000000000 */
[----:B------:R-:W-:Y:S01]  /*27fb0*/  ISETP.LT.AND P5, PT, R8, UR5, !P0 ;  /* 0x0000000508007c0c */ /* 0x000fe2000c7a1270 */
[----:B------:R-:W-:Y:S01]  /*27fc0*/  ULDC UR5, c[0x0][0x22c] ;  /* 0x00008b0000057ab9 */ /* 0x000fe20000000800 */
[----:B------:R-:W-:-:S05]  /*27fd0*/  PRMT R8, R10, 0x7772, RZ ;  /* 0x000077720a087816 */ /* 0x000fca00000000ff */
[----:B------:R0:W-:Y:S01]  /*27fe0*/  @P6 STG.E.U8 desc[UR6][R6.64], R8 ;  /* 0x0000000806006986 */ /* 0x0001e2000c101106 */
[----:B------:R-:W-:Y:S01]  /*27ff0*/  ISETP.LT.AND P6, PT, R3, UR5, !P0 ;  /* 0x0000000503007c0c */ /* 0x000fe2000c7c1270 */
[----:B------:R-:W-:Y:S01]  /*28000*/  VIADD R3, R9, UR4 ;  /* 0x0000000409037c36 */ /* 0x000fe20008000000 */
[----:B------:R-:W-:Y:S01]  /*28010*/  ULDC UR5, c[0x0][0x22c] ;  /* 0x00008b0000057ab9 */ /* 0x000fe20000000800 */
[----:B------:R-:W-:Y:S01]  /*28020*/  VIADD R9, R28, 0x21 ;  /* 0x000000211c097836 */ /* 0x000fe20000000000 */
[----:B------:R1:W-:Y:S01]  /*28030*/  @P2 STG.E.U8 desc[UR6][R4.64], R29 ;  /* 0x0000001d04002986 */ /* 0x0003e2000c101106 */
[----:B------:R-:W-:-:S03]  /*28040*/  PRMT R10, R11, 0x7772, RZ ;  /* 0x000077720b0a7816 */ /* 0x000fc600000000ff */
[----:B------:R-:W-:Y:S02]  /*28050*/  ISETP.LT.AND P2, PT, R9, UR5, !P0 ;  /* 0x0000000509007c0c */ /* 0x000fe4000c741270 */
[C---:B0-----:R-:W-:Y:S01]  /*28060*/  IADD3 R6, P3, R3.reuse, R2, RZ ;  /* 0x0000000203067210 */ /* 0x041fe20007f7e0ff */
[C---:B------:R-:W-:Y:S01]  /*28070*/  VIADD R9, R3.reuse, UR4 ;  /* 0x0000000403097c36 */ /* 0x040fe20008000000 */
[----:B------:R-:W-:Y:S02]  /*28080*/  ULDC UR5, c[0x0][0x22c] ;  /* 0x00008b0000057ab9 */ /* 0x000fe40000000800 */
[----:B------:R-:W-:Y:S01]  /*28090*/  LEA.HI.X.SX32 R7, R3, R0, 0x1, P3 ;  /* 0x0000000003077211 */ /* 0x000fe200018f0eff */
[----:B------:R-:W-:Y:S01]  /*280a0*/  VIADD R3, R28, 0x22 ;  /* 0x000000221c037836 */ /* 0x000fe20000000000 */
[----:B-1----:R-:W-:-:S03]  /*280b0*/  IADD3 R4, P3, R9, R2, RZ ;  /* 0x0000000209047210 */ /* 0x002fc60007f7e0ff */
[----:B------:R0:W-:Y:S01]  /*280c0*/  @P4 STG.E.U8 desc[UR6][R6.64], R10 ;  /* 0x0000000a06004986 */ /* 0x0001e2000c101106 */
[----:B------:R-:W-:Y:S01]  /*280d0*/  ISETP.LT.AND P4, PT, R3, UR5, !P0 ;  /* 0x0000000503007c0c */ /* 0x000fe2000c781270 */
[C---:B------:R-:W-:Y:S01]  /*280e0*/  VIADD R3, R9.reuse, UR4 ;  /* 0x0000000409037c36 */ /* 0x040fe20008000000 */
[----:B------:R-:W-:Y:S01]  /*280f0*/  LEA.HI.X.SX32 R5, R9, R0, 0x1, P3 ;  /* 0x0000000009057211 */ /* 0x000fe200018f0eff */
[C---:B------:R-:W-:Y:S01]  /*28100*/  VIADD R9, R28.reuse, 0x23 ;  /* 0x000000231c097836 */ /* 0x040fe20000000000 */
[----:B------:R-:W-:Y:S01]  /*28110*/  PRMT R29, R11, 0x7773, RZ ;  /* 0x000077730b1d7816 */ /* 0x000fe200000000ff */
[----:B------:R-:W-:Y:S01]  /*28120*/  ULDC UR5, c[0x0][0x22c] ;  /* 0x00008b0000057ab9 */ /* 0x000fe20000000800 */
[C---:B------:R-:W-:Y:S01]  /*28130*/  IADD3 R8, P3, R3.reuse, R2, RZ ;  /* 0x0000000203087210 */ /* 0x040fe20007f7e0ff */
[----:B------:R-:W-:Y:S02]  /*28140*/  VIADD R11, R3, UR4 ;  /* 0x00000004030b7c36 */ /* 0x000fe40008000000 */
[----:B------:R1:W-:Y:S01]  /*28150*/  @P5 STG.E.U8 desc[UR6][R4.64], R29 ;  /* 0x0000001d04005986 */ /* 0x0003e2000c101106 */
[----:B------:R-:W-:Y:S01]  /*28160*/  ISETP.LT.AND P5, PT, R9, UR5, !P0 ;  /* 0x0000000509007c0c */ /* 0x000fe2000c7a1270 */
[----:B------:R-:W-:Y:S01]  /*28170*/  ULDC UR5, c[0x0][0x22c] ;  /* 0x00008b0000057ab9 */ /* 0x000fe20000000800 */
[----:B------:R-:W-:Y:S01]  /*28180*/  LEA.HI.X.SX32 R9, R3, R0, 0x1, P3 ;  /* 0x0000000003097211 */ /* 0x000fe200018f0eff */
[----:B------:R-:W-:Y:S01]  /*28190*/  VIADD R3, R28, 0x24 ;  /* 0x000000241c037836 */ /* 0x000fe20000000000 */
[----:B0-----:R-:W-:-:S02]  /*281a0*/  PRMT R10, R12, 0x7770, RZ ;  /* 0x000077700c0a7816 */ /* 0x001fc400000000ff */
[----:B------:R-:W-:-:S03]  /*281b0*/  IADD3 R6, P3, R11, R2, RZ ;  /* 0x000000020b067210 */ /* 0x000fc60007f7e0ff */
[----:B------:R0:W-:Y:S01]  /*281c0*/  @P6 STG.E.U8 desc[UR6][R8.64], R10 ;  /* 0x0000000a08006986 */ /* 0x0001e2000c101106 */
[----:B------:R-:W-:Y:S01]  /*281d0*/  ISETP.LT.AND P6, PT, R3, UR5, !P0 ;  /* 0x0000000503007c0c */ /* 0x000fe2000c7c1270 */
[C---:B------:R-:W-:Y:S01]  /*281e0*/  VIADD R3, R11.reuse, UR4 ;  /* 0x000000040b037c36 */ /* 0x040fe20008000000 */
[----:B------:R-:W-:Y:S01]  /*281f0*/  LEA.HI.X.SX32 R7, R11, R0, 0x1, P3 ;  /* 0x000000000b077211 */ /* 0x000fe200018f0eff */
[----:B-1----:R-:W-:Y:S01]  /*28200*/  VIADD R5, R28, 0x25 ;  /* 0x000000251c057836 */ /* 0x002fe20000000000 */
        /* <DEDUP_REMOVED lines=15> */
[C---:B-1----:R-:W-:Y:S01]  /*28300*/  VIADD R7, R28.reuse, 0x27 ;  /* 0x000000271c077836 */ /* 0x042fe20000000000 */
        /* <DEDUP_REMOVED lines=9> */
[----:B----4-:R-:W-:-:S02]  /*283a0*/  PRMT R10, R14, 0x7770, RZ ;  /* 0x000077700e0a7816 */ /* 0x010fc400000000ff */
[----:B------:R-:W-:-:S03]  /*283b0*/  IADD3 R4, P3, R11, R2, RZ ;  /* 0x000000020b047210 */ /* 0x000fc60007f7e0ff */
[----:B------:R2:W-:Y:S01]  /*283c0*/  @P6 STG.E.U8 desc[UR6][R6.64], R10 ;  /* 0x0000000a06006986 */ /* 0x0005e2000c101106 */
[----:B------:R-:W-:Y:S01]  /*283d0*/  ISETP.LT.AND P6, PT, R3, UR5, !P0 ;  /* 0x0000000503007c0c */ /* 0x000fe2000c7c1270 */
[C---:B------:R-:W-:Y:S01]  /*283e0*/  VIADD R3, R11.reuse, UR4 ;  /* 0x000000040b037c36 */ /* 0x040fe20008000000 */
[----:B------:R-:W-:Y:S01]  /*283f0*/  LEA.HI.X.SX32 R5, R11, R0, 0x1, P3 ;  /* 0x000000000b057211 */ /* 0x000fe200018f0eff */
[----:B0-----:R-:W-:Y:S01]  /*28400*/  VIADD R9, R28, 0x29 ;  /* 0x000000291c097836 */ /* 0x001fe20000000000 */
        /* <DEDUP_REMOVED lines=9> */
[----:B--2---:R-:W-:-:S02]  /*284a0*/  PRMT R10, R15, 0x7770, RZ ;  /* 0x000077700f0a7816 */ /* 0x004fc400000000ff */
[----:B------:R-:W-:-:S03]  /*284b0*/  IADD3 R6, P3, R11, R2, RZ ;  /* 0x000000020b067210 */ /* 0x000fc60007f7e0ff */
[----:B------:R1:W-:Y:S01]  /*284c0*/  @P4 STG.E.U8 desc[UR6][R8.64], R10 ;  /* 0x0000000a08004986 */ /* 0x0003e2000c101106 */
[----:B------:R-:W-:Y:S01]  /*284d0*/  ISETP.LT.AND P4, PT, R3, UR5, !P0 ;  /* 0x0000000503007c0c */ /* 0x000fe2000c781270 */
[C---:B------:R-:W-:Y:S01]  /*284e0*/  VIADD R3, R11.reuse, UR4 ;  /* 0x000000040b037c36 */ /* 0x040fe20008000000 */
[----:B------:R-:W-:Y:S01]  /*284f0*/  LEA.HI.X.SX32 R7, R11, R0, 0x1, P3 ;  /* 0x000000000b077211 */ /* 0x000fe200018f0eff */
[C---:B0-----:R-:W-:Y:S01]  /*28500*/  VIADD R5, R28.reuse, 0x2b ;  /* 0x0000002b1c057836 */ /* 0x041fe20000000000 */
        /* <DEDUP_REMOVED lines=9> */
[----:B-1----:R-:W-:-:S02]  /*285a0*/  PRMT R10, R16, 0x7770, RZ ;  /* 0x00007770100a7816 */ /* 0x002fc400000000ff */
        /* <DEDUP_REMOVED lines=95> */
[----:B------:R-:W-:-:S02]  /*28ba0*/  PRMT R13, R14, 0x7772, RZ ;  /* 0x000077720e0d7816 */ /* 0x000fc400000000ff */
[----:B-1----:R-:W-:-:S03]  /*28bb0*/  IADD3 R8, P3, R11, R2, RZ ;  /* 0x000000020b087210 */ /* 0x002fc60007f7e0ff */
        /* <DEDUP_REMOVED lines=16> */
[----:B------:R-:W-:Y:S01]  /*28cc0*/  @P4 STG.E.U8 desc[UR6][R6.64], R13 ;  /* 0x0000000d06004986 */ /* 0x000fe2000c101106 */
[----:B------:R-:W-:Y:S01]  /*28cd0*/  ISETP.LT.AND P4, PT, R3, UR5, !P0 ;  /* 0x0000000503007c0c */ /* 0x000fe2000c781270 */
[C---:B------:R-:W-:Y:S01]  /*28ce0*/  VIADD R3, R11.reuse, UR4 ;  /* 0x000000040b037c36 */ /* 0x040fe20008000000 */
[----:B------:R-:W-:Y:S01]  /*28cf0*/  LEA.HI.X.SX32 R5, R11, R0, 0x1, P3 ;  /* 0x000000000b057211 */ /* 0x000fe200018f0eff */
[----:B0-----:R-:W-:Y:S01]  /*28d00*/  VIADD R9, R28, 0x3b ;  /* 0x0000003b1c097836 */ /* 0x001fe20000000000 */
[----:B------:R-:W-:Y:S01]  /*28d10*/  PRMT R15, R15, 0x7773, RZ ;  /* 0x000077730f0f7816 */ /* 0x000fe200000000ff */
[----:B------:R-:W-:Y:S01]  /*28d20*/  ULDC UR5, c[0x0][0x22c] ;  /* 0x00008b0000057ab9 */ /* 0x000fe20000000800 */
[----:B------:R-:W-:-:S03]  /*28d30*/  IADD3 R8, P3, R3, R2, RZ ;  /* 0x0000000203087210 */ /* 0x000fc60007f7e0ff */
[----:B------:R-:W-:Y:S01]  /*28d40*/  @P5 STG.E.U8 desc[UR6][R4.64], R15 ;  /* 0x0000000f04005986 */ /* 0x000fe2000c101106 */
[----:B------:R-:W-:Y:S02]  /*28d50*/  ISETP.LT.AND P5, PT, R9, UR5, !P0 ;  /* 0x0000000509007c0c */ /* 0x000fe4000c7a1270 */
[----:B------:R-:W-:Y:S01]  /*28d60*/  PRMT R29, R16, 0x7772, RZ ;  /* 0x00007772101d7816 */ /* 0x000fe200000000ff */
[C---:B------:R-:W-:Y:S01]  /*28d70*/  VIADD R11, R3.reuse, UR4 ;  /* 0x00000004030b7c36 */ /* 0x040fe20008000000 */
[----:B------:R-:W-:Y:S01]  /*28d80*/  LEA.HI.X.SX32 R9, R3, R0, 0x1, P3 ;  /* 0x0000000003097211 */ /* 0x000fe200018f0eff */
[----:B------:R-:W-:-:S04]  /*28d90*/  ULDC UR5, c[0x0][0x22c] ;  /* 0x00008b0000057ab9 */ /* 0x000fc80000000800 */
[----:B------:R0:W-:Y:S04]  /*28da0*/  @P6 STG.E.U8 desc[UR6][R8.64], R29 ;  /* 0x0000001d08006986 */ /* 0x0001e8000c101106 */
[----:B0-----:R-:W2:Y:S01]  /*28db0*/  LDL.LU R29, [R1+0x18] ;  /* 0x00001800011d7983 */ /* 0x001ea20000300800 */
[----:B------:R-:W-:Y:S01]  /*28dc0*/  VIADD R3, R28, 0x3c ;  /* 0x0000003c1c037836 */ /* 0x000fe20000000000 */
[----:B------:R-:W-:-:S04]  /*28dd0*/  IADD3 R6, P3, R11, R2, RZ ;  /* 0x000000020b067210 */ /* 0x000fc80007f7e0ff */
[----:B------:R-:W-:Y:S01]  /*28de0*/  ISETP.LT.AND P6, PT, R3, UR5, !P0 ;  /* 0x0000000503007c0c */ /* 0x000fe2000c7c1270 */
[C---:B------:R-:W-:Y:S01]  /*28df0*/  VIADD R3, R11.reuse, UR4 ;  /* 0x000000040b037c36 */ /* 0x040fe20008000000 */
[----:B------:R-:W-:Y:S01]  /*28e00*/  LEA.HI.X.SX32 R7, R11, R0, 0x1, P3 ;  /* 0x000000000b077211 */ /* 0x000fe200018f0eff */
[----:B------:R-:W-:Y:S01]  /*28e10*/  VIADD R5, R28, 0x3d ;  /* 0x0000003d1c057836 */ /* 0x000fe20000000000 */
        /* <DEDUP_REMOVED lines=19> */
[----:B------:R-:W-:-:S03]  /*28f50*/  VIADD R7, R3, UR4 ;  /* 0x0000000403077c36 */ /* 0x000fc60008000000 */
[----:B------:R-:W-:Y:S01]  /*28f60*/  LEA.HI.X.SX32 R13, R3, R0, 0x1, P3 ;  /* 0x00000000030d7211 */ /* 0x000fe200018f0eff */
[----:B------:R-:W-:Y:S01]  /*28f70*/  VIADD R3, R28, 0x40 ;  /* 0x000000401c037836 */ /* 0x000fe20000000000 */
[----:B-1----:R-:W-:Y:S01]  /*28f80*/  PRMT R15, R18, 0x7772, RZ ;  /* 0x00007772120f7816 */ /* 0x002fe200000000ff */
[----:B------:R0:W-:Y:S01]  /*28f90*/  @P5 STG.E.U8 desc[UR6][R8.64], R17 ;  /* 0x0000001108005986 */ /* 0x0001e2000c101106 */
[----:B------:R-:W-:Y:S01]  /*28fa0*/  ISETP.LT.AND P5, PT, R6, UR5, !P0 ;  /* 0x0000000506007c0c */ /* 0x000fe2000c7a1270 */
[----:B------:R-:W-:Y:S02]  /*28fb0*/  ULDC UR5, c[0x0][0x22c] ;  /* 0x00008b0000057ab9 */ /* 0x000fe40000000800 */
[----:B------:R1:W-:Y:S01]  /*28fc0*/  @P6 STG.E.U8 desc[UR6][R12.64], R15 ;  /* 0x0000000f0c006986 */ /* 0x0003e2000c101106 */
[----:B------:R-:W-:Y:S01]  /*28fd0*/  ISETP.LT.AND P6, PT, R3, UR5, !P0 ;  /* 0x0000000503007c0c */ /* 0x000fe2000c7c1270 */
[C---:B------:R-:W-:Y:S01]  /*28fe0*/  VIADD R3, R7.reuse, UR4 ;  /* 0x0000000407037c36 */ /* 0x040fe20008000000 */
[----:B------:R-:W-:Y:S01]  /*28ff0*/  IADD3 R10, P3, R7, R2, RZ ;  /* 0x00000002070a7210 */ /* 0x000fe20007f7e0ff */
[----:B------:R-:W-:Y:S01]  /*29000*/  VIADD R4, R28, 0x41 ;  /* 0x000000411c047836 */ /* 0x000fe20000000000 */
[----:B------:R-:W-:-:S02]  /*29010*/  ULDC UR5, c[0x0][0x22c] ;  /* 0x00008b0000057ab9 */ /* 0x000fc40000000800 */
[----:B------:R-:W-:Y:S02]  /*29020*/  LEA.HI.X.SX32 R11, R7, R0, 0x1, P3 ;  /* 0x00000000070b7211 */ /* 0x000fe400018f0eff */
[C---:B------:R-:W-:Y:S02]  /*29030*/  IADD3 R6, P3, R3.reuse, R2, RZ ;  /* 0x0000000203067210 */ /* 0x040fe40007f7e0ff */
[----:B0-----:R-:W-:Y:S01]  /*29040*/  PRMT R9, R18, 0x7773, RZ ;  /* 0x0000777312097816 */ /* 0x001fe200000000ff */
[C---:B------:R-:W-:Y:S01]  /*29050*/  VIADD R5, R3.reuse, UR4 ;  /* 0x0000000403057c36 */ /* 0x040fe20008000000 */
[----:B------:R-:W-:Y:S01]  /*29060*/  LEA.HI.X.SX32 R7, R3, R0, 0x1, P3 ;  /* 0x0000000003077211 */ /* 0x000fe200018f0eff */
[----:B------:R-:W-:Y:S01]  /*29070*/  VIADD R3, R28, 0x42 ;  /* 0x000000421c037836 */ /* 0x000fe20000000000 */
[----:B-1----:R-:W-:Y:S01]  /*29080*/  PRMT R13, R19, 0x7772, RZ ;  /* 0x00007772130d7816 */ /* 0x002fe200000000ff */
[----:B------:R0:W-:Y:S01]  /*29090*/  @P2 STG.E.U8 desc[UR6][R10.64], R9 ;  /* 0x000000090a002986 */ /* 0x0001e2000c101106 */
[----:B------:R-:W-:Y:S01]  /*290a0*/  ISETP.LT.AND P2, PT, R4, UR5, !P0 ;  /* 0x0000000504007c0c */ /* 0x000fe2000c741270 */
[----:B------:R-:W-:-:S02]  /*290b0*/  ULDC UR5, c[0x0][0x22c] ;  /* 0x00008b0000057ab9 */ /* 0x000fc40000000800 */
[----:B------:R1:W-:Y:S01]  /*290c0*/  @P4 STG.E.U8 desc[UR6][R6.64], R13 ;  /* 0x0000000d06004986 */ /* 0x0003e2000c101106 */
[----:B------:R-:W-:Y:S01]  /*290d0*/  ISETP.LT.AND P4, PT, R3, UR5, !P0 ;  /* 0x0000000503007c0c */ /* 0x000fe2000c781270 */
[C---:B------:R-:W-:Y:S01]  /*290e0*/  VIADD R3, R5.reuse, UR4 ;  /* 0x0000000405037c36 */ /* 0x040fe20008000000 */
[----:B------:R-:W-:Y:S01]  /*290f0*/  IADD3 R4, P3, R5, R2, RZ ;  /* 0x0000000205047210 */ /* 0x000fe20007f7e0ff */
[----:B------:R-:W-:Y:S01]  /*29100*/  VIADD R8, R28, 0x43 ;  /* 0x000000431c087836 */ /* 0x000fe20000000000 */
[----:B------:R-:W-:Y:S01]  /*29110*/  PRMT R19, R19, 0x7773, RZ ;  /* 0x0000777313137816 */ /* 0x000fe200000000ff */
[----:B------:R-:W-:Y:S01]  /*29120*/  ULDC UR5, c[0x0][0x22c] ;  /* 0x00008b0000057ab9 */ /* 0x000fe20000000800 */
[----:B------:R-:W-:Y:S02]  /*29130*/  LEA.HI.X.SX32 R5, R5, R0, 0x1, P3 ;  /* 0x0000000005057211 */ /* 0x000fe400018f0eff */
[C---:B0-----:R-:W-:Y:S01]  /*29140*/  IADD3 R10, P3, R3.reuse, R2, RZ ;  /* 0x00000002030a7210 */ /* 0x041fe20007f7e0ff */
[----:B------:R-:W-:Y:S01]  /*29150*/  VIADD R9, R3, UR4 ;  /* 0x0000000403097c36 */ /* 0x000fe20008000000 */
[----:B-1----:R-:W-:-:S02]  /*29160*/  PRMT R7, R20, 0x7770, RZ ;  /* 0x0000777014077816 */ /* 0x002fc400000000ff */
[----:B------:R-:W-:Y:S01]  /*29170*/  LEA.HI.X.SX32 R11, R3, R0, 0x1, P3 ;  /* 0x00000000030b7211 */ /* 0x000fe200018f0eff */
[----:B------:R-:W-:Y:S01]  /*29180*/  VIADD R3, R28, 0x44 ;  /* 0x000000441c037836 */ /* 0x000fe20000000000 */
[----:B------:R0:W-:Y:S01]  /*29190*/  @P5 STG.E.U8 desc[UR6][R4.64], R19 ;  /* 0x0000001304005986 */ /* 0x0001e2000c101106 */
[----:B------:R-:W-:Y:S01]  /*291a0*/  ISETP.LT.AND P5, PT, R8, UR5, !P0 ;  /* 0x0000000508007c0c */ /* 0x000fe2000c7a1270 */
[----:B------:R-:W-:Y:S02]  /*291b0*/  ULDC UR5, c[0x0][0x22c] ;  /* 0x00008b0000057ab9 */ /* 0x000fe40000000800 */
[----:B------:R1:W-:Y:S01]  /*291c0*/  @P6 STG.E.U8 desc[UR6][R10.64], R7 ;  /* 0x000000070a006986 */ /* 0x0003e2000c101106 */
[----:B------:R-:W-:Y:S01]  /*291d0*/  ISETP.LT.AND P6, PT, R3, UR5, !P0 ;  /* 0x0000000503007c0c */ /* 0x000fe2000c7c1270 */
[C---:B------:R-:W-:Y:S01]  /*291e0*/  VIADD R3, R9.reuse, UR4 ;  /* 0x0000000409037c36 */ /* 0x040fe20008000000 */
[----:B------:R-:W-:Y:S01]  /*291f0*/  IADD3 R12, P3, R9, R2, RZ ;  /* 0x00000002090c7210 */ /* 0x000fe20007f7e0ff */
[----:B------:R-:W-:Y:S01]  /*29200*/  ULDC UR5, c[0x0][0x22c] ;  /* 0x00008b0000057ab9 */ /* 0x000fe20000000800 */
[----:B------:R-:W-:-:S02]  /*29210*/  PRMT R17, R20, 0x7771, RZ ;  /* 0x0000777114117816 */ /* 0x000fc400000000ff */
[----:B------:R-:W-:Y:S02]  /*29220*/  LEA.HI.X.SX32 R13, R9, R0, 0x1, P3 ;  /* 0x00000000090d7211 */ /* 0x000fe400018f0eff */
[----:B------:R-:W-:Y:S01]  /*29230*/  IADD3 R8, P3, R3, R2, RZ ;  /* 0x0000000203087210 */ /* 0x000fe20007f7e0ff */
[C---:B0-----:R-:W-:Y:S01]  /*29240*/  VIADD R4, R28.reuse, 0x45 ;  /* 0x000000451c047836 */ /* 0x041fe20000000000 */
[----:B------:R-:W-:Y:S01]  /*29250*/  PRMT R15, R21, 0x7770, RZ ;  /* 0x00007770150f7816 */ /* 0x000fe200000000ff */
[C---:B------:R-:W-:Y:S01]  /*29260*/  VIADD R5, R3.reuse, UR4 ;  /* 0x0000000403057c36 */ /* 0x040fe20008000000 */
[----:B------:R-:W-:Y:S01]  /*29270*/  LEA.HI.X.SX32 R9, R3, R0, 0x1, P3 ;  /* 0x0000000003097211 */ /* 0x000fe200018f0eff */
[----:B------:R-:W-:Y:S01]  /*29280*/  VIADD R3, R28, 0x46 ;  /* 0x000000461c037836 */ /* 0x000fe20000000000 */
[----:B------:R0:W-:Y:S01]  /*29290*/  @P2 STG.E.U8 desc[UR6][R12.64], R17 ;  /* 0x000000110c002986 */ /* 0x0001e2000c101106 */
[----:B------:R-:W-:Y:S01]  /*292a0*/  ISETP.LT.AND P2, PT, R4, UR5, !P0 ;  /* 0x0000000504007c0c */ /* 0x000fe2000c741270 */
[----:B------:R-:W-:Y:S01]  /*292b0*/  ULDC UR5, c[0x0][0x22c] ;  /* 0x00008b0000057ab9 */ /* 0x000fe20000000800 */
[----:B------:R-:W-:Y:S01]  /*292c0*/  IADD3 R6, P3, R5, R2, RZ ;  /* 0x0000000205067210 */ /* 0x000fe20007f7e0ff */
[----:B------:R3:W-:Y:S01]  /*292d0*/  @P4 STG.E.U8 desc[UR6][R8.64], R15 ;  /* 0x0000000f08004986 */ /* 0x0007e2000c101106 */
[----:B------:R-:W-:Y:S01]  /*292e0*/  ISETP.LT.AND P4, PT, R3, UR5, !P0 ;  /* 0x0000000503007c0c */ /* 0x000fe2000c781270 */
[C---:B------:R-:W-:Y:S01]  /*292f0*/  VIADD R3, R5.reuse, UR4 ;  /* 0x0000000405037c36 */ /* 0x040fe20008000000 */
[----:B-1----:R-:W-:Y:S01]  /*29300*/  LEA.HI.X.SX32 R7, R5, R0, 0x1, P3 ;  /* 0x0000000005077211 */ /* 0x002fe200018f0eff */
[----:B------:R-:W-:Y:S01]  /*29310*/  VIADD R5, R28, 0x47 ;  /* 0x000000471c057836 */ /* 0x000fe20000000000 */
[----:B------:R-:W-:Y:S01]  /*29320*/  ULDC UR5, c[0x0][0x22c] ;  /* 0x00008b0000057ab9 */ /* 0x000fe20000000800 */
[----:B0-----:R-:W-:-:S02]  /*29330*/  PRMT R13, R21, 0x7771, RZ ;  /* 0x00007771150d7816 */ /* 0x001fc400000000ff */
[C---:B------:R-:W-:Y:S01]  /*29340*/  IADD3 R4, P3, R3.reuse, R2, RZ ;  /* 0x0000000203047210 */ /* 0x040fe20007f7e0ff */
[----:B------:R-:W-:Y:S02]  /*29350*/  VIADD R11, R3, UR4 ;  /* 0x00000004030b7c36 */ /* 0x000fe40008000000 */
[----:B------:R0:W-:Y:S01]  /*29360*/  @P5 STG.E.U8 desc[UR6][R6.64], R13 ;  /* 0x0000000d06005986 */ /* 0x0001e2000c101106 */
[----:B------:R-:W-:Y:S01]  /*29370*/  ISETP.LT.AND P5, PT, R5, UR5, !P0 ;  /* 0x0000000505007c0c */ /* 0x000fe2000c7a1270 */
[----:B------:R-:W-:Y:S01]  /*29380*/  ULDC UR5, c[0x0][0x22c] ;  /* 0x00008b0000057ab9 */ /* 0x000fe20000000800 */
[----:B------:R-:W-:Y:S01]  /*29390*/  LEA.HI.X.SX32 R5, R3, R0, 0x1, P3 ;  /* 0x0000000003057211 */ /* 0x000fe200018f0eff */
[----:B------:R-:W-:Y:S01]  /*293a0*/  VIADD R3, R28, 0x48 ;  /* 0x000000481c037836 */ /* 0x000fe20000000000 */
[----:B---3--:R-:W-:Y:S02]  /*293b0*/  PRMT R15, R22, 0x7770, RZ ;  /* 0x00007770160f7816 */ /* 0x008fe400000000ff */
        /* <DEDUP_REMOVED lines=170> */
[----:B------:R-:W-:Y:S01]  /*29e60*/  @P2 STG.E.U8 desc[UR6][R4.64], R15 ;  /* 0x0000000f04002986 */ /* 0x000fe2000c101106 */
        /* <DEDUP_REMOVED lines=8> */
[----:B------:R-:W-:Y:S01]  /*29ef0*/  VIADD R3, R28, 0x5f ;  /* 0x0000005f1c037836 */ /* 0x000fe20000000000 */
[C---:B------:R-:W-:Y:S01]  /*29f00*/  LEA.HI.X.SX32 R11, R13.reuse, R0, 0x1, P3 ;  /* 0x000000000d0b7211 */ /* 0x040fe200018f0eff */
[----:B------:R-:W-:Y:S01]  /*29f10*/  VIADD R13, R13, UR4 ;  /* 0x000000040d0d7c36 */ /* 0x000fe20008000000 */
[----:B------:R-:W-:Y:S01]  /*29f20*/  PRMT R25, R25, 0x7773, RZ ;  /* 0x0000777319197816 */ /* 0x000fe200000000ff */
[----:B------:R-:W-:Y:S01]  /*29f30*/  ULDC UR5, c[0x0][0x22c] ;  /* 0x00008b0000057ab9 */ /* 0x000fe20000000800 */
[----:B--2---:R-:W1:Y:S01]  /*29f40*/  LDS.128 R4, [R29] ;  /* 0x000000001d047984 */ /* 0x004e620000000c00 */
[----:B------:R-:W-:Y:S01]  /*29f50*/  ISETP.LT.AND P3, PT, R3, UR5, !P0 ;  /* 0x0000000503007c0c */ /* 0x000fe2000c761270 */
[C---:B------:R-:W-:Y:S01]  /*29f60*/  VIADD R3, R13.reuse, UR4 ;  /* 0x000000040d037c36 */ /* 0x040fe20008000000 */
[----:B------:R-:W-:Y:S01]  /*29f70*/  PRMT R23, R26, 0x7772, RZ ;  /* 0x000077721a177816 */ /* 0x000fe200000000ff */
[----:B------:R2:W-:Y:S01]  /*29f80*/  @P5 STG.E.U8 desc[UR6][R10.64], R25 ;  /* 0x000000190a005986 */ /* 0x0005e2000c101106 */
[----:B------:R-:W-:Y:S01]  /*29f90*/  IADD3 R12, P5, R13, R2, RZ ;  /* 0x000000020d0c7210 */ /* 0x000fe20007fbe0ff */
[----:B0-----:R-:W-:Y:S01]  /*29fa0*/  VIADD R8, R28, 0x60 ;  /* 0x000000601c087836 */ /* 0x001fe20000000000 */
[----:B------:R-:W-:-:S02]  /*29fb0*/  ULDC UR5, c[0x0][0x22c] ;  /* 0x00008b0000057ab9 */ /* 0x000fc40000000800 */
[----:B------:R-:W-:Y:S02]  /*29fc0*/  LEA.HI.X.SX32 R13, R13, R0, 0x1, P5 ;  /* 0x000000000d0d7211 */ /* 0x000fe400028f0eff */
[----:B------:R-:W-:-:S04]  /*29fd0*/  IADD3 R14, P5, R3, R2, RZ ;  /* 0x00000002030e7210 */ /* 0x000fc80007fbe0ff */
[C---:B------:R-:W-:Y:S01]  /*29fe0*/  LEA.HI.X.SX32 R15, R3.reuse, R0, 0x1, P5 ;  /* 0x00000000030f7211 */ /* 0x040fe200028f0eff */
[----:B------:R-:W-:Y:S01]  /*29ff0*/  VIADD R3, R3, UR4 ;  /* 0x0000000403037c36 */ /* 0x000fe20008000000 */
[----:B------:R-:W-:Y:S01]  /*2a000*/  PRMT R21, R26, 0x7773, RZ ;  /* 0x000077731a157816 */ /* 0x000fe200000000ff */
[----:B------:R-:W-:Y:S01]  /*2a010*/  VIADD R9, R28, 0x61 ;  /* 0x000000611c097836 */ /* 0x000fe20000000000 */
[----:B------:R0:W-:Y:S01]  /*2a020*/  @P6 STG.E.U8 desc[UR6][R12.64], R23 ;  /* 0x000000170c006986 */ /* 0x0001e2000c101106 */
[----:B------:R-:W-:Y:S01]  /*2a030*/  ISETP.LT.AND P5, PT, R8, UR5, !P0 ;  /* 0x0000000508007c0c */ /* 0x000fe2000c7a1270 */
[C---:B------:R-:W-:Y:S01]  /*2a040*/  VIADD R17, R3.reuse, UR4 ;  /* 0x0000000403117c36 */ /* 0x040fe20008000000 */
[----:B------:R-:W-:Y:S01]  /*2a050*/  IADD3 R8, P6, R3, R2, RZ ;  /* 0x0000000203087210 */ /* 0x000fe20007fde0ff */
[----:B------:R-:W-:Y:S01]  /*2a060*/  ULDC UR5, c[0x0][0x22c] ;  /* 0x00008b0000057ab9 */ /* 0x000fe20000000800 */
[----:B------:R3:W-:Y:S01]  /*2a070*/  @P2 STG.E.U8 desc[UR6][R14.64], R21 ;  /* 0x000000150e002986 */ /* 0x0007e2000c101106 */
[----:B------:R-:W-:Y:S01]  /*2a080*/  ISETP.LT.AND P2, PT, R9, UR5, !P0 ;  /* 0x0000000509007c0c */ /* 0x000fe2000c741270 */
[----:B------:R-:W-:Y:S01]  /*2a090*/  ULDC UR5, c[0x0][0x22c] ;  /* 0x00008b0000057ab9 */ /* 0x000fe20000000800 */
[----:B------:R-:W-:-:S02]  /*2a0a0*/  LEA.HI.X.SX32 R9, R3, R0, 0x1, P6 ;  /* 0x0000000003097211 */ /* 0x000fc400030f0eff */
[----:B--2---:R-:W-:Y:S02]  /*2a0b0*/  IADD3 R10, P6, R17, R2, RZ ;  /* 0x00000002110a7210 */ /* 0x004fe40007fde0ff */
[C---:B------:R-:W-:Y:S01]  /*2a0c0*/  PRMT R19, R27.reuse, 0x7773, RZ ;  /* 0x000077731b137816 */ /* 0x040fe200000000ff */
[C---:B------:R-:W-:Y:S01]  /*2a0d0*/  VIADD R3, R28.reuse, 0x62 ;  /* 0x000000621c037836 */ /* 0x040fe20000000000 */
[----:B------:R-:W-:Y:S02]  /*2a0e0*/  PRMT R27, R27, 0x7772, RZ ;  /* 0x000077721b1b7816 */ /* 0x000fe400000000ff */
[C---:B------:R-:W-:Y:S01]  /*2a0f0*/  LEA.HI.X.SX32 R11, R17.reuse, R0, 0x1, P6 ;  /* 0x00000000110b7211 */ /* 0x040fe200030f0eff */
[----:B------:R-:W-:Y:S02]  /*2a100*/  VIADD R17, R17, UR4 ;  /* 0x0000000411117c36 */ /* 0x000fe40008000000 */
[----:B------:R2:W-:Y:S01]  /*2a110*/  @P4 STG.E.U8 desc[UR6][R8.64], R27 ;  /* 0x0000001b08004986 */ /* 0x0005e2000c101106 */
[C---:B0-----:R-:W-:Y:S01]  /*2a120*/  VIADD R13, R28.reuse, 0x63 ;  /* 0x000000631c0d7836 */ /* 0x041fe20000000000 */
[----:B------:R-:W-:Y:S01]  /*2a130*/  ISETP.LT.AND P4, PT, R3, UR5, !P0 ;  /* 0x0000000503007c0c */ /* 0x000fe2000c781270 */
[C---:B------:R-:W-:Y:S01]  /*2a140*/  VIADD R3, R17.reuse, UR4 ;  /* 0x0000000411037c36 */ /* 0x040fe20008000000 */
[----:B------:R-:W-:Y:S01]  /*2a150*/  IADD3 R12, P6, R17, R2, RZ ;  /* 0x00000002110c7210 */ /* 0x000fe20007fde0ff */
[----:B------:R-:W-:Y:S01]  /*2a160*/  ULDC UR5, c[0x0][0x22c] ;  /* 0x00008b0000057ab9 */ /* 0x000fe20000000800 */
[----:B------:R0:W-:Y:S01]  /*2a170*/  @P3 STG.E.U8 desc[UR6][R10.64], R19 ;  /* 0x000000130a003986 */ /* 0x0001e2000c101106 */
[----:B------:R-:W-:Y:S01]  /*2a180*/  ISETP.LT.AND P3, PT, R13, UR5, !P0 ;  /* 0x000000050d007c0c */ /* 0x000fe2000c761270 */
[----:B---3--:R-:W-:Y:S01]  /*2a190*/  VIADD R14, R28, 0x64 ;  /* 0x000000641c0e7836 */ /* 0x008fe20000000000 */
[----:B------:R-:W-:Y:S01]  /*2a1a0*/  LEA.HI.X.SX32 R13, R17, R0, 0x1, P6 ;  /* 0x00000000110d7211 */ /* 0x000fe200030f0eff */
[----:B------:R-:W-:Y:S01]  /*2a1b0*/  ULDC UR5, c[0x0][0x22c] ;  /* 0x00008b0000057ab9 */ /* 0x000fe20000000800 */
[----:B--2---:R-:W-:-:S02]  /*2a1c0*/  IADD3 R8, P6, R3, R2, RZ ;  /* 0x0000000203087210 */ /* 0x004fc40007fde0ff */
[----:B-1----:R-:W-:Y:S02]  /*2a1d0*/  PRMT R17, R4, 0x7770, RZ ;  /* 0x0000777004117816 */ /* 0x002fe400000000ff */
[C---:B------:R-:W-:Y:S01]  /*2a1e0*/  LEA.HI.X.SX32 R9, R3.reuse, R0, 0x1, P6 ;  /* 0x0000000003097211 */ /* 0x040fe200030f0eff */
[----:B------:R-:W-:Y:S01]  /*2a1f0*/  VIADD R3, R3, UR4 ;  /* 0x0000000403037c36 */ /* 0x000fe20008000000 */
[----:B------:R-:W-:Y:S01]  /*2a200*/  ISETP.LT.AND P6, PT, R14, UR5, !P0 ;  /* 0x000000050e007c0c */ /* 0x000fe2000c7c1270 */
[----:B------:R1:W-:Y:S01]  /*2a210*/  @P5 STG.E.U8 desc[UR6][R12.64], R17 ;  /* 0x000000110c005986 */ /* 0x0003e2000c101106 */
[----:B0-----:R-:W-:Y:S01]  /*2a220*/  PRMT R19, R4, 0x7771, RZ ;  /* 0x0000777104137816 */ /* 0x001fe200000000ff */
[C---:B------:R-:W-:Y:S01]  /*2a230*/  VIADD R11, R3.reuse, UR4 ;  /* 0x00000004030b7c36 */ /* 0x040fe20008000000 */
[----:B------:R-:W-:Y:S01]  /*2a240*/  IADD3 R14, P5, R3, R2, RZ ;  /* 0x00000002030e7210 */ /* 0x000fe20007fbe0ff */
[----:B------:R-:W-:Y:S01]  /*2a250*/  VIADD R10, R28, 0x65 ;  /* 0x000000651c0a7836 */ /* 0x000fe20000000000 */
[----:B------:R-:W-:-:S02]  /*2a260*/  ULDC UR5, c[0x0][0x22c] ;  /* 0x00008b0000057ab9 */ /* 0x000fc40000000800 */
[----:B------:R-:W-:Y:S01]  /*2a270*/  LEA.HI.X.SX32 R15, R3, R0, 0x1, P5 ;  /* 0x00000000030f7211 */ /* 0x000fe200028f0eff */
[----:B------:R-:W-:Y:S01]  /*2a280*/  VIADD R3, R28, 0x66 ;  /* 0x000000661c037836 */ /* 0x000fe20000000000 */
[C---:B------:R-:W-:Y:S01]  /*2a290*/  IADD3 R16, P5, R11.reuse, R2, RZ ;  /* 0x000000020b107210 */ /* 0x040fe20007fbe0ff */
[----:B------:R0:W-:Y:S01]  /*2a2a0*/  @P2 STG.E.U8 desc[UR6][R8.64], R19 ;  /* 0x0000001308002986 */ /* 0x0001e2000c101106 */
[----:B------:R-:W-:Y:S01]  /*2a2b0*/  ISETP.LT.AND P2, PT, R10, UR5, !P0 ;  /* 0x000000050a007c0c */ /* 0x000fe2000c741270 */
[----:B------:R-:W-:Y:S01]  /*2a2c0*/  ULDC UR5, c[0x0][0x22c] ;  /* 0x00008b0000057ab9 */ /* 0x000fe20000000800 */
[----:B-1----:R-:W-:Y:S02]  /*2a2d0*/  LEA.HI.X.SX32 R17, R11, R0, 0x1, P5 ;  /* 0x000000000b117211 */ /* 0x002fe400028f0eff */
[----:B------:R-:W-:Y:S02]  /*2a2e0*/  PRMT R23, R5, 0x7770, RZ ;  /* 0x0000777005177816 */ /* 0x000fe400000000ff */
[----:B------:R-:W-:Y:S01]  /*2a2f0*/  ISETP.LT.AND P5, PT, R3, UR5, !P0 ;  /* 0x0000000503007c0c */ /* 0x000fe2000c7a1270 */
[----:B------:R-:W-:Y:S01]  /*2a300*/  VIADD R3, R11, UR4 ;  /* 0x000000040b037c36 */ /* 0x000fe20008000000 */
[----:B------:R-:W-:Y:S01]  /*2a310*/  PRMT R21, R5, 0x7771, RZ ;  /* 0x0000777105157816 */ /* 0x000fe200000000ff */
[----:B------:R-:W1:Y:S01]  /*2a320*/  LDS.128 R8, [R29+0x400] ;  /* 0x000400001d087984 */ /* 0x000e620000000c00 */
[----:B------:R-:W-:Y:S01]  /*2a330*/  VIADD R13, R28, 0x67 ;  /* 0x000000671c0d7836 */ /* 0x000fe20000000000 */
[----:B------:R-:W-:-:S02]  /*2a340*/  ULDC UR5, c[0x0][0x22c] ;  /* 0x00008b0000057ab9 */ /* 0x000fc40000000800 */
[----:B------:R2:W-:Y:S01]  /*2a350*/  @P4 STG.E.U8 desc[UR6][R14.64], R23 ;  /* 0x000000170e004986 */ /* 0x0005e2000c101106 */
[C---:B------:R-:W-:Y:S01]  /*2a360*/  IADD3 R12, P4, R3.reuse, R2, RZ ;  /* 0x00000002030c7210 */ /* 0x040fe20007f9e0ff */
[----:B0-----:R-:W-:Y:S02]  /*2a370*/  VIADD R19, R3, UR4 ;  /* 0x0000000403137c36 */ /* 0x001fe40008000000 */
[----:B------:R0:W-:Y:S01]  /*2a380*/  @P3 STG.E.U8 desc[UR6][R16.64], R21 ;  /* 0x0000001510003986 */ /* 0x0001e2000c101106 */
[----:B------:R-:W-:Y:S01]  /*2a390*/  ISETP.LT.AND P3, PT, R13, UR5, !P0 ;  /* 0x000000050d007c0c */ /* 0x000fe2000c761270 */
[----:B------:R-:W-:Y:S01]  /*2a3a0*/  ULDC UR5, c[0x0][0x22c] ;  /* 0x00008b0000057ab9 */ /* 0x000fe20000000800 */
[----:B------:R-:W-:Y:S01]  /*2a3b0*/  LEA.HI.X.SX32 R13, R3, R0, 0x1, P4 ;  /* 0x00000000030d7211 */ /* 0x000fe200020f0eff */
[----:B------:R-:W-:Y:S01]  /*2a3c0*/  VIADD R3, R28, 0x68 ;  /* 0x000000681c037836 */ /* 0x000fe20000000000 */
[----:B--2---:R-:W-:Y:S02]  /*2a3d0*/  PRMT R23, R6, 0x7770, RZ ;  /* 0x0000777006177816 */ /* 0x004fe400000000ff */
        /* <DEDUP_REMOVED lines=32> */
[----:B--2---:R-:W-:-:S03]  /*2a5e0*/  IADD3 R16, P4, R19, R2, RZ ;  /* 0x0000000213107210 */ /* 0x004fc60007f9e0ff */
        /* <DEDUP_REMOVED lines=68> */
[----:B------:R-:W-:Y:S01]  /*2aa30*/  ULDC UR5, c[0x0][0x22c] ;  /* 0x00008b0000057ab9 */ /* 0x000fe20000000800 */
[----:B0-----:R-:W-:Y:S02]  /*2aa40*/  PRMT R23, R4, 0x7773, RZ ;  /* 0x0000777304177816 */ /* 0x001fe400000000ff */
[C---:B------:R-:W-:Y:S01]  /*2aa50*/  IADD3 R16, P4, R3.reuse, R2, RZ ;  /* 0x0000000203107210 */ /* 0x040fe20007f9e0ff */
[C---:B------:R-:W-:Y:S02]  /*2aa60*/  VIADD R4, R28.reuse, 0x75 ;  /* 0x000000751c047836 */ /* 0x040fe40000000000 */
[C---:B------:R-:W-:Y:S01]  /*2aa70*/  VIADD R19, R3.reuse, UR4 ;  /* 0x0000000403137c36 */ /* 0x040fe20008000000 */
[----:B------:R-:W-:Y:S01]  /*2aa80*/  LEA.HI.X.SX32 R17, R3, R0, 0x1, P4 ;  /* 0x0000000003117211 */ /* 0x000fe200020f0eff */
[----:B------:R-:W-:Y:S01]  /*2aa90*/  VIADD R3, R28, 0x76 ;  /* 0x000000761c037836 */ /* 0x000fe20000000000 */
[----:B-1----:R-:W-:Y:S01]  /*2aaa0*/  PRMT R21, R5, 0x7772, RZ ;  /* 0x0000777205157816 */ /* 0x002fe200000000ff */
[----:B------:R0:W-:Y:S01]  /*2aab0*/  @P2 STG.E.U8 desc[UR6][R14.64], R23 ;  /* 0x000000170e002986 */ /* 0x0001e2000c101106 */
[----:B------:R-:W-:Y:S01]  /*2aac0*/  ISETP.LT.AND P2, PT, R4, UR5, !P0 ;  /* 0x0000000504007c0c */ /* 0x000fe2000c741270 */
[----:B------:R-:W-:Y:S01]  /*2aad0*/  ULDC UR5, c[0x0][0x22c] ;  /* 0x00008b0000057ab9 */ /* 0x000fe20000000800 */
[----:B------:R-:W-:Y:S01]  /*2aae0*/  IADD3 R12, P4, R19, R2, RZ ;  /* 0x00000002130c7210 */ /* 0x000fe20007f9e0ff */
[----:B------:R1:W-:Y:S01]  /*2aaf0*/  @P5 STG.E.U8 desc[UR6][R16.64], R21 ;  /* 0x0000001510005986 */ /* 0x0003e2000c101106 */
[----:B------:R-:W-:Y:S01]  /*2ab00*/  ISETP.LT.AND P5, PT, R3, UR5, !P0 ;  /* 0x0000000503007c0c */ /* 0x000fe2000c7a1270 */
[C---:B------:R-:W-:Y:S01]  /*2ab10*/  VIADD R3, R19.reuse, UR4 ;  /* 0x0000000413037c36 */ /* 0x040fe20008000000 */
[----:B------:R-:W-:Y:S01]  /*2ab20*/  LEA.HI.X.SX32 R13, R19, R0, 0x1, P4 ;  /* 0x00000000130d7211 */ /* 0x000fe200020f0eff */
[----:B------:R-:W-:Y:S01]  /*2ab30*/  ULDC UR5, c[0x0][0x22c] ;  /* 0x00008b0000057ab9 */ /* 0x000fe20000000800 */
[----:B------:R-:W-:Y:S01]  /*2ab40*/  PRMT R19, R5, 0x7773, RZ ;  /* 0x0000777305137816 */ /* 0x000fe200000000ff */
[----:B------:R-:W-:Y:S01]  /*2ab50*/  VIADD R5, R28, 0x77 ;  /* 0x000000771c057836 */ /* 0x000fe20000000000 */
[C---:B------:R-:W-:Y:S01]  /*2ab60*/  IADD3 R4, P4, R3.reuse, R2, RZ ;  /* 0x0000000203047210 */ /* 0x040fe20007f9e0ff */
[----:B0-----:R-:W-:-:S02]  /*2ab70*/  VIADD R15, R3, UR4 ;  /* 0x00000004030f7c36 */ /* 0x001fc40008000000 */
[----:B------:R0:W-:Y:S01]  /*2ab80*/  @P3 STG.E.U8 desc[UR6][R12.64], R19 ;  /* 0x000000130c003986 */ /* 0x0001e2000c101106 */
[----:B------:R-:W-:Y:S01]  /*2ab90*/  ISETP.LT.AND P3, PT, R5, UR5, !P0 ;  /* 0x0000000505007c0c */ /* 0x000fe2000c761270 */
[----:B------:R-:W-:Y:S01]  /*2aba0*/  ULDC UR5, c[0x0][0x22c] ;  /* 0x00008b0000057ab9 */ /* 0x000fe20000000800 */
[----:B------:R-:W-:Y:S01]  /*2abb0*/  LEA.HI.X.SX32 R5, R3, R0, 0x1, P4 ;  /* 0x0000000003057211 */ /* 0x000fe200020f0eff */
[----:B------:R-:W-:Y:S01]  /*2abc0*/  VIADD R3, R28, 0x78 ;  /* 0x000000781c037836 */ /* 0x000fe20000000000 */
[----:B-1----:R-:W-:Y:S02]  /*2abd0*/  PRMT R21, R6, 0x7772, RZ ;  /* 0x0000777206157816 */ /* 0x002fe400000000ff */
        /* <DEDUP_REMOVED lines=19> */
[----:B------:R-:W-:Y:S01]  /*2ad10*/  VIADD R3, R28, 0x7b ;  /* 0x0000007b1c037836 */ /* 0x000fe20000000000 */
[C---:B------:R-:W-:Y:S01]  /*2ad20*/  LEA.HI.X.SX32 R5, R17.reuse, R0, 0x1, P4 ;  /* 0x0000000011057211 */ /* 0x040fe200020f0eff */
[----:B------:R-:W-:Y:S01]  /*2ad30*/  VIADD R17, R17, UR4 ;  /* 0x0000000411117c36 */ /* 0x000fe20008000000 */
[----:B------:R-:W-:Y:S01]  /*2ad40*/  ULDC UR5, c[0x0][0x22c] ;  /* 0x00008b0000057ab9 */ /* 0x000fe20000000800 */
[----:B0-----:R-:W-:-:S02]  /*2ad50*/  PRMT R19, R7, 0x7773, RZ ;  /* 0x0000777307137816 */ /* 0x001fc400000000ff */
[----:B------:R-:W-:Y:S01]  /*2ad60*/  ISETP.LT.AND P4, PT, R3, UR5, !P0 ;  /* 0x0000000503007c0c */ /* 0x000fe2000c781270 */
[C---:B------:R-:W-:Y:S01]  /*2ad70*/  VIADD R3, R17.reuse, UR4 ;  /* 0x0000000411037c36 */ /* 0x040fe20008000000 */
[C---:B------:R-:W-:Y:S01]  /*2ad80*/  PRMT R23, R8.reuse, 0x7772, RZ ;  /* 0x0000777208177816 */ /* 0x040fe200000000ff */
[----:B------:R0:W-:Y:S01]  /*2ad90*/  @P3 STG.E.U8 desc[UR6][R4.64], R19 ;  /* 0x0000001304003986 */ /* 0x0001e2000c101106 */
[----:B------:R-:W-:Y:S01]  /*2ada0*/  IADD3 R14, P3, R17, R2, RZ ;  /* 0x00000002110e7210 */ /* 0x000fe20007f7e0ff */
[----:B------:R-:W-:Y:S01]  /*2adb0*/  VIADD R7, R3, UR4 ;  /* 0x0000000403077c36 */ /* 0x000fe20008000000 */
[----:B------:R-:W-:Y:S01]  /*2adc0*/  PRMT R25, R8, 0x7773, RZ ;  /* 0x0000777308197816 */ /* 0x000fe200000000ff */
[----:B------:R-:W-:Y:S01]  /*2add0*/  VIADD R6, R28, 0x7c ;  /* 0x0000007c1c067836 */ /* 0x000fe20000000000 */
[----:B------:R-:W-:Y:S01]  /*2ade0*/  LEA.HI.X.SX32 R15, R17, R0, 0x1, P3 ;  /* 0x00000000110f7211 */ /* 0x000fe200018f0eff */
[----:B------:R-:W-:Y:S01]  /*2adf0*/  ULDC UR5, c[0x0][0x22c] ;  /* 0x00008b0000057ab9 */ /* 0x000fe20000000800 */
[----:B------:R-:W-:-:S04]  /*2ae00*/  IADD3 R16, P3, R3, R2, RZ ;  /* 0x0000000203107210 */ /* 0x000fc80007f7e0ff */
[----:B------:R-:W-:Y:S01]  /*2ae10*/  LEA.HI.X.SX32 R17, R3, R0, 0x1, P3 ;  /* 0x0000000003117211 */ /* 0x000fe200018f0eff */
[----:B------:R-:W-:-:S04]  /*2ae20*/  VIADD R3, R7, UR4 ;  /* 0x0000000407037c36 */ /* 0x000fc80008000000 */
[----:B-1----:R-:W-:Y:S01]  /*2ae30*/  VIADD R13, R3, UR4 ;  /* 0x00000004030d7c36 */ /* 0x002fe20008000000 */
[----:B------:R1:W-:Y:S03]  /*2ae40*/  @P6 STG.E.U8 desc[UR6][R14.64], R23 ;  /* 0x000000170e006986 */ /* 0x0003e6000c101106 */
[----:B0-----:R-:W-:Y:S01]  /*2ae50*/  VIADD R19, R13, UR4 ;  /* 0x000000040d137c36 */ /* 0x001fe20008000000 */
[----:B------:R0:W-:Y:S01]  /*2ae60*/  @P2 STG.E.U8 desc[UR6][R16.64], R25 ;  /* 0x0000001910002986 */ /* 0x0001e2000c101106 */
[----:B------:R-:W-:Y:S02]  /*2ae70*/  IADD3 R4, P2, R7, R2, RZ ;  /* 0x0000000207047210 */ /* 0x000fe40007f5e0ff */
[----:B------:R-:W-:Y:S02]  /*2ae80*/  VIADD R21, R19, UR4 ;  /* 0x0000000413157c36 */ /* 0x000fe40008000000 */
[----:B------:R-:W-:-:S02]  /*2ae90*/  LEA.HI.X.SX32 R5, R7, R0, 0x1, P2 ;  /* 0x0000000007057211 */ /* 0x000fc400010f0eff */
[-C--:B------:R-:W-:Y:S01]  /*2aea0*/  IADD3 R12, P2, R13, R2.reuse, RZ ;  /* 0x000000020d0c7210 */ /* 0x080fe20007f5e0ff */
[----:B-1----:R-:W-:Y:S01]  /*2aeb0*/  VIADD R23, R21, UR4 ;  /* 0x0000000415177c36 */ /* 0x002fe20008000000 */
[----:B------:R-:W-:Y:S01]  /*2aec0*/  ISETP.LT.AND P3, PT, R6, UR5, !P0 ;  /* 0x0000000506007c0c */ /* 0x000fe2000c761270 */
[C---:B------:R-:W-:Y:S01]  /*2aed0*/  VIADD R8, R28.reuse, 0x7d ;  /* 0x0000007d1c087836 */ /* 0x040fe20000000000 */
[----:B------:R-:W-:Y:S01]  /*2aee0*/  IADD3 R6, P6, R3, R2, RZ ;  /* 0x0000000203067210 */ /* 0x000fe20007fde0ff */
[----:B------:R-:W-:Y:S01]  /*2aef0*/  VIADD R18, R28, 0x7e ;  /* 0x0000007e1c127836 */ /* 0x000fe20000000000 */
[----:B------:R-:W-:Y:S01]  /*2af00*/  LEA.HI.X.SX32 R13, R13, R0, 0x1, P2 ;  /* 0x000000000d0d7211 */ /* 0x000fe200010f0eff */
[----:B------:R-:W-:Y:S01]  /*2af10*/  ULDC UR5, c[0x0][0x22c] ;  /* 0x00008b0000057ab9 */ /* 0x000fe20000000800 */
[----:B0-----:R-:W-:Y:S01]  /*2af20*/  IADD3 R16, P2, R23, R2, RZ ;  /* 0x0000000217107210 */ /* 0x001fe20007f5e0ff */
[----:B------:R-:W-:Y:S01]  /*2af30*/  ULDC UR4, c[0x0][0x22c] ;  /* 0x00008b0000047ab9 */ /* 0x000fe20000000800 */
[----:B------:R-:W-:-:S02]  /*2af40*/  LEA.HI.X.SX32 R7, R3, R0, 0x1, P6 ;  /* 0x0000000003077211 */ /* 0x000fc400030f0eff */
[----:B------:R-:W-:Y:S02]  /*2af50*/  IADD3 R14, P6, R19, R2, RZ ;  /* 0x00000002130e7210 */ /* 0x000fe40007fde0ff */
[-C--:B------:R-:W-:Y:S02]  /*2af60*/  LEA.HI.X.SX32 R17, R23, R0.reuse, 0x1, P2 ;  /* 0x0000000017117211 */ /* 0x080fe400010f0eff */
[----:B------:R-:W-:Y:S02]  /*2af70*/  ISETP.LT.AND P2, PT, R8, UR5, !P0 ;  /* 0x0000000508007c0c */ /* 0x000fe4000c741270 */
[----:B------:R-:W-:Y:S02]  /*2af80*/  LEA.HI.X.SX32 R15, R19, R0, 0x1, P6 ;  /* 0x00000000130f7211 */ /* 0x000fe400030f0eff */
[----:B------:R-:W-:Y:S02]  /*2af90*/  ISETP.LT.AND P0, PT, R18, UR4, !P0 ;  /* 0x0000000412007c0c */ /* 0x000fe4000c701270 */
[----:B------:R-:W-:-:S02]  /*2afa0*/  IADD3 R2, P6, R21, R2, RZ ;  /* 0x0000000215027210 */ /* 0x000fc40007fde0ff */
[----:B------:R-:W-:Y:S02]  /*2afb0*/  PRMT R25, R9, 0x7772, RZ ;  /* 0x0000777209197816 */ /* 0x000fe400000000ff */
[----:B------:R-:W-:Y:S02]  /*2afc0*/  LEA.HI.X.SX32 R3, R21, R0, 0x1, P6 ;  /* 0x0000000015037211 */ /* 0x000fe400030f0eff */
[----:B------:R-:W-:Y:S02]  /*2afd0*/  PRMT R23, R9, 0x7773, RZ ;  /* 0x0000777309177816 */ /* 0x000fe400000000ff */
[C---:B------:R-:W-:Y:S02]  /*2afe0*/  PRMT R21, R10.reuse, 0x7772, RZ ;  /* 0x000077720a157816 */ /* 0x040fe400000000ff */
[----:B------:R-:W-:Y:S02]  /*2aff0*/  PRMT R19, R10, 0x7773, RZ ;  /* 0x000077730a137816 */ /* 0x000fe400000000ff */
[C---:B------:R-:W-:Y:S01]  /*2b000*/  PRMT R9, R11.reuse, 0x7773, RZ ;  /* 0x000077730b097816 */ /* 0x040fe200000000ff */
[----:B------:R0:W-:Y:S01]  /*2b010*/  @P5 STG.E.U8 desc[UR6][R4.64], R25 ;  /* 0x0000001904005986 */ /* 0x0001e2000c101106 */
[----:B------:R-:W-:-:S03]  /*2b020*/  PRMT R11, R11, 0x7772, RZ ;  /* 0x000077720b0b7816 */ /* 0x000fc600000000ff */
[----:B------:R0:W-:Y:S04]  /*2b030*/  @P4 STG.E.U8 desc[UR6][R6.64], R23 ;  /* 0x0000001706004986 */ /* 0x0001e8000c101106 */
[----:B------:R0:W-:Y:S04]  /*2b040*/  @P3 STG.E.U8 desc[UR6][R12.64], R21 ;  /* 0x000000150c003986 */ /* 0x0001e8000c101106 */
[----:B------:R0:W-:Y:S04]  /*2b050*/  @P2 STG.E.U8 desc[UR6][R14.64], R19 ;  /* 0x000000130e002986 */ /* 0x0001e8000c101106 */
[----:B------:R0:W-:Y:S01]  /*2b060*/  @P0 STG.E.U8 desc[UR6][R2.64], R11 ;  /* 0x0000000b02000986 */ /* 0x0001e2000c101106 */
[----:B------:R-:W-:Y:S05]  /*2b070*/  @!P1 EXIT ;  /* 0x000000000000994d */ /* 0x000fea0003800000 */
[----:B------:R-:W-:Y:S01]  /*2b080*/  STG.E.U8 desc[UR6][R16.64], R9 ;  /* 0x0000000910007986 */ /* 0x000fe2000c101106 */
[----:B------:R-:W-:Y:S05]  /*2b090*/  EXIT ;  /* 0x000000000000794d */ /* 0x000fea0003800000 */
.L_x_3:
[----:B------:R-:W-:-:S00]  /*2b0a0*/  BRA `(.L_x_3) ;  /* 0xfffffffc00fc7947 */ /* 0x000fc0000383ffff */
[----:B------:R-:W-:-:S00]  /*2b0b0*/  NOP ;  /* 0x0000000000007918 */ /* 0x000fc00000000000 */
        /* <DEDUP_REMOVED lines=12> */
.L_x_4:


//--------------------- .nv.shared.matmul_kernel  --------------------------
	.section	.nv.shared.matmul_kernel,"aw",@nobits
	.sectionflags	@""
	.align	16
	.zero		1024


//--------------------- .nv.shared.reserved.0     --------------------------
	.section	.nv.shared.reserved.0,"aw",@nobits
	.weak		__nv_reservedSMEM_offset_0_alias
	.size		__nv_reservedSMEM_offset_0_alias, 0, 0
	.other		__nv_reservedSMEM_offset_0_alias,@"STO_CUDA_RESERVED_SHARED STV_DEFAULT"
__nv_reservedSMEM_offset_0_alias:
	.zero		0


//--------------------- .nv.constant0.matmul_kernel --------------------------
	.section	.nv.constant0.matmul_kernel,"a",@progbits
	.sectionflags	@""
	.align	4
.nv.constant0.matmul_kernel:
	.zero		608


//--------------------- SYMBOLS --------------------------

	.type		.nv.reservedSmem.offset0,@object
	.size		.nv.reservedSmem.offset0,0x4
